def matmul_kernel(
    a_ptr,
    b_ptr,
    c_ptr,
    M,
    N,
    K,
    stride_am,
    stride_ak,
    stride_bk,
    stride_bn,
    stride_cm,
    stride_cn,
    BLOCK_M: tl.constexpr,
    BLOCK_N: tl.constexpr,
    BLOCK_K: tl.constexpr,
    GROUP_M: tl.constexpr,
):
    pid = tl.program_id(axis=0)
    num_pid_m = tl.cdiv(M, BLOCK_M)
    num_pid_n = tl.cdiv(N, BLOCK_N)
    num_pid_in_group = GROUP_M * num_pid_n
    group_id = pid // num_pid_in_group
    first_pid_m = group_id * GROUP_M
    group_size_m = min(num_pid_m - first_pid_m, GROUP_M)
    pid_m = first_pid_m + ((pid % num_pid_in_group) % group_size_m)
    pid_n = (pid % num_pid_in_group) // group_size_m

    offs_am = (pid_m * BLOCK_M + tl.arange(0, BLOCK_M)) % M
    offs_bn = (pid_n * BLOCK_N + tl.arange(0, BLOCK_N)) % N
    offs_k = tl.arange(0, BLOCK_K)
    a_ptrs = a_ptr + offs_am[:, None] * stride_am + offs_k[None, :] * stride_ak
    b_ptrs = b_ptr + offs_k[:, None] * stride_bk + offs_bn[None, :] * stride_bn

    acc = tl.zeros((BLOCK_M, BLOCK_N), dtype=tl.float32)
    for kk in range(0, tl.cdiv(K, BLOCK_K)):
        a = tl.load(a_ptrs, mask=offs_k[None, :] < K - kk * BLOCK_K, other=0.0)
        b = tl.load(b_ptrs, mask=offs_k[:, None] < K - kk * BLOCK_K, other=0.0)
        acc = tl.dot(a, b, acc)
        a_ptrs += BLOCK_K * stride_ak
        b_ptrs += BLOCK_K * stride_bk

    c = acc.to(c_ptr.dtype.element_ty)
    offs_cm = pid_m * BLOCK_M + tl.arange(0, BLOCK_M)
    offs_cn = pid_n * BLOCK_N + tl.arange(0, BLOCK_N)
    c_ptrs = c_ptr + offs_cm[:, None] * stride_cm + offs_cn[None, :] * stride_cn
    mask = (offs_cm[:, None] < M) & (offs_cn[None, :] < N)
    tl.store(c_ptrs, c, mask=mask)

# config = {"BLOCK_K": 128, "BLOCK_M": 512, "BLOCK_N": 128, "GROUP_M": 8, "arch": "sm_100", "dtype": "fp16", "num_ctas": 1, "num_stages": 2, "num_warps": 4}
# arch = sm_100


// ===== COMPILED SASS (sm_100a) =====

	.target	sm_100a

	.elftype	@"ET_EXEC"


//--------------------- .note.nv.tkinfo           --------------------------
	.section	.note.nv.tkinfo,"",@"SHT_NOTE"
	.sectionflags	@"SHF_NOTE_NV_TKINFO"
	.tkinfo
        /*0018*/ 	.word	0x00000081
        /*0030*/ 	.string	""
        /*0030*/ 	.string	"ptxas-blackwell"
        /*0030*/ 	.string	"Cuda compilation tools, release 12.9, V12.9.86"
        /*0030*/ 	.string	"Build cuda_12.9.r12.9/compiler.36037853_0"
        /*0030*/ 	.string	"-v  -suppress-debug-info  -lineinfo  -arch sm_100a "



//--------------------- .note.nv.cuver            --------------------------
	.section	.note.nv.cuver,"",@"SHT_NOTE"
	.sectionflags	@"SHF_NOTE_NV_CUVER"
        /*0018*/ 	.short	0x0001
        /*001a*/ 	.short	0x0064
        /*001c*/ 	.short	0x0001
        /*001e*/ 	.short	0x0000
        /*0020*/ 	.short	0x0001
        /*0022*/ 	.short	0x0000


//--------------------- .nv.info                  --------------------------
	.section	.nv.info,"",@"SHT_CUDA_INFO"
	.align	4


	//----- nvinfo : EIATTR_REGCOUNT
	.align		4
        /*0000*/ 	.byte	0x04, 0x2f
        /*0002*/ 	.short	(.L_4 - .L_3)
	.align		4
.L_3:
        /*0004*/ 	.word	index@(matmul_kernel)
        /*0008*/ 	.word	0x00000060


	//----- nvinfo : EIATTR_FRAME_SIZE
	.align		4
.L_4:
        /*000c*/ 	.byte	0x04, 0x11
        /*000e*/ 	.short	(.L_6 - .L_5)
	.align		4
.L_5:
        /*0010*/ 	.word	index@($__internal_2_$__cuda_sm10x_tcgen05_guardrail_trap_unallocated_columns_being_dealloced)
        /*0014*/ 	.word	0x00003c30


	//----- nvinfo : EIATTR_FRAME_SIZE
	.align		4
.L_6:
        /*0018*/ 	.byte	0x04, 0x11
        /*001a*/ 	.short	(.L_8 - .L_7)
	.align		4
.L_7:
        /*001c*/ 	.word	index@($__internal_1_$__cuda_sm10x_tcgen05_guardrail_trap_phase_invalid_during_alloc)
        /*0020*/ 	.word	0x00003c30


	//----- nvinfo : EIATTR_FRAME_SIZE
	.align		4
.L_8:
        /*0024*/ 	.byte	0x04, 0x11
        /*0026*/ 	.short	(.L_10 - .L_9)
	.align		4
.L_9:
        /*0028*/ 	.word	index@($__internal_0_$__cuda_sm10x_tcgen05_guardrail_trap_col_being_dealloced_not_returned_by_alloc)
        /*002c*/ 	.word	0x00003c30


	//----- nvinfo : EIATTR_FRAME_SIZE
	.align		4
.L_10:
        /*0030*/ 	.byte	0x04, 0x11
        /*0032*/ 	.short	(.L_12 - .L_11)
	.align		4
.L_11:
        /*0034*/ 	.word	index@(matmul_kernel)
        /*0038*/ 	.word	0x00003c30


	//----- nvinfo : EIATTR_MIN_STACK_SIZE
	.align		4
.L_12:
        /*003c*/ 	.byte	0x04, 0x12
        /*003e*/ 	.short	(.L_14 - .L_13)
	.align		4
.L_13:
        /*0040*/ 	.word	index@(matmul_kernel)
        /*0044*/ 	.word	0x00003c30
.L_14:


//--------------------- .nv.info.matmul_kernel    --------------------------
	.section	.nv.info.matmul_kernel,"",@"SHT_CUDA_INFO"
	.sectionflags	@""
	.align	4


	//----- nvinfo : EIATTR_CUDA_API_VERSION
	.align		4
        /*0000*/ 	.byte	0x04, 0x37
        /*0002*/ 	.short	(.L_16 - .L_15)
.L_15:
        /*0004*/ 	.word	0x00000081


	//----- nvinfo : EIATTR_KPARAM_INFO
	.align		4
.L_16:
        /*0008*/ 	.byte	0x04, 0x17
        /*000a*/ 	.short	(.L_18 - .L_17)
.L_17:
        /*000c*/ 	.word	0x00000000
        /*0010*/ 	.short	0x000d
        /*0012*/ 	.short	0x0048
        /*0014*/ 	.byte	0x00, 0xf4, 0x21, 0x00


	//----- nvinfo : EIATTR_KPARAM_INFO
	.align		4
.L_18:
        /*0018*/ 	.byte	0x04, 0x17
        /*001a*/ 	.short	(.L_20 - .L_19)
.L_19:
        /*001c*/ 	.word	0x00000000
        /*0020*/ 	.short	0x000c
        /*0022*/ 	.short	0x0040
        /*0024*/ 	.byte	0x00, 0xf4, 0x21, 0x00


	//----- nvinfo : EIATTR_KPARAM_INFO
	.align		4
.L_20:
        /*0028*/ 	.byte	0x04, 0x17
        /*002a*/ 	.short	(.L_22 - .L_21)
.L_21:
        /*002c*/ 	.word	0x00000000
        /*0030*/ 	.short	0x000b
        /*0032*/ 	.short	0x0038
        /*0034*/ 	.byte	0x00, 0xf0, 0x11, 0x00


	//----- nvinfo : EIATTR_KPARAM_INFO
	.align		4
.L_22:
        /*0038*/ 	.byte	0x04, 0x17
        /*003a*/ 	.short	(.L_24 - .L_23)
.L_23:
        /*003c*/ 	.word	0x00000000
        /*0040*/ 	.short	0x000a
        /*0042*/ 	.short	0x0034
        /*0044*/ 	.byte	0x00, 0xf0, 0x11, 0x00


	//----- nvinfo : EIATTR_KPARAM_INFO
	.align		4
.L_24:
        /*0048*/ 	.byte	0x04, 0x17
        /*004a*/ 	.short	(.L_26 - .L_25)
.L_25:
        /*004c*/ 	.word	0x00000000
        /*0050*/ 	.short	0x0009
        /*0052*/ 	.short	0x0030
        /*0054*/ 	.byte	0x00, 0xf0, 0x11, 0x00


	//----- nvinfo : EIATTR_KPARAM_INFO
	.align		4
.L_26:
        /*0058*/ 	.byte	0x04, 0x17
        /*005a*/ 	.short	(.L_28 - .L_27)
.L_27:
        /*005c*/ 	.word	0x00000000
        /*0060*/ 	.short	0x0008
        /*0062*/ 	.short	0x002c
        /*0064*/ 	.byte	0x00, 0xf0, 0x11, 0x00


	//----- nvinfo : EIATTR_KPARAM_INFO
	.align		4
.L_28:
        /*0068*/ 	.byte	0x04, 0x17
        /*006a*/ 	.short	(.L_30 - .L_29)
.L_29:
        /*006c*/ 	.word	0x00000000
        /*0070*/ 	.short	0x0007
        /*0072*/ 	.short	0x0028
        /*0074*/ 	.byte	0x00, 0xf0, 0x11, 0x00


	//----- nvinfo : EIATTR_KPARAM_INFO
	.align		4
.L_30:
        /*0078*/ 	.byte	0x04, 0x17
        /*007a*/ 	.short	(.L_32 - .L_31)
.L_31:
        /*007c*/ 	.word	0x00000000
        /*0080*/ 	.short	0x0006
        /*0082*/ 	.short	0x0024
        /*0084*/ 	.byte	0x00, 0xf0, 0x11, 0x00


	//----- nvinfo : EIATTR_KPARAM_INFO
	.align		4
.L_32:
        /*0088*/ 	.byte	0x04, 0x17
        /*008a*/ 	.short	(.L_34 - .L_33)
.L_33:
        /*008c*/ 	.word	0x00000000
        /*0090*/ 	.short	0x0005
        /*0092*/ 	.short	0x0020
        /*0094*/ 	.byte	0x00, 0xf0, 0x11, 0x00


	//----- nvinfo : EIATTR_KPARAM_INFO
	.align		4
.L_34:
        /*0098*/ 	.byte	0x04, 0x17
        /*009a*/ 	.short	(.L_36 - .L_35)
.L_35:
        /*009c*/ 	.word	0x00000000
        /*00a0*/ 	.short	0x0004
        /*00a2*/ 	.short	0x001c
        /*00a4*/ 	.byte	0x00, 0xf0, 0x11, 0x00


	//----- nvinfo : EIATTR_KPARAM_INFO
	.align		4
.L_36:
        /*00a8*/ 	.byte	0x04, 0x17
        /*00aa*/ 	.short	(.L_38 - .L_37)
.L_37:
        /*00ac*/ 	.word	0x00000000
        /*00b0*/ 	.short	0x0003
        /*00b2*/ 	.short	0x0018
        /*00b4*/ 	.byte	0x00, 0xf0, 0x11, 0x00


	//----- nvinfo : EIATTR_KPARAM_INFO
	.align		4
.L_38:
        /*00b8*/ 	.byte	0x04, 0x17
        /*00ba*/ 	.short	(.L_40 - .L_39)
.L_39:
        /*00bc*/ 	.word	0x00000000
        /*00c0*/ 	.short	0x0002
        /*00c2*/ 	.short	0x0010
        /*00c4*/ 	.byte	0x00, 0xf4, 0x21, 0x00


	//----- nvinfo : EIATTR_KPARAM_INFO
	.align		4
.L_40:
        /*00c8*/ 	.byte	0x04, 0x17
        /*00ca*/ 	.short	(.L_42 - .L_41)
.L_41:
        /*00cc*/ 	.word	0x00000000
        /*00d0*/ 	.short	0x0001
        /*00d2*/ 	.short	0x0008
        /*00d4*/ 	.byte	0x00, 0xf4, 0x21, 0x00


	//----- nvinfo : EIATTR_KPARAM_INFO
	.align		4
.L_42:
        /*00d8*/ 	.byte	0x04, 0x17
        /*00da*/ 	.short	(.L_44 - .L_43)
.L_43:
        /*00dc*/ 	.word	0x00000000
        /*00e0*/ 	.short	0x0000
        /*00e2*/ 	.short	0x0000
        /*00e4*/ 	.byte	0x00, 0xf4, 0x21, 0x00


	//----- nvinfo : EIATTR_AT_ENTRY_FRAGMENTS
	.align		4
.L_44:
        /*00e8*/ 	.byte	0x04, 0x4f
        /*00ea*/ 	.short	(.L_46 - .L_45)


	//   ....[0]....
.L_45:
        /*00ec*/ 	.word	0x00000004


	//----- nvinfo : EIATTR_RESERVED_SMEM_USED
	.align		4
.L_46:
        /*00f0*/ 	.byte	0x01, 0x41
	.zero		2


	//----- nvinfo : EIATTR_SPARSE_MMA_MASK
	.align		4
        /*00f4*/ 	.byte	0x03, 0x50
        /*00f6*/ 	.short	0x0000


	//----- nvinfo : EIATTR_TCGEN05_1CTA_USED
	.align		4
        /*00f8*/ 	.byte	0x01, 0x51
	.zero		2


	//----- nvinfo : EIATTR_MAXREG_COUNT
	.align		4
        /*00fc*/ 	.byte	0x03, 0x1b
        /*00fe*/ 	.short	0x00ff


	//----- nvinfo : EIATTR_NUM_BARRIERS
	.align		4
        /*0100*/ 	.byte	0x02, 0x4c
        /*0102*/ 	.byte	0x01
	.zero		1


	//----- nvinfo : EIATTR_ANNOTATIONS
	.align		4
        /*0104*/ 	.byte	0x04, 0x55
        /*0106*/ 	.short	(.L_48 - .L_47)


	//   ....[0]....
.L_47:
        /*0108*/ 	.word	0x00000001
        /*010c*/ 	.byte	0xc0, 0x09, 0x00, 0x00, 0x01, 0x00, 0x00, 0x00, 0xf0, 0x09, 0x00, 0x00, 0x01, 0x00, 0x00, 0x00
        /* <DEDUP_REMOVED lines=1807> */
        /*720c*/ 	.byte	0xc0, 0x5e, 0x02, 0x00


	//----- nvinfo : EIATTR_INT_WARP_WIDE_INSTR_OFFSETS
	.align		4
.L_48:
        /*7210*/ 	.byte	0x04, 0x31
        /*7212*/ 	.short	(.L_50 - .L_49)


	//   ....[0]....
.L_49:
        /*7214*/ 	.word	0x000084b0


	//   ....[1]....
        /*7218*/ 	.word	0x00008530


	//   ....[2]....
        /*721c*/ 	.word	0x00012440


	//   ....[3]....
        /*7220*/ 	.word	0x00064100


	//   ....[4]....
        /*7224*/ 	.word	0x00064140


	//----- nvinfo : EIATTR_COOP_GROUP_MASK_REGIDS
	.align		4
.L_50:
        /*7228*/ 	.byte	0x04, 0x29
        /*722a*/ 	.short	(.L_52 - .L_51)


	//   ....[0]....
.L_51:
        /*722c*/ 	.word	0xffffffff


	//   ....[1]....
        /*7230*/ 	.word	0xffffffff


	//   ....[2]....
        /*7234*/ 	.word	0xffffffff


	//   ....[3]....
        /*7238*/ 	.word	0xffffffff


	//----- nvinfo : EIATTR_COOP_GROUP_INSTR_OFFSETS
	.align		4
.L_52:
        /*723c*/ 	.byte	0x04, 0x28
        /*723e*/ 	.short	(.L_54 - .L_53)


	//   ....[0]....
.L_53:
        /*7240*/ 	.word	0x00000060


	//   ....[1]....
        /*7244*/ 	.word	0x00000320


	//   ....[2]....
        /*7248*/ 	.word	0x00063f80


	//   ....[3]....
        /*724c*/ 	.word	0x000641f0


	//----- nvinfo : EIATTR_VRC_CTA_INIT_COUNT
	.align		4
.L_54:
        /*7250*/ 	.byte	0x02, 0x4a
        /*7252*/ 	.byte	0x80
	.zero		1


	//----- nvinfo : EIATTR_MBARRIER_INSTR_OFFSETS
	.align		4
        /*7254*/ 	.byte	0x04, 0x39
        /*7256*/ 	.short	(.L_56 - .L_55)


	//   ....[0]....
.L_55:
        /*7258*/ 	.word	0x000085b0
        /*725c*/ 	.word	0x000000ff
        /*7260*/ 	.word	0x00000000
        /*7264*/ 	.short	0x0100
        /*7266*/ 	.byte	0x04
	.zero		1


	//   ....[1]....
        /*7268*/ 	.word	0x00012480
        /*726c*/ 	.word	0x000000ff
        /*7270*/ 	.word	0x00050008
        /*7274*/ 	.short	0x0100
        /*7276*/ 	.byte	0x4c
	.zero		1


	//   ....[2]....
        /*7278*/ 	.word	0x00023ab0
        /*727c*/ 	.word	0x000000ff
        /*7280*/ 	.word	0x00000000
        /*7284*/ 	.short	0x010a
        /*7286*/ 	.byte	0x04
	.zero		1


	//   ....[3]....
        /*7288*/ 	.word	0x00051470
        /*728c*/ 	.word	0x000000ff
        /*7290*/ 	.word	0x00000000
        /*7294*/ 	.short	0x010a
        /*7296*/ 	.byte	0x04
	.zero		1


	//   ....[4]....
        /*7298*/ 	.word	0x00051740
        /*729c*/ 	.word	0x000000ff
        /*72a0*/ 	.word	0x00050000
        /*72a4*/ 	.short	0x0108
        /*72a6*/ 	.byte	0x4c
	.zero		1


	//   ....[5]....
        /*72a8*/ 	.word	0x000518a0
        /*72ac*/ 	.word	0x000000ff
        /*72b0*/ 	.word	0x00050008
        /*72b4*/ 	.short	0x0108
        /*72b6*/ 	.byte	0x4c
	.zero		1


	//   ....[6]....
        /*72b8*/ 	.word	0x00064230
        /*72bc*/ 	.word	0x000000ff
        /*72c0*/ 	.word	0x00000000
        /*72c4*/ 	.short	0x010a
        /*72c6*/ 	.byte	0x04
	.zero		1


	//   ....[7]....
        /*72c8*/ 	.word	0x00064270
        /*72cc*/ 	.word	0x000000ff
        /*72d0*/ 	.word	0x00000000
        /*72d4*/ 	.short	0x010a
        /*72d6*/ 	.byte	0x04
	.zero		1


	//----- nvinfo : EIATTR_NUM_MBARRIERS
	.align		4
.L_56:
        /*72d8*/ 	.byte	0x03, 0x38
        /*72da*/ 	.short	0x0002


	//----- nvinfo : EIATTR_EXIT_INSTR_OFFSETS
	.align		4
        /*72dc*/ 	.byte	0x04, 0x1c
        /*72de*/ 	.short	(.L_58 - .L_57)


	//   ....[0]....
.L_57:
        /*72e0*/ 	.word	0x00064200


	//----- nvinfo : EIATTR_REQNTID
	.align		4
.L_58:
        /*72e4*/ 	.byte	0x04, 0x10
        /*72e6*/ 	.short	(.L_60 - .L_59)
.L_59:
        /*72e8*/ 	.word	0x00000080
        /*72ec*/ 	.word	0x00000001
        /*72f0*/ 	.word	0x00000001


	//----- nvinfo : EIATTR_CRS_STACK_SIZE
	.align		4
.L_60:
        /*72f4*/ 	.byte	0x04, 0x1e
        /*72f6*/ 	.short	(.L_62 - .L_61)
.L_61:
        /*72f8*/ 	.word	0x00000000


	//----- nvinfo : EIATTR_CBANK_PARAM_SIZE
	.align		4
.L_62:
        /*72fc*/ 	.byte	0x03, 0x19
        /*72fe*/ 	.short	0x0050


	//----- nvinfo : EIATTR_PARAM_CBANK
	.align		4
        /*7300*/ 	.byte	0x04, 0x0a
        /*7302*/ 	.short	(.L_64 - .L_63)
	.align		4
.L_63:
        /*7304*/ 	.word	index@(.nv.constant0.matmul_kernel)
        /*7308*/ 	.short	0x0380
        /*730a*/ 	.short	0x0050


	//----- nvinfo : EIATTR_SW_WAR
	.align		4
.L_64:
        /*730c*/ 	.byte	0x04, 0x36
        /*730e*/ 	.short	(.L_66 - .L_65)
.L_65:
        /*7310*/ 	.word	0x00000008
.L_66:


//--------------------- .nv.compat                --------------------------
	.section	.nv.compat,"",@"SHT_CUDA_COMPAT_INFO"
	.align	4
        /*0000*/ 	.byte	0x02, 0x02, 0x02, 0x00, 0x02, 0x05, 0x05, 0x00, 0x02, 0x03, 0x00, 0x00, 0x02, 0x06, 0x01, 0x00


//--------------------- .nv.callgraph             --------------------------
	.section	.nv.callgraph,"",@"SHT_CUDA_CALLGRAPH"
	.align	4
	.sectionentsize	8
	.align		4
        /*0000*/ 	.word	0x00000000
	.align		4
        /*0004*/ 	.word	0xffffffff
	.align		4
        /*0008*/ 	.word	0x00000000
	.align		4
        /*000c*/ 	.word	0xfffffffe
	.align		4
        /*0010*/ 	.word	0x00000000
	.align		4
        /*0014*/ 	.word	0xfffffffd
	.align		4
        /*0018*/ 	.word	0x00000000
	.align		4
        /*001c*/ 	.word	0xfffffffc


//--------------------- .text.matmul_kernel       --------------------------
	.section	.text.matmul_kernel,"ax",@progbits
	.align	128
        .global         matmul_kernel
        .type           matmul_kernel,@function
        .size           matmul_kernel,(.L_x_20 - matmul_kernel)
        .other          matmul_kernel,@"STO_CUDA_ENTRY STV_DEFAULT"
matmul_kernel:
.text.matmul_kernel:
[----:B------:R-:W0:Y:S01]  /*0000*/  LDC R1, c[0x0][0x37c] ;  /* 0x0000df00ff017b82 */ /* 0x000e220000000800 */
[----:B------:R-:W1:Y:S01]  /*0010*/  S2R R0, SR_TID.X ;  /* 0x0000000000007919 */ /* 0x000e620000002100 */
[----:B0-----:R-:W-:Y:S01]  /*0020*/  VIADD R1, R1, 0xffffc3d0 ;  /* 0xffffc3d001017836 */ /* 0x001fe20000000000 */
[----:B-1----:R-:W-:-:S13]  /*0030*/  ISETP.GE.U32.AND P0, PT, R0, 0x20, PT ;  /* 0x000000200000780c */ /* 0x002fda0003f06070 */
[----:B------:R-:W-:Y:S05]  /*0040*/  @P0 BRA `(.L_x_0) ;  /* 0x0000000000b80947 */ /* 0x000fea0003800000 */
[----:B------:R-:W0:Y:S01]  /*0050*/  S2R R7, SR_CgaCtaId ;  /* 0x0000000000077919 */ /* 0x000e220000008800 */
[----:B------:R-:W-:Y:S01]  /*0060*/  NOP ;  /* 0x0000000000007918 */ /* 0x000fe20000000000 */
[----:B------:R-:W-:-:S04]  /*0070*/  MOV R0, 0x40 ;  /* 0x0000004000007802 */ /* 0x000fc80000000f00 */
[----:B0-----:R-:W-:Y:S02]  /*0080*/  LEA R2, R7, R0, 0x18 ;  /* 0x0000000007027211 */ /* 0x001fe400078ec0ff */
[----:B------:R-:W-:-:S04]  /*0090*/  MOV R0, 0x400 ;  /* 0x0000040000007802 */ /* 0x000fc80000000f00 */
[----:B------:R-:W0:Y:S01]  /*00a0*/  LDS.U8 R2, [R2] ;  /* 0x0000000002027984 */ /* 0x000e220000000000 */
[----:B------:R-:W-:Y:S02]  /*00b0*/  LEA R0, R7, R0, 0x18 ;  /* 0x0000000007007211 */ /* 0x000fe400078ec0ff */
[----:B0-----:R-:W-:-:S13]  /*00c0*/  ISETP.NE.AND P0, PT, R2, RZ, PT ;  /* 0x000000ff0200720c */ /* 0x001fda0003f05270 */
[----:B------:R-:W-:Y:S05]  /*00d0*/  @P0 BRA `(.L_x_1) ;  /* 0x00000000007c0947 */ /* 0x000fea0003800000 */
[----:B------:R-:W-:-:S13]  /*00e0*/  ELECT P0, URZ, PT ;  /* 0x0000000000ff782f */ /* 0x000fda0003800000 */
[----:B------:R-:W-:Y:S05]  /*00f0*/  @!P0 BRA `(.L_x_2) ;  /* 0x0000000000848947 */ /* 0x000fea0003800000 */
[----:B------:R-:W-:Y:S01]  /*0100*/  UMOV UR4, 0x10 ;  /* 0x0000001000047882 */ /* 0x000fe20000000000 */
[----:B------:R-:W-:Y:S02]  /*0110*/  IMAD.MOV.U32 R9, RZ, RZ, 0x1 ;  /* 0x00000001ff097424 */ /* 0x000fe400078e00ff */
[----:B------:R-:W-:Y:S02]  /*0120*/  IMAD.MOV.U32 R3, RZ, RZ, 0xffff ;  /* 0x0000ffffff037424 */ /* 0x000fe400078e00ff */
[----:B------:R-:W-:Y:S04]  /*0130*/  DEPBAR.LE SB0, 0x36 ;  /* 0x00008d800000791a */ /* 0x000fe80000000000 */
[----:B------:R-:W0:Y:S02]  /*0140*/  UTCATOMSWS.FIND_AND_SET.ALIGN UP0, UR4, UR4 ;  /* 0x00000004000475e3 */ /* 0x000e240008000800 */
[----:B0-----:R-:W-:-:S04]  /*0150*/  PLOP3.LUT P0, PT, PT, PT, UP0, 0x80, 0x8 ;  /* 0x000000000008781c */ /* 0x001fc80003f0f008 */
[----:B------:R-:W-:-:S04]  /*0160*/  SEL R2, RZ, 0xffffffff, !P0 ;  /* 0xffffffffff027807 */ /* 0x000fc80004000000 */
[----:B------:R-:W-:Y:S01]  /*0170*/  ISETP.NE.AND P0, PT, R2, RZ, PT ;  /* 0x000000ff0200720c */ /* 0x000fe20003f05270 */
[----:B------:R-:W-:-:S12]  /*0180*/  IMAD.U32 R2, RZ, RZ, UR4 ;  /* 0x00000004ff027e24 */ /* 0x000fd8000f8e00ff */
[----:B------:R-:W-:Y:S05]  /*0190*/  @P0 BRA `(.L_x_3) ;  /* 0x0000000000240947 */ /* 0x000fea0003800000 */
.L_x_4:
[----:B------:R-:W-:Y:S05]  /*01a0*/  NANOSLEEP 0x64 ;  /* 0x000000640000795d */ /* 0x000fea0003800000 */
[----:B------:R-:W-:-:S05]  /*01b0*/  UMOV UR4, 0x10 ;  /* 0x0000001000047882 */ /* 0x000fca0000000000 */
[----:B------:R-:W-:Y:S04]  /*01c0*/  DEPBAR.LE SB0, 0x36 ;  /* 0x00008d800000791a */ /* 0x000fe80000000000 */
[----:B------:R-:W0:Y:S02]  /*01d0*/  UTCATOMSWS.FIND_AND_SET.ALIGN UP0, UR4, UR4 ;  /* 0x00000004000475e3 */ /* 0x000e240008000800 */
[----:B0-----:R-:W-:-:S04]  /*01e0*/  PLOP3.LUT P0, PT, PT, PT, UP0, 0x80, 0x8 ;  /* 0x000000000008781c */ /* 0x001fc80003f0f008 */
[----:B------:R-:W-:-:S04]  /*01f0*/  SEL R2, RZ, 0xffffffff, !P0 ;  /* 0xffffffffff027807 */ /* 0x000fc80004000000 */
[----:B------:R-:W-:Y:S01]  /*0200*/  ISETP.NE.AND P0, PT, R2, RZ, PT ;  /* 0x000000ff0200720c */ /* 0x000fe20003f05270 */
[----:B------:R-:W-:-:S12]  /*0210*/  IMAD.U32 R2, RZ, RZ, UR4 ;  /* 0x00000004ff027e24 */ /* 0x000fd8000f8e00ff */
[----:B------:R-:W-:Y:S05]  /*0220*/  @!P0 BRA `(.L_x_4) ;  /* 0xfffffffc00dc8947 */ /* 0x000fea000383ffff */
.L_x_3:
[C---:B------:R-:W-:Y:S01]  /*0230*/  VIADD R4, R2.reuse, 0x10 ;  /* 0x0000001002047836 */ /* 0x040fe20000000000 */
[----:B------:R-:W-:Y:S02]  /*0240*/  SHF.L.U32 R3, R3, R2, RZ ;  /* 0x0000000203037219 */ /* 0x000fe400000006ff */
[----:B------:R-:W-:Y:S02]  /*0250*/  MOV R5, 0x50 ;  /* 0x0000005000057802 */ /* 0x000fe40000000f00 */
[----:B------:R-:W-:Y:S02]  /*0260*/  SHF.L.U32 R4, R9, R4, RZ ;  /* 0x0000000409047219 */ /* 0x000fe400000006ff */
[----:B------:R-:W-:Y:S01]  /*0270*/  LEA R6, R7, R5, 0x18 ;  /* 0x0000000507067211 */ /* 0x000fe200078ec0ff */
[----:B------:R-:W-:Y:S01]  /*0280*/  IMAD.SHL.U32 R5, R2, 0x20, RZ ;  /* 0x0000002002057824 */ /* 0x000fe200078e00ff */
[----:B------:R-:W-:-:S05]  /*0290*/  LOP3.LUT R3, R4, R3, RZ, 0xfc, !PT ;  /* 0x0000000304037212 */ /* 0x000fca00078efcff */
[----:B------:R0:W-:Y:S04]  /*02a0*/  ATOMS.OR RZ, [R6], R3 ;  /* 0x0000000306ff738c */ /* 0x0001e80003000000 */
[----:B------:R0:W-:Y:S01]  /*02b0*/  STS [R0], R5 ;  /* 0x0000000500007388 */ /* 0x0001e20000000800 */
[----:B------:R-:W-:Y:S05]  /*02c0*/  BRA `(.L_x_2) ;  /* 0x0000000000107947 */ /* 0x000fea0003800000 */
.L_x_1:
[----:B------:R-:W-:Y:S01]  /*02d0*/  IMAD.MOV.U32 R3, RZ, RZ, -0x1 ;  /* 0xffffffffff037424 */ /* 0x000fe200078e00ff */
[----:B------:R-:W-:-:S04]  /*02e0*/  MOV R2, 0x310 ;  /* 0x0000031000027802 */ /* 0x000fc80000000f00 */
[----:B------:R0:W-:Y:S03]  /*02f0*/  STS [R0], R3 ;  /* 0x0000000300007388 */ /* 0x0001e60000000800 */
[----:B0-----:R-:W-:Y:S05]  /*0300*/  CALL.REL.NOINC `($__internal_1_$__cuda_sm10x_tcgen05_guardrail_trap_phase_invalid_during_alloc) ;  /* 0x0000063c00f07944 */ /* 0x001fea0003c00000 */
.L_x_2:
[----:B------:R-:W-:Y:S05]  /*0310*/  WARPSYNC.ALL ;  /* 0x0000000000007948 */ /* 0x000fea0003800000 */
[----:B------:R-:W-:Y:S01]  /*0320*/  NOP ;  /* 0x0000000000007918 */ /* 0x000fe20000000000 */
.L_x_0:
[----:B------:R-:W1:Y:S01]  /*0330*/  LDC.64 R36, c[0x0][0x398] ;  /* 0x0000e600ff247b82 */ /* 0x000e620000000a00 */
[----:B0-----:R-:W0:Y:S01]  /*0340*/  S2R R5, SR_CTAID.X ;  /* 0x0000000000057919 */ /* 0x001e220000002500 */
[----:B------:R-:W2:Y:S06]  /*0350*/  S2R R14, SR_TID.X ;  /* 0x00000000000e7919 */ /* 0x000eac0000002100 */
[----:B------:R-:W3:Y:S01]  /*0360*/  S2UR UR4, SR_CgaCtaId ;  /* 0x00000000000479c3 */ /* 0x000ee20000008800 */
[----:B-1----:R-:W-:Y:S01]  /*0370*/  VIADD R0, R37, 0x7f ;  /* 0x0000007f25007836 */ /* 0x002fe20000000000 */
[----:B------:R-:W-:-:S04]  /*0380*/  IABS R92, R37 ;  /* 0x00000025005c7213 */ /* 0x000fc80000000000 */
[----:B------:R-:W-:-:S04]  /*0390*/  SHF.R.S32.HI R3, RZ, 0x1f, R0 ;  /* 0x0000001fff037819 */ /* 0x000fc80000011400 */
[----:B------:R-:W-:Y:S02]  /*03a0*/  LEA.HI R3, R3, R0, RZ, 0x7 ;  /* 0x0000000003037211 */ /* 0x000fe400078f38ff */
[----:B0-----:R-:W-:Y:S02]  /*03b0*/  IABS R8, R5 ;  /* 0x0000000500087213 */ /* 0x001fe40000000000 */
[----:B------:R-:W-:Y:S02]  /*03c0*/  SHF.R.S32.HI R3, RZ, 0x7, R3 ;  /* 0x00000007ff037819 */ /* 0x000fe40000011403 */
[----:B--2---:R-:W-:Y:S01]  /*03d0*/  SHF.R.U32.HI R13, RZ, 0x5, R14 ;  /* 0x00000005ff0d7819 */ /* 0x004fe2000001160e */
[----:B------:R-:W-:Y:S01]  /*03e0*/  BAR.SYNC.DEFER_BLOCKING 0x0 ;  /* 0x0000000000007b1d */ /* 0x000fe20000010000 */
[----:B------:R-:W-:Y:S01]  /*03f0*/  ISETP.GE.U32.AND P3, PT, R14, 0x20, PT ;  /* 0x000000200e00780c */ /* 0x000fe20003f66070 */
[----:B------:R-:W-:-:S05]  /*0400*/  IMAD.SHL.U32 R4, R3, 0x8, RZ ;  /* 0x0000000803047824 */ /* 0x000fca00078e00ff */
[-C--:B------:R-:W-:Y:S02]  /*0410*/  IABS R7, R4.reuse ;  /* 0x0000000400077213 */ /* 0x080fe40000000000 */
[----:B------:R-:W-:Y:S02]  /*0420*/  IABS R10, R4 ;  /* 0x00000004000a7213 */ /* 0x000fe40000000000 */
[----:B------:R-:W0:Y:S08]  /*0430*/  I2F.RP R0, R7 ;  /* 0x0000000700007306 */ /* 0x000e300000209400 */
[----:B0-----:R-:W0:Y:S02]  /*0440*/  MUFU.RCP R0, R0 ;  /* 0x0000000000007308 */ /* 0x001e240000001000 */
[----:B0-----:R-:W-:-:S02]  /*0450*/  VIADD R2, R0, 0xffffffe ;  /* 0x0ffffffe00027836 */ /* 0x001fc40000000000 */
[----:B------:R-:W-:-:S04]  /*0460*/  IMAD.MOV R0, RZ, RZ, -R10 ;  /* 0x000000ffff007224 */ /* 0x000fc800078e0a0a */
[----:B------:R0:W1:Y:S02]  /*0470*/  F2I.FTZ.U32.TRUNC.NTZ R3, R2 ;  /* 0x0000000200037305 */ /* 0x000064000021f000 */
[----:B0-----:R-:W-:Y:S02]  /*0480*/  IMAD.MOV.U32 R2, RZ, RZ, RZ ;  /* 0x000000ffff027224 */ /* 0x001fe400078e00ff */
[----:B-1----:R-:W-:-:S04]  /*0490*/  IMAD.MOV R6, RZ, RZ, -R3 ;  /* 0x000000ffff067224 */ /* 0x002fc800078e0a03 */
[----:B------:R-:W-:Y:S02]  /*04a0*/  IMAD R9, R6, R7, RZ ;  /* 0x0000000706097224 */ /* 0x000fe400078e02ff */
[----:B------:R-:W-:Y:S02]  /*04b0*/  IMAD.MOV.U32 R6, RZ, RZ, R8 ;  /* 0x000000ffff067224 */ /* 0x000fe400078e0008 */
[----:B------:R-:W-:-:S06]  /*04c0*/  IMAD.HI.U32 R3, R3, R9, R2 ;  /* 0x0000000903037227 */ /* 0x000fcc00078e0002 */
[----:B------:R-:W-:-:S04]  /*04d0*/  IMAD.HI.U32 R3, R3, R6, RZ ;  /* 0x0000000603037227 */ /* 0x000fc800078e00ff */
[----:B------:R-:W-:Y:S01]  /*04e0*/  IMAD R0, R3, R0, R6 ;  /* 0x0000000003007224 */ /* 0x000fe200078e0206 */
[----:B------:R-:W-:-:S04]  /*04f0*/  MOV R6, 0x400 ;  /* 0x0000040000067802 */ /* 0x000fc80000000f00 */
[----:B------:R-:W-:Y:S02]  /*0500*/  ISETP.GT.U32.AND P1, PT, R7, R0, PT ;  /* 0x000000000700720c */ /* 0x000fe40003f24070 */
[----:B------:R-:W-:-:S11]  /*0510*/  R2UR UR76, R6 ;  /* 0x00000000064c72ca */ /* 0x000fd600000e0000 */
[----:B------:R-:W-:Y:S02]  /*0520*/  @!P1 IMAD.IADD R0, R0, 0x1, -R7 ;  /* 0x0000000100009824 */ /* 0x000fe400078e0a07 */
[----:B------:R-:W-:Y:S01]  /*0530*/  @!P1 VIADD R3, R3, 0x1 ;  /* 0x0000000103039836 */ /* 0x000fe20000000000 */
[----:B------:R-:W-:Y:S01]  /*0540*/  ISETP.NE.AND P1, PT, R4, RZ, PT ;  /* 0x000000ff0400720c */ /* 0x000fe20003f25270 */
[----:B---3--:R-:W-:Y:S01]  /*0550*/  ULEA UR76, UR4, UR76, 0x18 ;  /* 0x0000004c044c7291 */ /* 0x008fe2000f8ec0ff */
[----:B------:R-:W-:Y:S02]  /*0560*/  ISETP.GE.U32.AND P0, PT, R0, R7, PT ;  /* 0x000000070000720c */ /* 0x000fe40003f06070 */
[----:B------:R-:W-:-:S04]  /*0570*/  LOP3.LUT R0, R5, R4, RZ, 0x3c, !PT ;  /* 0x0000000405007212 */ /* 0x000fc800078e3cff */
[----:B------:R-:W-:Y:S01]  /*0580*/  ISETP.GE.AND P2, PT, R0, RZ, PT ;  /* 0x000000ff0000720c */ /* 0x000fe20003f46270 */
[----:B------:R-:W-:Y:S01]  /*0590*/  VIADD R0, R36, 0x1ff ;  /* 0x000001ff24007836 */ /* 0x000fe20000000000 */
[----:B------:R-:W0:Y:S05]  /*05a0*/  LDS R12, [UR76] ;  /* 0x0000004cff0c7984 */ /* 0x000e2a0008000800 */
[----:B------:R-:W-:-:S04]  /*05b0*/  @P0 VIADD R3, R3, 0x1 ;  /* 0x0000000103030836 */ /* 0x000fc80000000000 */
[----:B------:R-:W-:Y:S01]  /*05c0*/  IMAD.MOV.U32 R2, RZ, RZ, R3 ;  /* 0x000000ffff027224 */ /* 0x000fe200078e0003 */
[----:B------:R-:W-:-:S03]  /*05d0*/  SHF.R.S32.HI R3, RZ, 0x1f, R0 ;  /* 0x0000001fff037819 */ /* 0x000fc60000011400 */
[----:B------:R-:W-:Y:S01]  /*05e0*/  @!P2 IMAD.MOV R2, RZ, RZ, -R2 ;  /* 0x000000ffff02a224 */ /* 0x000fe200078e0a02 */
[----:B------:R-:W-:Y:S02]  /*05f0*/  @!P1 LOP3.LUT R2, RZ, R4, RZ, 0x33, !PT ;  /* 0x00000004ff029212 */ /* 0x000fe400078e33ff */
[----:B------:R-:W-:-:S03]  /*0600*/  LEA.HI R3, R3, R0, RZ, 0x9 ;  /* 0x0000000003037211 */ /* 0x000fc600078f48ff */
[----:B------:R-:W-:Y:S02]  /*0610*/  IMAD.SHL.U32 R9, R2, 0x8, RZ ;  /* 0x0000000802097824 */ /* 0x000fe400078e00ff */
[----:B------:R-:W-:-:S03]  /*0620*/  IMAD.MOV R2, RZ, RZ, -R2 ;  /* 0x000000ffff027224 */ /* 0x000fc600078e0a02 */
[----:B------:R-:W-:Y:S01]  /*0630*/  LEA.HI.SX32 R3, R3, -R9, 0x17 ;  /* 0x8000000903037211 */ /* 0x000fe200078fbaff */
[----:B------:R-:W-:Y:S02]  /*0640*/  IMAD R11, R4, R2, R5 ;  /* 0x00000002040b7224 */ /* 0x000fe400078e0205 */
[----:B------:R-:W-:Y:S01]  /*0650*/  IMAD.MOV.U32 R2, RZ, RZ, RZ ;  /* 0x000000ffff027224 */ /* 0x000fe200078e00ff */
[----:B------:R-:W-:-:S04]  /*0660*/  VIMNMX R10, PT, PT, R3, 0x8, PT ;  /* 0x00000008030a7848 */ /* 0x000fc80003fe0100 */
[-C--:B------:R-:W-:Y:S02]  /*0670*/  IABS R8, R10.reuse ;  /* 0x0000000a00087213 */ /* 0x080fe40000000000 */
[----:B------:R-:W-:Y:S02]  /*0680*/  IABS R4, R10 ;  /* 0x0000000a00047213 */ /* 0x000fe40000000000 */
[----:B------:R-:W1:Y:S01]  /*0690*/  I2F.RP R0, R8 ;  /* 0x0000000800007306 */ /* 0x000e620000209400 */
[----:B0-----:R-:W-:Y:S02]  /*06a0*/  R2UR UR5, R12 ;  /* 0x000000000c0572ca */ /* 0x001fe400000e0000 */
[----:B------:R-:W0:Y:S05]  /*06b0*/  S2R R12, SR_CgaCtaId ;  /* 0x00000000000c7919 */ /* 0x000e2a0000008800 */
[----:B-1----:R-:W1:Y:S02]  /*06c0*/  MUFU.RCP R0, R0 ;  /* 0x0000000000007308 */ /* 0x002e640000001000 */
[----:B-1----:R-:W-:Y:S01]  /*06d0*/  VIADD R3, R0, 0xffffffe ;  /* 0x0ffffffe00037836 */ /* 0x002fe20000000000 */
[----:B------:R-:W-:-:S05]  /*06e0*/  IABS R0, R11 ;  /* 0x0000000b00007213 */ /* 0x000fca0000000000 */
[----:B------:R-:W1:Y:S02]  /*06f0*/  F2I.FTZ.U32.TRUNC.NTZ R3, R3 ;  /* 0x0000000300037305 */ /* 0x000e64000021f000 */
[----:B-1----:R-:W-:-:S04]  /*0700*/  IMAD.MOV R7, RZ, RZ, -R3 ;  /* 0x000000ffff077224 */ /* 0x002fc800078e0a03 */
[----:B------:R-:W-:Y:S02]  /*0710*/  IMAD R5, R7, R8, RZ ;  /* 0x0000000807057224 */ /* 0x000fe400078e02ff */
[----:B------:R-:W1:Y:S02]  /*0720*/  I2F.RP R7, R92 ;  /* 0x0000005c00077306 */ /* 0x000e640000209400 */
[----:B------:R-:W-:-:S04]  /*0730*/  IMAD.HI.U32 R2, R3, R5, R2 ;  /* 0x0000000503027227 */ /* 0x000fc800078e0002 */
[----:B------:R-:W-:Y:S02]  /*0740*/  IMAD.MOV.U32 R3, RZ, RZ, R0 ;  /* 0x000000ffff037224 */ /* 0x000fe400078e0000 */
[----:B------:R-:W-:Y:S01]  /*0750*/  IMAD.MOV R0, RZ, RZ, -R4 ;  /* 0x000000ffff007224 */ /* 0x000fe200078e0a04 */
[----:B------:R-:W-:Y:S01]  /*0760*/  IABS R4, R36 ;  /* 0x0000002400047213 */ /* 0x000fe20000000000 */
[----:B------:R-:W-:-:S04]  /*0770*/  IMAD.HI.U32 R2, R2, R3, RZ ;  /* 0x0000000302027227 */ /* 0x000fc800078e00ff */
[----:B------:R-:W-:Y:S01]  /*0780*/  IMAD R3, R2, R0, R3 ;  /* 0x0000000002037224 */ /* 0x000fe200078e0203 */
[----:B-1----:R-:W1:Y:S01]  /*0790*/  MUFU.RCP R7, R7 ;  /* 0x0000000700077308 */ /* 0x002e620000001000 */
[----:B------:R-:W-:Y:S01]  /*07a0*/  IMAD.MOV.U32 R0, RZ, RZ, R4 ;  /* 0x000000ffff007224 */ /* 0x000fe200078e0004 */
[----:B------:R-:W-:Y:S02]  /*07b0*/  BAR.SYNC.DEFER_BLOCKING 0x0 ;  /* 0x0000000000007b1d */ /* 0x000fe40000010000 */
[----:B------:R-:W-:-:S04]  /*07c0*/  ISETP.GT.U32.AND P1, PT, R8, R3, PT ;  /* 0x000000030800720c */ /* 0x000fc80003f24070 */
[----:B------:R-:W2:Y:S09]  /*07d0*/  I2F.RP R6, R0 ;  /* 0x0000000000067306 */ /* 0x000eb20000209400 */
[----:B------:R-:W-:Y:S02]  /*07e0*/  @!P1 IMAD.IADD R3, R3, 0x1, -R8 ;  /* 0x0000000103039824 */ /* 0x000fe400078e0a08 */
[----:B-1----:R-:W-:-:S02]  /*07f0*/  VIADD R4, R7, 0xffffffe ;  /* 0x0ffffffe07047836 */ /* 0x002fc40000000000 */
[----:B------:R-:W-:Y:S01]  /*0800*/  @!P1 VIADD R2, R2, 0x1 ;  /* 0x0000000102029836 */ /* 0x000fe20000000000 */
[----:B------:R-:W-:Y:S01]  /*0810*/  ISETP.GE.U32.AND P0, PT, R3, R8, PT ;  /* 0x000000080300720c */ /* 0x000fe20003f06070 */
[----:B--2---:R-:W1:Y:S01]  /*0820*/  MUFU.RCP R6, R6 ;  /* 0x0000000600067308 */ /* 0x004e620000001000 */
[----:B------:R-:W-:Y:S02]  /*0830*/  LOP3.LUT R3, R11, R10, RZ, 0x3c, !PT ;  /* 0x0000000a0b037212 */ /* 0x000fe400078e3cff */
[----:B------:R-:W-:Y:S02]  /*0840*/  ISETP.NE.AND P1, PT, R10, RZ, PT ;  /* 0x000000ff0a00720c */ /* 0x000fe40003f25270 */
[----:B------:R-:W-:Y:S01]  /*0850*/  ISETP.GE.AND P2, PT, R3, RZ, PT ;  /* 0x000000ff0300720c */ /* 0x000fe20003f46270 */
[----:B------:R-:W-:Y:S02]  /*0860*/  IMAD.SHL.U32 R3, R13, 0x200000, RZ ;  /* 0x002000000d037824 */ /* 0x000fe400078e00ff */
[----:B------:R-:W2:Y:S03]  /*0870*/  F2I.FTZ.U32.TRUNC.NTZ R5, R4 ;  /* 0x0000000400057305 */ /* 0x000ea6000021f000 */
[----:B------:R-:W-:Y:S01]  /*0880*/  LOP3.LUT R3, R3, 0x600000, RZ, 0xc0, !PT ;  /* 0x0060000003037812 */ /* 0x000fe200078ec0ff */
[----:B------:R-:W-:-:S03]  /*0890*/  @P0 VIADD R2, R2, 0x1 ;  /* 0x0000000102020836 */ /* 0x000fc60000000000 */
[----:B------:R-:W-:Y:S01]  /*08a0*/  R2UR UR4, R3 ;  /* 0x00000000030472ca */ /* 0x000fe200000e0000 */
[----:B------:R-:W-:Y:S02]  /*08b0*/  IMAD.MOV.U32 R8, RZ, RZ, R2 ;  /* 0x000000ffff087224 */ /* 0x000fe400078e0002 */
[----:B-1----:R-:W-:Y:S02]  /*08c0*/  VIADD R6, R6, 0xffffffe ;  /* 0x0ffffffe06067836 */ /* 0x002fe40000000000 */
[----:B------:R-:W-:Y:S01]  /*08d0*/  @!P2 IMAD.MOV R8, RZ, RZ, -R8 ;  /* 0x000000ffff08a224 */ /* 0x000fe200078e0a08 */
[----:B------:R-:W-:Y:S01]  /*08e0*/  @!P1 LOP3.LUT R8, RZ, R10, RZ, 0x33, !PT ;  /* 0x0000000aff089212 */ /* 0x000fe200078e33ff */
[----:B------:R1:W3:Y:S01]  /*08f0*/  F2I.FTZ.U32.TRUNC.NTZ R3, R6 ;  /* 0x0000000600037305 */ /* 0x0002e2000021f000 */
[----:B--2---:R-:W-:-:S03]  /*0900*/  IMAD.MOV R15, RZ, RZ, -R5 ;  /* 0x000000ffff0f7224 */ /* 0x004fc600078e0a05 */
[----:B------:R-:W-:Y:S01]  /*0910*/  IMAD.MOV R7, RZ, RZ, -R8 ;  /* 0x000000ffff077224 */ /* 0x000fe200078e0a08 */
[----:B0-----:R-:W-:Y:S06]  /*0920*/  @P3 BRA `(.L_x_5) ;  /* 0x0000000000183947 */ /* 0x001fec0003800000 */
[----:B------:R-:W-:Y:S01]  /*0930*/  ELECT P0, URZ, PT ;  /* 0x0000000000ff782f */ /* 0x000fe20003800000 */
[----:B-1----:R-:W-:Y:S01]  /*0940*/  IMAD.MOV.U32 R6, RZ, RZ, 0x1 ;  /* 0x00000001ff067424 */ /* 0x002fe200078e00ff */
[----:B------:R-:W-:Y:S11]  /*0950*/  UVIRTCOUNT.DEALLOC.SMPOOL 0x80 ;  /* 0x000000800000784c */ /* 0x000ff60000000000 */
[----:B------:R-:W-:-:S04]  /*0960*/  @P0 MOV R13, 0x40 ;  /* 0x00000040000d0802 */ /* 0x000fc80000000f00 */
[----:B------:R-:W-:-:S05]  /*0970*/  @P0 LEA R13, R12, R13, 0x18 ;  /* 0x0000000d0c0d0211 */ /* 0x000fca00078ec0ff */
[----:B------:R0:W-:Y:S02]  /*0980*/  @P0 STS.U8 [R13], R6 ;  /* 0x000000060d000388 */ /* 0x0001e40000000000 */
.L_x_5:
[----:B------:R-:W-:Y:S01]  /*0990*/  IMAD.SHL.U32 R17, R8, 0x80, RZ ;  /* 0x0000008008117824 */ /* 0x000fe200078e00ff */
[----:B------:R-:W-:Y:S01]  /*09a0*/  LOP3.LUT R12, R14, 0x7f, RZ, 0xc0, !PT ;  /* 0x0000007f0e0c7812 */ /* 0x000fe200078ec0ff */
[----:B------:R-:W-:Y:S01]  /*09b0*/  IMAD R2, R10, R7, R11 ;  /* 0x000000070a027224 */ /* 0x000fe200078e020b */
[----:B------:R2:W-:Y:S01]  /*09c0*/  STL [R1+0x2a20], R37 ;  /* 0x002a202501007387 */ /* 0x0005e20000100800 */
[----:B------:R-:W-:Y:S02]  /*09d0*/  IMAD R7, R15, R92, RZ ;  /* 0x0000005c0f077224 */ /* 0x000fe400078e02ff */
[----:B------:R-:W-:Y:S01]  /*09e0*/  VIADD R8, R17, 0x7f ;  /* 0x0000007f11087836 */ /* 0x000fe20000000000 */
[----:B------:R-:W-:Y:S01]  /*09f0*/  STL [R1+0x568], R17 ;  /* 0x0005681101007387 */ /* 0x000fe20000100800 */
[----:B------:R-:W-:Y:S02]  /*0a00*/  IMAD.MOV.U32 R4, RZ, RZ, RZ ;  /* 0x000000ffff047224 */ /* 0x000fe400078e00ff */
[----:B---3--:R-:W-:Y:S01]  /*0a10*/  IMAD.MOV R11, RZ, RZ, -R3 ;  /* 0x000000ffff0b7224 */ /* 0x008fe200078e0a03 */
[----:B01----:R-:W-:Y:S01]  /*0a20*/  IABS R6, R8 ;  /* 0x0000000800067213 */ /* 0x003fe20000000000 */
[----:B------:R-:W-:Y:S01]  /*0a30*/  IMAD.HI.U32 R16, R5, R7, R4 ;  /* 0x0000000705107227 */ /* 0x000fe200078e0004 */
[----:B------:R-:W-:-:S03]  /*0a40*/  ISETP.GE.AND P0, PT, R8, RZ, PT ;  /* 0x000000ff0800720c */ /* 0x000fc60003f06270 */
[----:B------:R-:W-:Y:S01]  /*0a50*/  IMAD.IADD R4, R9, 0x1, R2 ;  /* 0x0000000109047824 */ /* 0x000fe200078e0202 */
[----:B------:R-:W-:Y:S01]  /*0a60*/  STL [R1+0xea8], R16 ;  /* 0x000ea81001007387 */ /* 0x000fe20000100800 */
[----:B------:R-:W-:Y:S02]  /*0a70*/  IMAD R5, R11, R0, RZ ;  /* 0x000000000b057224 */ /* 0x000fe400078e02ff */
[----:B------:R-:W-:Y:S02]  /*0a80*/  IMAD.MOV.U32 R2, RZ, RZ, RZ ;  /* 0x000000ffff027224 */ /* 0x000fe400078e00ff */
[----:B------:R-:W-:Y:S02]  /*0a90*/  IMAD R21, R4, 0x200, R12 ;  /* 0x0000020004157824 */ /* 0x000fe400078e020c */
[----:B------:R-:W-:Y:S02]  /*0aa0*/  IMAD.MOV.U32 R11, RZ, RZ, R6 ;  /* 0x000000ffff0b7224 */ /* 0x000fe400078e0006 */
[----:B------:R-:W-:Y:S01]  /*0ab0*/  IMAD.HI.U32 R2, R3, R5, R2 ;  /* 0x0000000503027227 */ /* 0x000fe200078e0002 */
[----:B------:R-:W-:Y:S01]  /*0ac0*/  IABS R7, R21 ;  /* 0x0000001500077213 */ /* 0x000fe20000000000 */
[----:B------:R-:W-:Y:S02]  /*0ad0*/  STL [R1+0xeb0], R21 ;  /* 0x000eb01501007387 */ /* 0x000fe40000100800 */
[----:B------:R-:W-:-:S04]  /*0ae0*/  IMAD.HI.U32 R3, R16, R11, RZ ;  /* 0x0000000b10037227 */ /* 0x000fc800078e00ff */
[----:B------:R-:W-:Y:S02]  /*0af0*/  IMAD.MOV R4, RZ, RZ, -R3 ;  /* 0x000000ffff047224 */ /* 0x000fe400078e0a03 */
[C---:B------:R-:W-:Y:S02]  /*0b00*/  VIADD R20, R21.reuse, 0x80 ;  /* 0x0000008015147836 */ /* 0x040fe40000000000 */
[C---:B------:R-:W-:Y:S02]  /*0b10*/  VIADD R19, R21.reuse, 0x100 ;  /* 0x0000010015137836 */ /* 0x040fe40000000000 */
[----:B------:R-:W-:Y:S01]  /*0b20*/  IMAD.HI.U32 R3, R2, R7, RZ ;  /* 0x0000000702037227 */ /* 0x000fe200078e00ff */
[----:B------:R-:W-:Y:S01]  /*0b30*/  IABS R9, R20 ;  /* 0x0000001400097213 */ /* 0x000fe20000000000 */
[----:B------:R-:W-:Y:S01]  /*0b40*/  STL [R1+0xebc], R20 ;  /* 0x000ebc1401007387 */ /* 0x000fe20000100800 */
[----:B------:R-:W-:Y:S01]  /*0b50*/  IABS R13, R19 ;  /* 0x00000013000d7213 */ /* 0x000fe20000000000 */
[----:B------:R-:W-:-:S02]  /*0b60*/  VIADD R18, R21, 0x180 ;  /* 0x0000018015127836 */ /* 0x000fc40000000000 */
[----:B------:R-:W-:Y:S01]  /*0b70*/  IMAD.MOV R3, RZ, RZ, -R3 ;  /* 0x000000ffff037224 */ /* 0x000fe200078e0a03 */
[----:B------:R-:W-:Y:S01]  /*0b80*/  STL [R1+0xeb8], R19 ;  /* 0x000eb81301007387 */ /* 0x000fe20000100800 */
[----:B------:R-:W-:Y:S01]  /*0b90*/  IMAD R11, R92, R4, R11 ;  /* 0x000000045c0b7224 */ /* 0x000fe200078e020b */
[----:B------:R-:W-:Y:S01]  /*0ba0*/  IABS R15, R18 ;  /* 0x00000012000f7213 */ /* 0x000fe20000000000 */
[----:B------:R-:W-:Y:S01]  /*0bb0*/  IMAD R3, R0, R3, R7 ;  /* 0x0000000300037224 */ /* 0x000fe200078e0207 */
[----:B------:R-:W-:Y:S01]  /*0bc0*/  STL [R1+0xeb4], R18 ;  /* 0x000eb41201007387 */ /* 0x000fe20000100800 */
[----:B------:R-:W-:Y:S01]  /*0bd0*/  IMAD.HI.U32 R4, R2, R9, RZ ;  /* 0x0000000902047227 */ /* 0x000fe200078e00ff */
[----:B------:R-:W-:Y:S02]  /*0be0*/  ISETP.GT.U32.AND P4, PT, R92, R11, PT ;  /* 0x0000000b5c00720c */ /* 0x000fe40003f84070 */
[----:B------:R-:W-:Y:S01]  /*0bf0*/  ISETP.GT.U32.AND P2, PT, R0, R3, PT ;  /* 0x000000030000720c */ /* 0x000fe20003f44070 */
[----:B------:R-:W-:-:S04]  /*0c00*/  IMAD.HI.U32 R5, R2, R13, RZ ;  /* 0x0000000d02057227 */ /* 0x000fc800078e00ff */
[----:B------:R-:W-:-:S04]  /*0c10*/  IMAD.HI.U32 R2, R2, R15, RZ ;  /* 0x0000000f02027227 */ /* 0x000fc800078e00ff */
[----:B------:R-:W-:Y:S02]  /*0c20*/  IMAD.MOV R4, RZ, RZ, -R4 ;  /* 0x000000ffff047224 */ /* 0x000fe400078e0a04 */
[----:B------:R-:W-:Y:S02]  /*0c30*/  IMAD.MOV R2, RZ, RZ, -R2 ;  /* 0x000000ffff027224 */ /* 0x000fe400078e0a02 */
[----:B------:R-:W-:Y:S02]  /*0c40*/  IMAD.MOV R6, RZ, RZ, -R5 ;  /* 0x000000ffff067224 */ /* 0x000fe400078e0a05 */
[C---:B------:R-:W-:Y:S02]  /*0c50*/  IMAD R5, R0.reuse, R4, R9 ;  /* 0x0000000400057224 */ /* 0x040fe400078e0209 */
[C---:B------:R-:W-:Y:S02]  /*0c60*/  IMAD R9, R0.reuse, R2, R15 ;  /* 0x0000000200097224 */ /* 0x040fe400078e020f */
[C---:B------:R-:W-:Y:S01]  /*0c70*/  IMAD R7, R0.reuse, R6, R13 ;  /* 0x0000000600077224 */ /* 0x040fe200078e020d */
[C---:B------:R-:W-:Y:S01]  /*0c80*/  ISETP.GT.U32.AND P5, PT, R0.reuse, R5, PT ;  /* 0x000000050000720c */ /* 0x040fe20003fa4070 */
[----:B------:R-:W-:Y:S01]  /*0c90*/  @!P2 IMAD.IADD R3, R3, 0x1, -R0 ;  /* 0x000000010303a824 */ /* 0x000fe200078e0a00 */
[C---:B------:R-:W-:Y:S01]  /*0ca0*/  ISETP.GT.U32.AND P3, PT, R0.reuse, R9, PT ;  /* 0x000000090000720c */ /* 0x040fe20003f64070 */
[C---:B------:R-:W-:Y:S01]  /*0cb0*/  VIADD R8, R17.reuse, 0x1 ;  /* 0x0000000111087836 */ /* 0x040fe20000000000 */
[C---:B------:R-:W-:Y:S01]  /*0cc0*/  ISETP.GT.U32.AND P1, PT, R0.reuse, R7, PT ;  /* 0x000000070000720c */ /* 0x040fe20003f24070 */
[C---:B------:R-:W-:Y:S01]  /*0cd0*/  VIADD R10, R17.reuse, 0x2 ;  /* 0x00000002110a7836 */ /* 0x040fe20000000000 */
[----:B------:R-:W-:Y:S01]  /*0ce0*/  ISETP.GT.U32.AND P2, PT, R0, R3, PT ;  /* 0x000000030000720c */ /* 0x000fe20003f44070 */
[----:B------:R-:W-:Y:S01]  /*0cf0*/  VIADD R12, R17, 0x3 ;  /* 0x00000003110c7836 */ /* 0x000fe20000000000 */
[----:B------:R-:W-:Y:S01]  /*0d00*/  IABS R83, R8 ;  /* 0x0000000800537213 */ /* 0x000fe20000000000 */
[----:B------:R-:W-:Y:S01]  /*0d10*/  @!P4 IMAD.IADD R11, R11, 0x1, -R92 ;  /* 0x000000010b0bc824 */ /* 0x000fe200078e0a5c */
[----:B------:R-:W-:Y:S01]  /*0d20*/  IABS R13, R10 ;  /* 0x0000000a000d7213 */ /* 0x000fe20000000000 */
[----:B------:R-:W-:Y:S01]  /*0d30*/  VIADD R14, R17, 0x4 ;  /* 0x00000004110e7836 */ /* 0x000fe20000000000 */
[----:B------:R-:W-:Y:S01]  /*0d40*/  IABS R81, R12 ;  /* 0x0000000c00517213 */ /* 0x000fe20000000000 */
[--C-:B------:R-:W-:Y:S01]  /*0d50*/  @!P5 IMAD.IADD R5, R5, 0x1, -R0.reuse ;  /* 0x000000010505d824 */ /* 0x100fe200078e0a00 */
[----:B------:R-:W-:Y:S01]  /*0d60*/  ISETP.GT.U32.AND P4, PT, R92, R11, PT ;  /* 0x0000000b5c00720c */ /* 0x000fe20003f84070 */
[--C-:B------:R-:W-:Y:S01]  /*0d70*/  @!P3 IMAD.IADD R9, R9, 0x1, -R0.reuse ;  /* 0x000000010909b824 */ /* 0x100fe200078e0a00 */
[----:B------:R-:W-:Y:S01]  /*0d80*/  IABS R15, R14 ;  /* 0x0000000e000f7213 */ /* 0x000fe20000000000 */
[----:B------:R-:W-:Y:S01]  /*0d90*/  @!P1 IMAD.IADD R7, R7, 0x1, -R0 ;  /* 0x0000000107079824 */ /* 0x000fe200078e0a00 */
[----:B------:R-:W-:Y:S01]  /*0da0*/  ISETP.GT.U32.AND P1, PT, R0, R5, PT ;  /* 0x000000050000720c */ /* 0x000fe20003f24070 */
[----:B------:R-:W-:Y:S01]  /*0db0*/  IMAD.HI.U32 R2, R16, R83, RZ ;  /* 0x0000005310027227 */ /* 0x000fe200078e00ff */
[----:B------:R-:W-:-:S02]  /*0dc0*/  ISETP.GT.U32.AND P5, PT, R0, R9, PT ;  /* 0x000000090000720c */ /* 0x000fc40003fa4070 */
[----:B------:R-:W-:Y:S01]  /*0dd0*/  ISETP.GT.U32.AND P3, PT, R0, R7, PT ;  /* 0x000000070000720c */ /* 0x000fe20003f64070 */
[----:B------:R-:W-:Y:S01]  /*0de0*/  @!P2 IMAD.IADD R3, R3, 0x1, -R0 ;  /* 0x000000010303a824 */ /* 0x000fe200078e0a00 */
[----:B------:R-:W-:Y:S01]  /*0df0*/  ISETP.GE.AND P2, PT, R21, RZ, PT ;  /* 0x000000ff1500720c */ /* 0x000fe20003f46270 */
[----:B------:R-:W-:Y:S02]  /*0e00*/  IMAD.MOV R2, RZ, RZ, -R2 ;  /* 0x000000ffff027224 */ /* 0x000fe400078e0a02 */
[----:B------:R-:W-:-:S04]  /*0e10*/  IMAD.HI.U32 R4, R16, R81, RZ ;  /* 0x0000005110047227 */ /* 0x000fc800078e00ff */
[----:B------:R-:W-:Y:S02]  /*0e20*/  IMAD R83, R92, R2, R83 ;  /* 0x000000025c537224 */ /* 0x000fe400078e0253 */
[--C-:B------:R-:W-:Y:S01]  /*0e30*/  @!P1 IMAD.IADD R5, R5, 0x1, -R0.reuse ;  /* 0x0000000105059824 */ /* 0x100fe200078e0a00 */
[----:B------:R-:W-:Y:S01]  /*0e40*/  ISETP.GE.AND P1, PT, R20, RZ, PT ;  /* 0x000000ff1400720c */ /* 0x000fe20003f26270 */
[----:B------:R-:W-:Y:S01]  /*0e50*/  @!P5 IMAD.IADD R9, R9, 0x1, -R0 ;  /* 0x000000010909d824 */ /* 0x000fe200078e0a00 */
[----:B------:R-:W-:Y:S01]  /*0e60*/  ISETP.GT.U32.AND P5, PT, R92, R83, PT ;  /* 0x000000535c00720c */ /* 0x000fe20003fa4070 */
[----:B------:R-:W-:-:S04]  /*0e70*/  IMAD.HI.U32 R2, R16, R13, RZ ;  /* 0x0000000d10027227 */ /* 0x000fc800078e00ff */
[----:B------:R-:W-:Y:S01]  /*0e80*/  @!P3 IMAD.IADD R7, R7, 0x1, -R0 ;  /* 0x000000010707b824 */ /* 0x000fe200078e0a00 */
[----:B------:R-:W-:Y:S01]  /*0e90*/  ISETP.GE.AND P3, PT, R19, RZ, PT ;  /* 0x000000ff1300720c */ /* 0x000fe20003f66270 */
[----:B------:R-:W-:Y:S01]  /*0ea0*/  @!P2 IMAD.MOV R3, RZ, RZ, -R3 ;  /* 0x000000ffff03a224 */ /* 0x000fe200078e0a03 */
[----:B------:R-:W-:Y:S01]  /*0eb0*/  ISETP.GE.AND P2, PT, R18, RZ, PT ;  /* 0x000000ff1200720c */ /* 0x000fe20003f46270 */
[----:B------:R-:W-:Y:S02]  /*0ec0*/  IMAD.MOV R2, RZ, RZ, -R2 ;  /* 0x000000ffff027224 */ /* 0x000fe400078e0a02 */
[----:B------:R-:W-:Y:S02]  /*0ed0*/  IMAD.MOV R4, RZ, RZ, -R4 ;  /* 0x000000ffff047224 */ /* 0x000fe400078e0a04 */
[----:B------:R-:W-:Y:S02]  /*0ee0*/  IMAD R82, R92, R2, R13 ;  /* 0x000000025c527224 */ /* 0x000fe400078e020d */
[----:B------:R-:W-:-:S04]  /*0ef0*/  IMAD.HI.U32 R6, R16, R15, RZ ;  /* 0x0000000f10067227 */ /* 0x000fc800078e00ff */
[C---:B------:R-:W-:Y:S02]  /*0f00*/  IMAD R81, R92.reuse, R4, R81 ;  /* 0x000000045c517224 */ /* 0x040fe400078e0251 */
[----:B------:R-:W-:Y:S01]  /*0f10*/  @!P1 IMAD.MOV R5, RZ, RZ, -R5 ;  /* 0x000000ffff059224 */ /* 0x000fe200078e0a05 */
[C---:B------:R-:W-:Y:S01]  /*0f20*/  ISETP.GT.U32.AND P1, PT, R92.reuse, R82, PT ;  /* 0x000000525c00720c */ /* 0x040fe20003f24070 */
[----:B------:R-:W-:Y:S01]  /*0f30*/  @!P5 IMAD.IADD R83, R83, 0x1, -R92 ;  /* 0x000000015353d824 */ /* 0x000fe200078e0a5c */
[----:B------:R-:W-:Y:S01]  /*0f40*/  ISETP.GT.U32.AND P5, PT, R92, R81, PT ;  /* 0x000000515c00720c */ /* 0x000fe20003fa4070 */
[----:B------:R-:W-:Y:S02]  /*0f50*/  IMAD.MOV R6, RZ, RZ, -R6 ;  /* 0x000000ffff067224 */ /* 0x000fe400078e0a06 */
[--C-:B------:R-:W-:Y:S01]  /*0f60*/  @!P4 IMAD.IADD R11, R11, 0x1, -R92.reuse ;  /* 0x000000010b0bc824 */ /* 0x100fe200078e0a5c */
[----:B------:R-:W-:Y:S01]  /*0f70*/  ISETP.NE.AND P4, PT, R36, RZ, PT ;  /* 0x000000ff2400720c */ /* 0x000fe20003f85270 */
[----:B------:R-:W-:Y:S01]  /*0f80*/  @!P3 IMAD.MOV R7, RZ, RZ, -R7 ;  /* 0x000000ffff07b224 */ /* 0x000fe200078e0a07 */
[----:B------:R-:W-:Y:S01]  /*0f90*/  LOP3.LUT R36, RZ, R36, RZ, 0x33, !PT ;  /* 0x00000024ff247212 */ /* 0x000fe200078e33ff */
[----:B------:R-:W-:Y:S01]  /*0fa0*/  @!P2 IMAD.MOV R9, RZ, RZ, -R9 ;  /* 0x000000ffff09a224 */ /* 0x000fe200078e0a09 */
[C---:B------:R-:W-:Y:S01]  /*0fb0*/  ISETP.GT.U32.AND P3, PT, R92.reuse, R83, PT ;  /* 0x000000535c00720c */ /* 0x040fe20003f64070 */
[----:B------:R-:W-:Y:S01]  /*0fc0*/  IMAD R80, R92, R6, R15 ;  /* 0x000000065c507224 */ /* 0x000fe200078e020f */
[----:B------:R-:W-:Y:S01]  /*0fd0*/  SEL R70, R36, R3, !P4 ;  /* 0x0000000324467207 */ /* 0x000fe20006000000 */
[--C-:B------:R-:W-:Y:S01]  /*0fe0*/  @!P1 IMAD.IADD R82, R82, 0x1, -R92.reuse ;  /* 0x0000000152529824 */ /* 0x100fe200078e0a5c */
[C---:B------:R-:W-:Y:S01]  /*0ff0*/  SEL R71, R36.reuse, R5, !P4 ;  /* 0x0000000524477207 */ /* 0x040fe20006000000 */
[--C-:B------:R-:W-:Y:S01]  /*1000*/  @!P5 IMAD.IADD R81, R81, 0x1, -R92.reuse ;  /* 0x000000015151d824 */ /* 0x100fe200078e0a5c */
[C---:B------:R-:W-:Y:S01]  /*1010*/  SEL R69, R36.reuse, R7, !P4 ;  /* 0x0000000724457207 */ /* 0x040fe20006000000 */
[----:B------:R-:W-:Y:S01]  /*1020*/  @!P0 IMAD.MOV R11, RZ, RZ, -R11 ;  /* 0x000000ffff0b8224 */ /* 0x000fe200078e0a0b */
[----:B--2---:R-:W-:Y:S01]  /*1030*/  SEL R37, R36, R9, !P4 ;  /* 0x0000000924257207 */ /* 0x004fe20006000000 */
[C---:B------:R-:W-:Y:S01]  /*1040*/  VIADD R4, R17.reuse, 0x5 ;  /* 0x0000000511047836 */ /* 0x040fe20000000000 */
[----:B------:R-:W-:Y:S01]  /*1050*/  ISETP.GE.AND P4, PT, R8, RZ, PT ;  /* 0x000000ff0800720c */ /* 0x000fe20003f86270 */
[----:B------:R-:W-:Y:S01]  /*1060*/  VIADD R6, R17, 0x6 ;  /* 0x0000000611067836 */ /* 0x000fe20000000000 */
[C---:B------:R-:W-:Y:S01]  /*1070*/  ISETP.GT.U32.AND P2, PT, R92.reuse, R80, PT ;  /* 0x000000505c00720c */ /* 0x040fe20003f44070 */
[----:B------:R-:W-:Y:S01]  /*1080*/  @!P3 IMAD.IADD R83, R83, 0x1, -R92 ;  /* 0x000000015353b824 */ /* 0x000fe200078e0a5c */
[C---:B------:R-:W-:Y:S01]  /*1090*/  ISETP.GT.U32.AND P5, PT, R92.reuse, R82, PT ;  /* 0x000000525c00720c */ /* 0x040fe20003fa4070 */
[----:B------:R-:W-:Y:S01]  /*10a0*/  STL [R1+0x2a24], R37 ;  /* 0x002a242501007387 */ /* 0x000fe20000100800 */
[----:B------:R-:W-:Y:S01]  /*10b0*/  ISETP.GT.U32.AND P3, PT, R92, R81, PT ;  /* 0x000000515c00720c */ /* 0x000fe20003f64070 */
[----:B------:R-:W-:Y:S01]  /*10c0*/  VIADD R8, R17, 0x7 ;  /* 0x0000000711087836 */ /* 0x000fe20000000000 */
[----:B------:R-:W-:Y:S01]  /*10d0*/  ISETP.GE.AND P1, PT, R10, RZ, PT ;  /* 0x000000ff0a00720c */ /* 0x000fe20003f26270 */
[----:B------:R-:W-:Y:S01]  /*10e0*/  STL [R1+0x11f4], R11 ;  /* 0x0011f40b01007387 */ /* 0x000fe20000100800 */
[----:B------:R-:W-:-:S02]  /*10f0*/  IABS R79, R4 ;  /* 0x00000004004f7213 */ /* 0x000fc40000000000 */
[----:B------:R-:W-:Y:S01]  /*1100*/  IABS R13, R6 ;  /* 0x00000006000d7213 */ /* 0x000fe20000000000 */
[----:B------:R-:W-:Y:S02]  /*1110*/  @!P4 IMAD.MOV R83, RZ, RZ, -R83 ;  /* 0x000000ffff53c224 */ /* 0x000fe400078e0a53 */
[--C-:B------:R-:W-:Y:S01]  /*1120*/  @!P2 IMAD.IADD R80, R80, 0x1, -R92.reuse ;  /* 0x000000015050a824 */ /* 0x100fe200078e0a5c */
[----:B------:R-:W-:Y:S01]  /*1130*/  ISETP.GE.AND P2, PT, R12, RZ, PT ;  /* 0x000000ff0c00720c */ /* 0x000fe20003f46270 */
[--C-:B------:R-:W-:Y:S01]  /*1140*/  @!P5 IMAD.IADD R82, R82, 0x1, -R92.reuse ;  /* 0x000000015252d824 */ /* 0x100fe200078e0a5c */
[----:B------:R0:W-:Y:S01]  /*1150*/  STL [R1+0x2a0c], R83 ;  /* 0x002a0c5301007387 */ /* 0x0001e20000100800 */
[----:B------:R-:W-:Y:S01]  /*1160*/  @!P3 IMAD.IADD R81, R81, 0x1, -R92 ;  /* 0x000000015151b824 */ /* 0x000fe200078e0a5c */
[----:B------:R-:W-:Y:S01]  /*1170*/  ISETP.GT.U32.AND P0, PT, R92, R80, PT ;  /* 0x000000505c00720c */ /* 0x000fe20003f04070 */
[----:B------:R-:W-:Y:S01]  /*1180*/  IMAD.HI.U32 R0, R16, R79, RZ ;  /* 0x0000004f10007227 */ /* 0x000fe200078e00ff */
[----:B------:R-:W-:-:S03]  /*1190*/  ISETP.GE.AND P5, PT, R14, RZ, PT ;  /* 0x000000ff0e00720c */ /* 0x000fc60003fa6270 */
[----:B------:R-:W-:Y:S02]  /*11a0*/  @!P1 IMAD.MOV R82, RZ, RZ, -R82 ;  /* 0x000000ffff529224 */ /* 0x000fe400078e0a52 */
[----:B------:R-:W-:Y:S01]  /*11b0*/  IMAD.MOV R2, RZ, RZ, -R0 ;  /* 0x000000ffff027224 */ /* 0x000fe200078e0a00 */
[----:B0-----:R-:W2:Y:S01]  /*11c0*/  LDL R83, [R1+0x568] ;  /* 0x0005680001537983 */ /* 0x001ea20000100800 */
[----:B------:R-:W-:Y:S02]  /*11d0*/  @!P2 IMAD.MOV R81, RZ, RZ, -R81 ;  /* 0x000000ffff51a224 */ /* 0x000fe400078e0a51 */
[----:B------:R-:W-:Y:S02]  /*11e0*/  IMAD R79, R92, R2, R79 ;  /* 0x000000025c4f7224 */ /* 0x000fe400078e024f */
[----:B------:R-:W-:Y:S01]  /*11f0*/  @!P0 IMAD.IADD R80, R80, 0x1, -R92 ;  /* 0x0000000150508824 */ /* 0x000fe200078e0a5c */
[----:B------:R-:W-:Y:S01]  /*1200*/  STL [R1+0x2a10], R82 ;  /* 0x002a105201007387 */ /* 0x000fe20000100800 */
[----:B------:R-:W-:-:S04]  /*1210*/  IMAD.HI.U32 R0, R16, R13, RZ ;  /* 0x0000000d10007227 */ /* 0x000fc800078e00ff */
[----:B------:R-:W-:Y:S01]  /*1220*/  @!P5 IMAD.MOV R80, RZ, RZ, -R80 ;  /* 0x000000ffff50d224 */ /* 0x000fe200078e0a50 */
[----:B------:R-:W-:Y:S01]  /*1230*/  STL [R1+0x2a14], R81 ;  /* 0x002a145101007387 */ /* 0x000fe20000100800 */
[C---:B------:R-:W-:Y:S01]  /*1240*/  ISETP.GT.U32.AND P4, PT, R92.reuse, R79, PT ;  /* 0x0000004f5c00720c */ /* 0x040fe20003f84070 */
[----:B------:R-:W-:Y:S02]  /*1250*/  IMAD.MOV R0, RZ, RZ, -R0 ;  /* 0x000000ffff007224 */ /* 0x000fe400078e0a00 */
[----:B------:R0:W-:Y:S01]  /*1260*/  STL [R1+0x2a18], R80 ;  /* 0x002a185001007387 */ /* 0x0001e20000100800 */
[----:B------:R-:W-:Y:S01]  /*1270*/  IABS R5, R8 ;  /* 0x0000000800057213 */ /* 0x000fe20000000000 */
[----:B------:R-:W-:Y:S02]  /*1280*/  IMAD R3, R92, R0, R13 ;  /* 0x000000005c037224 */ /* 0x000fe400078e020d */
[----:B0-----:R-:W3:Y:S06]  /*1290*/  LDL R80, [R1+0xea8] ;  /* 0x000ea80001507983 */ /* 0x001eec0000100800 */
[----:B------:R-:W-:-:S02]  /*12a0*/  @!P4 IMAD.IADD R79, R79, 0x1, -R92 ;  /* 0x000000014f4fc824 */ /* 0x000fc400078e0a5c */
[----:B------:R-:W-:-:S03]  /*12b0*/  IMAD.HI.U32 R0, R16, R5, RZ ;  /* 0x0000000510007227 */ /* 0x000fc600078e00ff */
[C---:B------:R-:W-:Y:S01]  /*12c0*/  ISETP.GT.U32.AND P4, PT, R92.reuse, R79, PT ;  /* 0x0000004f5c00720c */ /* 0x040fe20003f84070 */
[----:B------:R-:W-:Y:S01]  /*12d0*/  IMAD.MOV R2, RZ, RZ, -R0 ;  /* 0x000000ffff027224 */ /* 0x000fe200078e0a00 */
[----:B------:R-:W-:-:S03]  /*12e0*/  ISETP.GT.U32.AND P3, PT, R92, R3, PT ;  /* 0x000000035c00720c */ /* 0x000fc60003f64070 */
[----:B------:R-:W-:-:S08]  /*12f0*/  IMAD R5, R92, R2, R5 ;  /* 0x000000025c057224 */ /* 0x000fd000078e0205 */
[--C-:B------:R-:W-:Y:S01]  /*1300*/  @!P4 IMAD.IADD R79, R79, 0x1, -R92.reuse ;  /* 0x000000014f4fc824 */ /* 0x100fe200078e0a5c */
[----:B------:R-:W-:Y:S01]  /*1310*/  ISETP.GT.U32.AND P4, PT, R92, R5, PT ;  /* 0x000000055c00720c */ /* 0x000fe20003f84070 */
[----:B------:R-:W-:-:S05]  /*1320*/  @!P3 IMAD.IADD R3, R3, 0x1, -R92 ;  /* 0x000000010303b824 */ /* 0x000fca00078e0a5c */
[----:B------:R-:W-:Y:S02]  /*1330*/  ISETP.GT.U32.AND P3, PT, R92, R3, PT ;  /* 0x000000035c00720c */ /* 0x000fe40003f64070 */
[----:B------:R-:W-:-:S05]  /*1340*/  ISETP.GE.AND P2, PT, R8, RZ, PT ;  /* 0x000000ff0800720c */ /* 0x000fca0003f46270 */
[----:B------:R-:W-:Y:S01]  /*1350*/  @!P4 IMAD.IADD R5, R5, 0x1, -R92 ;  /* 0x000000010505c824 */ /* 0x000fe200078e0a5c */
[----:B------:R-:W-:-:S04]  /*1360*/  ISETP.GE.AND P0, PT, R4, RZ, PT ;  /* 0x000000ff0400720c */ /* 0x000fc80003f06270 */
[----:B------:R-:W-:Y:S01]  /*1370*/  ISETP.GT.U32.AND P4, PT, R92, R5, PT ;  /* 0x000000055c00720c */ /* 0x000fe20003f84070 */
[----:B------:R-:W-:Y:S01]  /*1380*/  @!P3 IMAD.IADD R3, R3, 0x1, -R92 ;  /* 0x000000010303b824 */ /* 0x000fe200078e0a5c */
[----:B------:R-:W-:-:S03]  /*1390*/  ISETP.GE.AND P1, PT, R6, RZ, PT ;  /* 0x000000ff0600720c */ /* 0x000fc60003f26270 */
[----:B------:R-:W-:-:S04]  /*13a0*/  IMAD.MOV.U32 R10, RZ, RZ, R3 ;  /* 0x000000ffff0a7224 */ /* 0x000fc800078e0003 */
[----:B------:R-:W-:-:S04]  /*13b0*/  @!P0 IMAD.MOV R79, RZ, RZ, -R79 ;  /* 0x000000ffff4f8224 */ /* 0x000fc800078e0a4f */
[----:B------:R-:W-:Y:S02]  /*13c0*/  @!P4 IMAD.IADD R5, R5, 0x1, -R92 ;  /* 0x000000010505c824 */ /* 0x000fe400078e0a5c */
[----:B------:R-:W-:Y:S02]  /*13d0*/  @!P1 IMAD.MOV R10, RZ, RZ, -R10 ;  /* 0x000000ffff0a9224 */ /* 0x000fe400078e0a0a */
[----:B------:R-:W-:-:S03]  /*13e0*/  IMAD.MOV.U32 R15, RZ, RZ, R5 ;  /* 0x000000ffff0f7224 */ /* 0x000fc600078e0005 */
[----:B------:R0:W-:Y:S01]  /*13f0*/  STL [R1+0x12f4], R10 ;  /* 0x0012f40a01007387 */ /* 0x0001e20000100800 */
[----:B------:R-:W-:-:S05]  /*1400*/  @!P2 IMAD.MOV R15, RZ, RZ, -R15 ;  /* 0x000000ffff0fa224 */ /* 0x000fca00078e0a0f */
[----:B------:R1:W-:Y:S01]  /*1410*/  STL [R1+0x12f0], R15 ;  /* 0x0012f00f01007387 */ /* 0x0003e20000100800 */
[----:B--2---:R-:W-:-:S05]  /*1420*/  VIADD R9, R83, 0x8 ;  /* 0x0000000853097836 */ /* 0x004fca0000000000 */
[----:B------:R-:W-:Y:S01]  /*1430*/  IABS R7, R9 ;  /* 0x0000000900077213 */ /* 0x000fe20000000000 */
[----:B------:R-:W-:-:S04]  /*1440*/  VIADD R2, R83, 0x9 ;  /* 0x0000000953027836 */ /* 0x000fc80000000000 */
[----:B------:R-:W-:-:S04]  /*1450*/  IMAD.HI.U32 R0, R16, R7, RZ ;  /* 0x0000000710007227 */ /* 0x000fc800078e00ff */
[----:B------:R-:W-:-:S04]  /*1460*/  IMAD.MOV R0, RZ, RZ, -R0 ;  /* 0x000000ffff007224 */ /* 0x000fc800078e0a00 */
[----:B------:R-:W-:Y:S01]  /*1470*/  IMAD R78, R92, R0, R7 ;  /* 0x000000005c4e7224 */ /* 0x000fe200078e0207 */
[----:B------:R-:W-:Y:S01]  /*1480*/  IABS R7, R2 ;  /* 0x0000000200077213 */ /* 0x000fe20000000000 */
[----:B------:R-:W-:-:S03]  /*1490*/  VIADD R8, R83, 0xb ;  /* 0x0000000b53087836 */ /* 0x000fc60000000000 */
[----:B------:R-:W-:Y:S01]  /*14a0*/  ISETP.GT.U32.AND P3, PT, R92, R78, PT ;  /* 0x0000004e5c00720c */ /* 0x000fe20003f64070 */
[----:B---3--:R-:W-:Y:S01]  /*14b0*/  IMAD.HI.U32 R0, R80, R7, RZ ;  /* 0x0000000750007227 */ /* 0x008fe200078e00ff */
[----:B------:R-:W-:-:S03]  /*14c0*/  IABS R11, R8 ;  /* 0x00000008000b7213 */ /* 0x000fc60000000000 */
[----:B------:R-:W-:Y:S02]  /*14d0*/  IMAD.MOV R0, RZ, RZ, -R0 ;  /* 0x000000ffff007224 */ /* 0x000fe400078e0a00 */
[----:B------:R-:W-:Y:S02]  /*14e0*/  VIADD R6, R83, 0xa ;  /* 0x0000000a53067836 */ /* 0x000fe40000000000 */
[----:B------:R-:W-:Y:S02]  /*14f0*/  IMAD R3, R92, R0, R7 ;  /* 0x000000005c037224 */ /* 0x000fe400078e0207 */
[----:B------:R-:W-:Y:S01]  /*1500*/  IMAD.HI.U32 R4, R80, R11, RZ ;  /* 0x0000000b50047227 */ /* 0x000fe200078e00ff */
[----:B------:R-:W-:Y:S02]  /*1510*/  ISETP.GE.AND P5, PT, R9, RZ, PT ;  /* 0x000000ff0900720c */ /* 0x000fe40003fa6270 */
[----:B------:R-:W-:Y:S01]  /*1520*/  IABS R9, R6 ;  /* 0x0000000600097213 */ /* 0x000fe20000000000 */
[----:B------:R-:W-:Y:S01]  /*1530*/  IMAD.MOV R4, RZ, RZ, -R4 ;  /* 0x000000ffff047224 */ /* 0x000fe200078e0a04 */
[----:B------:R-:W-:Y:S01]  /*1540*/  ISETP.GT.U32.AND P4, PT, R92, R3, PT ;  /* 0x000000035c00720c */ /* 0x000fe20003f84070 */
[----:B------:R-:W-:Y:S01]  /*1550*/  @!P3 IMAD.IADD R78, R78, 0x1, -R92 ;  /* 0x000000014e4eb824 */ /* 0x000fe200078e0a5c */
[----:B------:R-:W-:Y:S01]  /*1560*/  ISETP.GE.AND P0, PT, R2, RZ, PT ;  /* 0x000000ff0200720c */ /* 0x000fe20003f06270 */
[----:B------:R-:W-:-:S04]  /*1570*/  IMAD.HI.U32 R2, R80, R9, RZ ;  /* 0x0000000950027227 */ /* 0x000fc800078e00ff */
[C---:B------:R-:W-:Y:S01]  /*1580*/  IMAD R7, R92.reuse, R4, R11 ;  /* 0x000000045c077224 */ /* 0x040fe200078e020b */
[C---:B------:R-:W-:Y:S01]  /*1590*/  ISETP.GT.U32.AND P3, PT, R92.reuse, R78, PT ;  /* 0x0000004e5c00720c */ /* 0x040fe20003f64070 */
[C---:B------:R-:W-:Y:S02]  /*15a0*/  VIADD R12, R83.reuse, 0xd ;  /* 0x0000000d530c7836 */ /* 0x040fe40000000000 */
[----:B------:R-:W-:Y:S01]  /*15b0*/  IMAD.MOV R2, RZ, RZ, -R2 ;  /* 0x000000ffff027224 */ /* 0x000fe200078e0a02 */
[----:B------:R-:W-:Y:S01]  /*15c0*/  ISETP.GT.U32.AND P2, PT, R92, R7, PT ;  /* 0x000000075c00720c */ /* 0x000fe20003f44070 */
[----:B0-----:R-:W-:Y:S01]  /*15d0*/  VIADD R10, R83, 0xc ;  /* 0x0000000c530a7836 */ /* 0x001fe20000000000 */
[----:B------:R-:W-:Y:S01]  /*15e0*/  ISETP.GE.AND P1, PT, R6, RZ, PT ;  /* 0x000000ff0600720c */ /* 0x000fe20003f26270 */
[----:B------:R-:W-:Y:S01]  /*15f0*/  IMAD R6, R92, R2, R9 ;  /* 0x000000025c067224 */ /* 0x000fe200078e0209 */
[----:B------:R-:W-:Y:S01]  /*1600*/  IABS R0, R12 ;  /* 0x0000000c00007213 */ /* 0x000fe20000000000 */
[----:B------:R-:W-:Y:S01]  /*1610*/  @!P4 IMAD.IADD R3, R3, 0x1, -R92 ;  /* 0x000000010303c824 */ /* 0x000fe200078e0a5c */
[----:B------:R-:W-:Y:S01]  /*1620*/  IABS R9, R10 ;  /* 0x0000000a00097213 */ /* 0x000fe20000000000 */
[----:B------:R-:W-:-:S02]  /*1630*/  VIADD R14, R83, 0xe ;  /* 0x0000000e530e7836 */ /* 0x000fc40000000000 */
[----:B------:R-:W-:Y:S01]  /*1640*/  IMAD.MOV.U32 R5, RZ, RZ, R0 ;  /* 0x000000ffff057224 */ /* 0x000fe200078e0000 */
[----:B------:R-:W-:Y:S01]  /*1650*/  ISETP.GT.U32.AND P4, PT, R92, R3, PT ;  /* 0x000000035c00720c */ /* 0x000fe20003f84070 */
[----:B------:R-:W-:Y:S01]  /*1660*/  IMAD.HI.U32 R0, R80, R9, RZ ;  /* 0x0000000950007227 */ /* 0x000fe200078e00ff */
[----:B------:R-:W-:-:S03]  /*1670*/  IABS R11, R14 ;  /* 0x0000000e000b7213 */ /* 0x000fc60000000000 */
[----:B------:R-:W-:Y:S02]  /*1680*/  @!P3 IMAD.IADD R78, R78, 0x1, -R92 ;  /* 0x000000014e4eb824 */ /* 0x000fe400078e0a5c */
[----:B------:R-:W-:Y:S02]  /*1690*/  VIADD R16, R83, 0xf ;  /* 0x0000000f53107836 */ /* 0x000fe40000000000 */
[----:B------:R-:W-:Y:S02]  /*16a0*/  IMAD.MOV R0, RZ, RZ, -R0 ;  /* 0x000000ffff007224 */ /* 0x000fe400078e0a00 */
[----:B------:R-:W-:Y:S02]  /*16b0*/  @!P2 IMAD.IADD R7, R7, 0x1, -R92 ;  /* 0x000000010707a824 */ /* 0x000fe400078e0a5c */
[----:B------:R-:W-:Y:S01]  /*16c0*/  @!P5 IMAD.MOV R78, RZ, RZ, -R78 ;  /* 0x000000ffff4ed224 */ /* 0x000fe200078e0a4e */
[----:B------:R-:W-:Y:S01]  /*16d0*/  ISETP.GE.AND P5, PT, R8, RZ, PT ;  /* 0x000000ff0800720c */ /* 0x000fe20003fa6270 */
[C---:B------:R-:W-:Y:S01]  /*16e0*/  IMAD R8, R92.reuse, R0, R9 ;  /* 0x000000005c087224 */ /* 0x040fe200078e0209 */
[----:B------:R-:W-:Y:S01]  /*16f0*/  ISETP.GT.U32.AND P3, PT, R92, R6, PT ;  /* 0x000000065c00720c */ /* 0x000fe20003f64070 */
[----:B------:R-:W-:Y:S01]  /*1700*/  IMAD.HI.U32 R2, R80, R11, RZ ;  /* 0x0000000b50027227 */ /* 0x000fe200078e00ff */
[----:B------:R-:W-:-:S02]  /*1710*/  IABS R13, R16 ;  /* 0x00000010000d7213 */ /* 0x000fc40000000000 */
[----:B------:R-:W-:Y:S01]  /*1720*/  ISETP.GT.U32.AND P2, PT, R92, R7, PT ;  /* 0x000000075c00720c */ /* 0x000fe20003f44070 */
[----:B------:R-:W-:-:S04]  /*1730*/  IMAD.HI.U32 R0, R80, R5, RZ ;  /* 0x0000000550007227 */ /* 0x000fc800078e00ff */
[----:B------:R-:W-:Y:S01]  /*1740*/  @!P4 IMAD.IADD R3, R3, 0x1, -R92 ;  /* 0x000000010303c824 */ /* 0x000fe200078e0a5c */
[----:B------:R-:W-:Y:S01]  /*1750*/  ISETP.GT.U32.AND P4, PT, R92, R8, PT ;  /* 0x000000085c00720c */ /* 0x000fe20003f84070 */
[----:B------:R-:W-:-:S04]  /*1760*/  IMAD.HI.U32 R4, R80, R13, RZ ;  /* 0x0000000d50047227 */ /* 0x000fc800078e00ff */
[----:B------:R-:W-:Y:S02]  /*1770*/  IMAD.MOV R2, RZ, RZ, -R2 ;  /* 0x000000ffff027224 */ /* 0x000fe400078e0a02 */
[----:B------:R-:W-:Y:S02]  /*1780*/  IMAD.MOV R0, RZ, RZ, -R0 ;  /* 0x000000ffff007224 */ /* 0x000fe400078e0a00 */
[----:B------:R-:W-:Y:S02]  /*1790*/  IMAD.MOV R4, RZ, RZ, -R4 ;  /* 0x000000ffff047224 */ /* 0x000fe400078e0a04 */
[C---:B------:R-:W-:Y:S02]  /*17a0*/  IMAD R11, R92.reuse, R2, R11 ;  /* 0x000000025c0b7224 */ /* 0x040fe400078e020b */
[----:B------:R-:W-:Y:S02]  /*17b0*/  IMAD R9, R92, R0, R5 ;  /* 0x000000005c097224 */ /* 0x000fe400078e0205 */
[----:B------:R-:W-:-:S02]  /*17c0*/  @!P3 IMAD.IADD R6, R6, 0x1, -R92 ;  /* 0x000000010606b824 */ /* 0x000fc400078e0a5c */
[----:B------:R-:W-:Y:S02]  /*17d0*/  IMAD.MOV.U32 R5, RZ, RZ, R3 ;  /* 0x000000ffff057224 */ /* 0x000fe400078e0003 */
[C---:B------:R-:W-:Y:S02]  /*17e0*/  IMAD R3, R92.reuse, R4, R13 ;  /* 0x000000045c037224 */ /* 0x040fe400078e020d */
[--C-:B------:R-:W-:Y:S01]  /*17f0*/  @!P2 IMAD.IADD R7, R7, 0x1, -R92.reuse ;  /* 0x000000010707a824 */ /* 0x100fe200078e0a5c */
[C---:B------:R-:W-:Y:S01]  /*1800*/  ISETP.GT.U32.AND P2, PT, R92.reuse, R11, PT ;  /* 0x0000000b5c00720c */ /* 0x040fe20003f44070 */
[----:B------:R-:W-:Y:S01]  /*1810*/  VIADD R18, R83, 0x10 ;  /* 0x0000001053127836 */ /* 0x000fe20000000000 */
[----:B------:R-:W-:Y:S01]  /*1820*/  ISETP.GT.U32.AND P3, PT, R92, R6, PT ;  /* 0x000000065c00720c */ /* 0x000fe20003f64070 */
[----:B------:R-:W-:Y:S01]  /*1830*/  @!P4 IMAD.IADD R8, R8, 0x1, -R92 ;  /* 0x000000010808c824 */ /* 0x000fe200078e0a5c */
[C---:B------:R-:W-:Y:S01]  /*1840*/  ISETP.GT.U32.AND P4, PT, R92.reuse, R9, PT ;  /* 0x000000095c00720c */ /* 0x040fe20003f84070 */
[----:B------:R-:W-:Y:S01]  /*1850*/  @!P5 IMAD.MOV R7, RZ, RZ, -R7 ;  /* 0x000000ffff07d224 */ /* 0x000fe200078e0a07 */
[----:B------:R-:W-:-:S02]  /*1860*/  ISETP.GT.U32.AND P5, PT, R92, R3, PT ;  /* 0x000000035c00720c */ /* 0x000fc40003fa4070 */
[----:B------:R-:W-:Y:S01]  /*1870*/  IABS R13, R18 ;  /* 0x00000012000d7213 */ /* 0x000fe20000000000 */
[----:B------:R-:W-:-:S04]  /*1880*/  VIADD R4, R83, 0x11 ;  /* 0x0000001153047836 */ /* 0x000fc80000000000 */
[----:B------:R-:W-:Y:S01]  /*1890*/  IMAD.HI.U32 R0, R80, R13, RZ ;  /* 0x0000000d50007227 */ /* 0x000fe200078e00ff */
[----:B-1----:R-:W-:-:S03]  /*18a0*/  IABS R15, R4 ;  /* 0x00000004000f7213 */ /* 0x002fc60000000000 */
[----:B------:R-:W-:Y:S02]  /*18b0*/  @!P2 IMAD.IADD R11, R11, 0x1, -R92 ;  /* 0x000000010b0ba824 */ /* 0x000fe400078e0a5c */
[----:B------:R-:W-:Y:S02]  /*18c0*/  IMAD.MOV R0, RZ, RZ, -R0 ;  /* 0x000000ffff007224 */ /* 0x000fe400078e0a00 */
[--C-:B------:R-:W-:Y:S01]  /*18d0*/  @!P3 IMAD.IADD R6, R6, 0x1, -R92.reuse ;  /* 0x000000010606b824 */ /* 0x100fe200078e0a5c */
[----:B------:R-:W-:Y:S01]  /*18e0*/  ISETP.GE.AND P3, PT, R10, RZ, PT ;  /* 0x000000ff0a00720c */ /* 0x000fe20003f66270 */
[--C-:B------:R-:W-:Y:S02]  /*18f0*/  @!P4 IMAD.IADD R9, R9, 0x1, -R92.reuse ;  /* 0x000000010909c824 */ /* 0x100fe400078e0a5c */
[----:B------:R-:W-:Y:S01]  /*1900*/  @!P5 IMAD.IADD R3, R3, 0x1, -R92 ;  /* 0x000000010303d824 */ /* 0x000fe200078e0a5c */
[C---:B------:R-:W-:Y:S01]  /*1910*/  ISETP.GT.U32.AND P5, PT, R92.reuse, R11, PT ;  /* 0x0000000b5c00720c */ /* 0x040fe20003fa4070 */
[----:B------:R-:W-:-:S02]  /*1920*/  IMAD R10, R92, R0, R13 ;  /* 0x000000005c0a7224 */ /* 0x000fc400078e020d */
[----:B------:R-:W-:Y:S01]  /*1930*/  @!P0 IMAD.MOV R5, RZ, RZ, -R5 ;  /* 0x000000ffff058224 */ /* 0x000fe200078e0a05 */
[----:B------:R-:W-:Y:S01]  /*1940*/  ISETP.GT.U32.AND P0, PT, R92, R8, PT ;  /* 0x000000085c00720c */ /* 0x000fe20003f04070 */
[----:B------:R-:W-:Y:S01]  /*1950*/  IMAD.HI.U32 R0, R80, R15, RZ ;  /* 0x0000000f50007227 */ /* 0x000fe200078e00ff */
[----:B------:R-:W-:-:S03]  /*1960*/  ISETP.GT.U32.AND P2, PT, R92, R9, PT ;  /* 0x000000095c00720c */ /* 0x000fc60003f44070 */
[----:B------:R-:W-:-:S04]  /*1970*/  IMAD.MOV R0, RZ, RZ, -R0 ;  /* 0x000000ffff007224 */ /* 0x000fc800078e0a00 */
[----:B------:R-:W-:Y:S01]  /*1980*/  IMAD R13, R92, R0, R15 ;  /* 0x000000005c0d7224 */ /* 0x000fe200078e020f */
[----:B------:R-:W-:Y:S01]  /*1990*/  ISETP.GE.AND P4, PT, R16, RZ, PT ;  /* 0x000000ff1000720c */ /* 0x000fe20003f86270 */
[--C-:B------:R-:W-:Y:S02]  /*19a0*/  @!P5 IMAD.IADD R11, R11, 0x1, -R92.reuse ;  /* 0x000000010b0bd824 */ /* 0x100fe400078e0a5c */
[----:B------:R-:W-:Y:S01]  /*19b0*/  VIADD R16, R83, 0x12 ;  /* 0x0000001253107836 */ /* 0x000fe20000000000 */
[----:B------:R-:W-:Y:S01]  /*19c0*/  ISETP.GT.U32.AND P5, PT, R92, R13, PT ;  /* 0x0000000d5c00720c */ /* 0x000fe20003fa4070 */
[--C-:B------:R-:W-:Y:S02]  /*19d0*/  @!P0 IMAD.IADD R8, R8, 0x1, -R92.reuse ;  /* 0x0000000108088824 */ /* 0x100fe400078e0a5c */
[----:B------:R-:W-:Y:S01]  /*19e0*/  @!P2 IMAD.IADD R9, R9, 0x1, -R92 ;  /* 0x000000010909a824 */ /* 0x000fe200078e0a5c */
[C---:B------:R-:W-:Y:S01]  /*19f0*/  ISETP.GT.U32.AND P2, PT, R92.reuse, R10, PT ;  /* 0x0000000a5c00720c */ /* 0x040fe20003f44070 */
[----:B------:R-:W-:Y:S01]  /*1a00*/  @!P3 IMAD.MOV R8, RZ, RZ, -R8 ;  /* 0x000000ffff08b224 */ /* 0x000fe200078e0a08 */
[----:B------:R-:W-:Y:S01]  /*1a10*/  IABS R2, R16 ;  /* 0x0000001000027213 */ /* 0x000fe20000000000 */
[C---:B------:R-:W-:Y:S01]  /*1a20*/  VIADD R20, R83.reuse, 0x13 ;  /* 0x0000001353147836 */ /* 0x040fe20000000000 */
[----:B------:R-:W-:Y:S01]  /*1a30*/  ISETP.GT.U32.AND P3, PT, R92, R3, PT ;  /* 0x000000035c00720c */ /* 0x000fe20003f64070 */
[----:B------:R-:W-:-:S02]  /*1a40*/  VIADD R22, R83, 0x14 ;  /* 0x0000001453167836 */ /* 0x000fc40000000000 */
[----:B------:R-:W-:Y:S01]  /*1a50*/  IMAD.MOV.U32 R15, RZ, RZ, R2 ;  /* 0x000000ffff0f7224 */ /* 0x000fe200078e0002 */
[----:B------:R-:W-:Y:S01]  /*1a60*/  IABS R17, R20 ;  /* 0x0000001400117213 */ /* 0x000fe20000000000 */
[----:B------:R-:W-:Y:S01]  /*1a70*/  @!P5 IMAD.IADD R13, R13, 0x1, -R92 ;  /* 0x000000010d0dd824 */ /* 0x000fe200078e0a5c */
[----:B------:R-:W-:Y:S01]  /*1a80*/  ISETP.GE.AND P0, PT, R14, RZ, PT ;  /* 0x000000ff0e00720c */ /* 0x000fe20003f06270 */
[----:B------:R-:W-:Y:S01]  /*1a90*/  IMAD.HI.U32 R0, R80, R15, RZ ;  /* 0x0000000f50007227 */ /* 0x000fe200078e00ff */
[----:B------:R-:W-:-:S03]  /*1aa0*/  IABS R19, R22 ;  /* 0x0000001600137213 */ /* 0x000fc60000000000 */
[----:B------:R-:W-:Y:S01]  /*1ab0*/  IMAD.HI.U32 R2, R80, R17, RZ ;  /* 0x0000001150027227 */ /* 0x000fe200078e00ff */
[----:B------:R-:W-:-:S03]  /*1ac0*/  ISETP.GT.U32.AND P5, PT, R92, R13, PT ;  /* 0x0000000d5c00720c */ /* 0x000fc60003fa4070 */
[----:B------:R-:W-:Y:S01]  /*1ad0*/  @!P2 IMAD.IADD R10, R10, 0x1, -R92 ;  /* 0x000000010a0aa824 */ /* 0x000fe200078e0a5c */
[----:B------:R-:W-:Y:S01]  /*1ae0*/  ISETP.GE.AND P2, PT, R4, RZ, PT ;  /* 0x000000ff0400720c */ /* 0x000fe20003f46270 */
[----:B------:R-:W-:Y:S02]  /*1af0*/  IMAD.MOV R0, RZ, RZ, -R0 ;  /* 0x000000ffff007224 */ /* 0x000fe400078e0a00 */
[----:B------:R-:W-:Y:S02]  /*1b00*/  @!P3 IMAD.IADD R3, R3, 0x1, -R92 ;  /* 0x000000010303b824 */ /* 0x000fe400078e0a5c */
[----:B------:R-:W-:-:S04]  /*1b10*/  IMAD.HI.U32 R4, R80, R19, RZ ;  /* 0x0000001350047227 */ /* 0x000fc800078e00ff */
[----:B------:R-:W-:Y:S02]  /*1b20*/  IMAD.MOV R2, RZ, RZ, -R2 ;  /* 0x000000ffff027224 */ /* 0x000fe400078e0a02 */
[----:B------:R-:W-:Y:S01]  /*1b30*/  @!P1 IMAD.MOV R6, RZ, RZ, -R6 ;  /* 0x000000ffff069224 */ /* 0x000fe200078e0a06 */
[----:B------:R-:W-:Y:S01]  /*1b40*/  ISETP.GE.AND P1, PT, R12, RZ, PT ;  /* 0x000000ff0c00720c */ /* 0x000fe20003f26270 */
[C---:B------:R-:W-:Y:S02]  /*1b50*/  IMAD R12, R92.reuse, R0, R15 ;  /* 0x000000005c0c7224 */ /* 0x040fe400078e020f */
[----:B------:R-:W-:Y:S02]  /*1b60*/  IMAD.MOV.U32 R23, RZ, RZ, R11 ;  /* 0x000000ffff177224 */ /* 0x000fe400078e000b */
[----:B------:R-:W-:Y:S02]  /*1b70*/  IMAD.MOV R4, RZ, RZ, -R4 ;  /* 0x000000ffff047224 */ /* 0x000fe400078e0a04 */
[----:B------:R-:W-:-:S02]  /*1b80*/  IMAD R15, R92, R2, R17 ;  /* 0x000000025c0f7224 */ /* 0x000fc400078e0211 */
[----:B------:R-:W-:Y:S02]  /*1b90*/  IMAD.MOV.U32 R21, RZ, RZ, R3 ;  /* 0x000000ffff157224 */ /* 0x000fe400078e0003 */
[----:B------:R-:W-:Y:S01]  /*1ba0*/  @!P0 IMAD.MOV R23, RZ, RZ, -R23 ;  /* 0x000000ffff178224 */ /* 0x000fe200078e0a17 */
[C---:B------:R-:W-:Y:S01]  /*1bb0*/  ISETP.GT.U32.AND P0, PT, R92.reuse, R12, PT ;  /* 0x0000000c5c00720c */ /* 0x040fe20003f04070 */
[C---:B------:R-:W-:Y:S02]  /*1bc0*/  IMAD R14, R92.reuse, R4, R19 ;  /* 0x000000045c0e7224 */ /* 0x040fe400078e0213 */
[----:B------:R-:W-:Y:S01]  /*1bd0*/  @!P4 IMAD.MOV R21, RZ, RZ, -R21 ;  /* 0x000000ffff15c224 */ /* 0x000fe200078e0a15 */
[C---:B------:R-:W-:Y:S01]  /*1be0*/  ISETP.GT.U32.AND P4, PT, R92.reuse, R15, PT ;  /* 0x0000000f5c00720c */ /* 0x040fe20003f84070 */
[----:B------:R-:W-:Y:S01]  /*1bf0*/  @!P5 IMAD.IADD R13, R13, 0x1, -R92 ;  /* 0x000000010d0dd824 */ /* 0x000fe200078e0a5c */
[----:B------:R-:W-:Y:S01]  /*1c00*/  ISETP.GT.U32.AND P5, PT, R92, R14, PT ;  /* 0x0000000e5c00720c */ /* 0x000fe20003fa4070 */
[C---:B------:R-:W-:Y:S01]  /*1c10*/  VIADD R4, R83.reuse, 0x15 ;  /* 0x0000001553047836 */ /* 0x040fe20000000000 */
[----:B------:R-:W-:Y:S01]  /*1c20*/  ISETP.GE.AND P3, PT, R18, RZ, PT ;  /* 0x000000ff1200720c */ /* 0x000fe20003f66270 */
[----:B------:R-:W-:-:S03]  /*1c30*/  VIADD R18, R83, 0x16 ;  /* 0x0000001653127836 */ /* 0x000fc60000000000 */
[----:B------:R-:W-:Y:S01]  /*1c40*/  IABS R3, R4 ;  /* 0x0000000400037213 */ /* 0x000fe20000000000 */
[--C-:B------:R-:W-:Y:S01]  /*1c50*/  @!P0 IMAD.IADD R12, R12, 0x1, -R92.reuse ;  /* 0x000000010c0c8824 */ /* 0x100fe200078e0a5c */
[----:B------:R-:W-:Y:S01]  /*1c60*/  IABS R17, R18 ;  /* 0x0000001200117213 */ /* 0x000fe20000000000 */
[----:B------:R-:W-:Y:S02]  /*1c70*/  @!P1 IMAD.MOV R9, RZ, RZ, -R9 ;  /* 0x000000ffff099224 */ /* 0x000fe400078e0a09 */
[--C-:B------:R-:W-:Y:S02]  /*1c80*/  @!P4 IMAD.IADD R15, R15, 0x1, -R92.reuse ;  /* 0x000000010f0fc824 */ /* 0x100fe400078e0a5c */
[----:B------:R-:W-:Y:S01]  /*1c90*/  IMAD.HI.U32 R0, R80, R3, RZ ;  /* 0x0000000350007227 */ /* 0x000fe200078e00ff */
[C---:B------:R-:W-:Y:S02]  /*1ca0*/  ISETP.GT.U32.AND P1, PT, R92.reuse, R10, PT ;  /* 0x0000000a5c00720c */ /* 0x040fe40003f24070 */
[----:B------:R-:W-:Y:S01]  /*1cb0*/  ISETP.GT.U32.AND P4, PT, R92, R12, PT ;  /* 0x0000000c5c00720c */ /* 0x000fe20003f84070 */
[----:B------:R-:W-:Y:S01]  /*1cc0*/  @!P5 IMAD.IADD R14, R14, 0x1, -R92 ;  /* 0x000000010e0ed824 */ /* 0x000fe200078e0a5c */
[----:B------:R-:W-:Y:S01]  /*1cd0*/  ISETP.GT.U32.AND P5, PT, R92, R15, PT ;  /* 0x0000000f5c00720c */ /* 0x000fe20003fa4070 */
[----:B------:R-:W-:Y:S01]  /*1ce0*/  IMAD.MOV R2, RZ, RZ, -R0 ;  /* 0x000000ffff027224 */ /* 0x000fe200078e0a00 */
[----:B------:R-:W-:Y:S01]  /*1cf0*/  ISETP.GE.AND P0, PT, R20, RZ, PT ;  /* 0x000000ff1400720c */ /* 0x000fe20003f06270 */
[----:B------:R-:W-:-:S04]  /*1d00*/  IMAD.HI.U32 R0, R80, R17, RZ ;  /* 0x0000001150007227 */ /* 0x000fc800078e00ff */
[----:B------:R-:W-:Y:S02]  /*1d10*/  VIADD R20, R83, 0x17 ;  /* 0x0000001753147836 */ /* 0x000fe40000000000 */
[----:B------:R-:W-:Y:S02]  /*1d20*/  IMAD.MOV R0, RZ, RZ, -R0 ;  /* 0x000000ffff007224 */ /* 0x000fe400078e0a00 */
[C---:B------:R-:W-:Y:S01]  /*1d30*/  IMAD R3, R92.reuse, R2, R3 ;  /* 0x000000025c037224 */ /* 0x040fe200078e0203 */
[----:B------:R-:W-:Y:S01]  /*1d40*/  IABS R19, R20 ;  /* 0x0000001400137213 */ /* 0x000fe20000000000 */
[----:B------:R-:W-:Y:S02]  /*1d50*/  IMAD R17, R92, R0, R17 ;  /* 0x000000005c117224 */ /* 0x000fe400078e0211 */
[--C-:B------:R-:W-:Y:S01]  /*1d60*/  @!P1 IMAD.IADD R10, R10, 0x1, -R92.reuse ;  /* 0x000000010a0a9824 */ /* 0x100fe200078e0a5c */
[----:B------:R-:W-:Y:S01]  /*1d70*/  ISETP.GE.AND P1, PT, R16, RZ, PT ;  /* 0x000000ff1000720c */ /* 0x000fe20003f26270 */
[----:B------:R-:W-:Y:S01]  /*1d80*/  @!P4 IMAD.IADD R12, R12, 0x1, -R92 ;  /* 0x000000010c0cc824 */ /* 0x000fe200078e0a5c */
[----:B------:R-:W-:Y:S01]  /*1d90*/  ISETP.GT.U32.AND P4, PT, R92, R3, PT ;  /* 0x000000035c00720c */ /* 0x000fe20003f84070 */
[----:B------:R-:W-:-:S04]  /*1da0*/  IMAD.HI.U32 R0, R80, R19, RZ ;  /* 0x0000001350007227 */ /* 0x000fc800078e00ff */
[----:B------:R-:W-:Y:S01]  /*1db0*/  @!P5 IMAD.IADD R15, R15, 0x1, -R92 ;  /* 0x000000010f0fd824 */ /* 0x000fe200078e0a5c */
[C---:B------:R-:W-:Y:S01]  /*1dc0*/  ISETP.GT.U32.AND P5, PT, R92.reuse, R17, PT ;  /* 0x000000115c00720c */ /* 0x040fe20003fa4070 */
[----:B------:R-:W-:Y:S01]  /*1dd0*/  IMAD.MOV R2, RZ, RZ, -R0 ;  /* 0x000000ffff027224 */ /* 0x000fe200078e0a00 */
[----:B------:R-:W-:Y:S01]  /*1de0*/  STL [R1+0x2a00], R78 ;  /* 0x002a004e01007387 */ /* 0x000fe20000100800 */
[----:B------:R-:W-:Y:S02]  /*1df0*/  @!P3 IMAD.MOV R10, RZ, RZ, -R10 ;  /* 0x000000ffff0ab224 */ /* 0x000fe400078e0a0a */
[C---:B------:R-:W-:Y:S01]  /*1e00*/  IMAD R19, R92.reuse, R2, R19 ;  /* 0x000000025c137224 */ /* 0x040fe200078e0213 */
[C---:B------:R-:W-:Y:S01]  /*1e10*/  ISETP.GT.U32.AND P3, PT, R92.reuse, R14, PT ;  /* 0x0000000e5c00720c */ /* 0x040fe20003f64070 */
[----:B------:R-:W-:Y:S01]  /*1e20*/  STL [R1+0x2a1c], R79 ;  /* 0x002a1c4f01007387 */ /* 0x000fe20000100800 */
[----:B------:R-:W-:Y:S02]  /*1e30*/  @!P1 IMAD.MOV R12, RZ, RZ, -R12 ;  /* 0x000000ffff0c9224 */ /* 0x000fe400078e0a0c */
[----:B------:R-:W-:Y:S01]  /*1e40*/  VIADD R24, R83, 0x18 ;  /* 0x0000001853187836 */ /* 0x000fe20000000000 */
[----:B------:R-:W-:Y:S01]  /*1e50*/  STL [R1+0x2a04], R5 ;  /* 0x002a040501007387 */ /* 0x000fe20000100800 */
[--C-:B------:R-:W-:Y:S01]  /*1e60*/  @!P4 IMAD.IADD R3, R3, 0x1, -R92.reuse ;  /* 0x000000010303c824 */ /* 0x100fe200078e0a5c */
[----:B------:R-:W-:Y:S01]  /*1e70*/  ISETP.GT.U32.AND P1, PT, R92, R19, PT ;  /* 0x000000135c00720c */ /* 0x000fe20003f24070 */
[----:B------:R-:W-:Y:S01]  /*1e80*/  IMAD.MOV.U32 R11, RZ, RZ, R13 ;  /* 0x000000ffff0b7224 */ /* 0x000fe200078e000d */
[----:B------:R-:W-:Y:S01]  /*1e90*/  STL [R1+0x2a08], R6 ;  /* 0x002a080601007387 */ /* 0x000fe20000100800 */
[----:B------:R-:W-:-:S03]  /*1ea0*/  @!P5 IMAD.IADD R17, R17, 0x1, -R92 ;  /* 0x000000011111d824 */ /* 0x000fc600078e0a5c */
[----:B------:R-:W-:Y:S01]  /*1eb0*/  STL [R1+0x29fc], R9 ;  /* 0x0029fc0901007387 */ /* 0x000fe20000100800 */
[----:B------:R-:W-:Y:S01]  /*1ec0*/  @!P2 IMAD.MOV R11, RZ, RZ, -R11 ;  /* 0x000000ffff0ba224 */ /* 0x000fe200078e0a0b */
[C---:B------:R-:W-:Y:S02]  /*1ed0*/  ISETP.GT.U32.AND P2, PT, R92.reuse, R3, PT ;  /* 0x000000035c00720c */ /* 0x040fe40003f44070 */
[----:B------:R-:W-:Y:S01]  /*1ee0*/  STL [R1+0x12ec], R23 ;  /* 0x0012ec1701007387 */ /* 0x000fe20000100800 */
[----:B------:R-:W-:Y:S01]  /*1ef0*/  VIADD R25, R83, 0x19 ;  /* 0x0000001953197836 */ /* 0x000fe20000000000 */
[----:B------:R-:W-:Y:S02]  /*1f00*/  ISETP.GT.U32.AND P5, PT, R92, R17, PT ;  /* 0x000000115c00720c */ /* 0x000fe40003fa4070 */
[----:B------:R0:W-:Y:S01]  /*1f10*/  STL [R1+0x12e8], R21 ;  /* 0x0012e81501007387 */ /* 0x0001e20000100800 */
[----:B------:R-:W-:Y:S01]  /*1f20*/  IMAD.MOV.U32 R13, RZ, RZ, R15 ;  /* 0x000000ffff0d7224 */ /* 0x000fe200078e000f */
[----:B------:R-:W-:Y:S01]  /*1f30*/  ISETP.GE.AND P4, PT, R4, RZ, PT ;  /* 0x000000ff0400720c */ /* 0x000fe20003f86270 */
[----:B------:R-:W-:Y:S01]  /*1f40*/  @!P3 IMAD.IADD R14, R14, 0x1, -R92 ;  /* 0x000000010e0eb824 */ /* 0x000fe200078e0a5c */
[----:B0-----:R-:W-:-:S02]  /*1f50*/  IABS R21, R24 ;  /* 0x0000001800157213 */ /* 0x001fc40000000000 */
[----:B------:R-:W-:-:S03]  /*1f60*/  IABS R23, R25 ;  /* 0x0000001900177213 */ /* 0x000fc60000000000 */
[----:B------:R-:W-:Y:S01]  /*1f70*/  IMAD.HI.U32 R0, R80, R21, RZ ;  /* 0x0000001550007227 */ /* 0x000fe200078e00ff */
[----:B------:R-:W-:-:S03]  /*1f80*/  ISETP.GE.AND P3, PT, R22, RZ, PT ;  /* 0x000000ff1600720c */ /* 0x000fc60003f66270 */
[----:B------:R-:W-:Y:S01]  /*1f90*/  @!P0 IMAD.MOV R13, RZ, RZ, -R13 ;  /* 0x000000ffff0d8224 */ /* 0x000fe200078e0a0d */
[----:B------:R-:W-:Y:S01]  /*1fa0*/  ISETP.GE.AND P0, PT, R18, RZ, PT ;  /* 0x000000ff1200720c */ /* 0x000fe20003f06270 */
[----:B------:R-:W-:Y:S02]  /*1fb0*/  VIADD R4, R83, 0x1a ;  /* 0x0000001a53047836 */ /* 0x000fe40000000000 */
[----:B------:R-:W-:Y:S02]  /*1fc0*/  @!P1 IMAD.IADD R19, R19, 0x1, -R92 ;  /* 0x0000000113139824 */ /* 0x000fe400078e0a5c */
[----:B------:R-:W-:Y:S02]  /*1fd0*/  IMAD.MOV R16, RZ, RZ, -R0 ;  /* 0x000000ffff107224 */ /* 0x000fe400078e0a00 */
[----:B------:R-:W-:Y:S01]  /*1fe0*/  IMAD.HI.U32 R0, R80, R23, RZ ;  /* 0x0000001750007227 */ /* 0x000fe200078e00ff */
[----:B------:R-:W-:Y:S02]  /*1ff0*/  IABS R2, R4 ;  /* 0x0000000400027213 */ /* 0x000fe40000000000 */
[----:B------:R-:W-:Y:S01]  /*2000*/  ISETP.GT.U32.AND P1, PT, R92, R19, PT ;  /* 0x000000135c00720c */ /* 0x000fe20003f24070 */
[----:B------:R-:W-:-:S02]  /*2010*/  @!P2 IMAD.IADD R3, R3, 0x1, -R92 ;  /* 0x000000010303a824 */ /* 0x000fc400078e0a5c */
[----:B------:R-:W-:Y:S02]  /*2020*/  IMAD.MOV R0, RZ, RZ, -R0 ;  /* 0x000000ffff007224 */ /* 0x000fe400078e0a00 */
[----:B------:R-:W-:Y:S02]  /*2030*/  @!P5 IMAD.IADD R17, R17, 0x1, -R92 ;  /* 0x000000011111d824 */ /* 0x000fe400078e0a5c */
[C---:B------:R-:W-:Y:S02]  /*2040*/  IMAD R16, R92.reuse, R16, R21 ;  /* 0x000000105c107224 */ /* 0x040fe400078e0215 */
[----:B------:R-:W-:Y:S02]  /*2050*/  IMAD.MOV.U32 R15, RZ, RZ, R3 ;  /* 0x000000ffff0f7224 */ /* 0x000fe400078e0003 */
[----:B------:R-:W-:Y:S02]  /*2060*/  IMAD R21, R92, R0, R23 ;  /* 0x000000005c157224 */ /* 0x000fe400078e0217 */
[----:B------:R-:W-:-:S02]  /*2070*/  IMAD.MOV.U32 R3, RZ, RZ, R2 ;  /* 0x000000ffff037224 */ /* 0x000fc400078e0002 */
[----:B------:R-:W-:Y:S02]  /*2080*/  IMAD.MOV.U32 R5, RZ, RZ, R17 ;  /* 0x000000ffff057224 */ /* 0x000fe400078e0011 */
[----:B------:R-:W-:Y:S01]  /*2090*/  @!P3 IMAD.MOV R14, RZ, RZ, -R14 ;  /* 0x000000ffff0eb224 */ /* 0x000fe200078e0a0e */
[----:B------:R-:W-:Y:S01]  /*20a0*/  ISETP.GE.AND P3, PT, R20, RZ, PT ;  /* 0x000000ff1400720c */ /* 0x000fe20003f66270 */
[----:B------:R-:W-:-:S04]  /*20b0*/  IMAD.HI.U32 R0, R80, R3, RZ ;  /* 0x0000000350007227 */ /* 0x000fc800078e00ff */
[----:B------:R-:W-:Y:S01]  /*20c0*/  @!P0 IMAD.MOV R5, RZ, RZ, -R5 ;  /* 0x000000ffff058224 */ /* 0x000fe200078e0a05 */
[C---:B------:R-:W-:Y:S01]  /*20d0*/  ISETP.GT.U32.AND P0, PT, R92.reuse, R21, PT ;  /* 0x000000155c00720c */ /* 0x040fe20003f04070 */
[----:B------:R-:W-:Y:S02]  /*20e0*/  IMAD.MOV R0, RZ, RZ, -R0 ;  /* 0x000000ffff007224 */ /* 0x000fe400078e0a00 */
[----:B------:R-:W-:Y:S01]  /*20f0*/  @!P1 IMAD.IADD R19, R19, 0x1, -R92 ;  /* 0x0000000113139824 */ /* 0x000fe200078e0a5c */
[----:B------:R-:W-:Y:S01]  /*2100*/  STL [R1+0x29f8], R12 ;  /* 0x0029f80c01007387 */ /* 0x000fe20000100800 */
[----:B------:R-:W-:-:S03]  /*2110*/  IMAD R18, R92, R0, R3 ;  /* 0x000000005c127224 */ /* 0x000fc600078e0203 */
[----:B------:R0:W-:Y:S01]  /*2120*/  STL [R1+0x12e4], R5 ;  /* 0x0012e40501007387 */ /* 0x0001e20000100800 */
[----:B------:R-:W-:Y:S01]  /*2130*/  VIADD R20, R83, 0x1b ;  /* 0x0000001b53147836 */ /* 0x000fe20000000000 */
[----:B------:R-:W-:Y:S01]  /*2140*/  ISETP.GT.U32.AND P5, PT, R92, R16, PT ;  /* 0x000000105c00720c */ /* 0x000fe20003fa4070 */
[----:B0-----:R-:W-:-:S03]  /*2150*/  IMAD.MOV.U32 R5, RZ, RZ, R19 ;  /* 0x000000ffff057224 */ /* 0x001fc600078e0013 */
[----:B------:R-:W-:Y:S01]  /*2160*/  IABS R17, R20 ;  /* 0x0000001400117213 */ /* 0x000fe20000000000 */
[----:B------:R-:W-:Y:S02]  /*2170*/  @!P0 IMAD.IADD R21, R21, 0x1, -R92 ;  /* 0x0000000115158824 */ /* 0x000fe400078e0a5c */
[----:B------:R-:W-:Y:S01]  /*2180*/  @!P3 IMAD.MOV R5, RZ, RZ, -R5 ;  /* 0x000000ffff05b224 */ /* 0x000fe200078e0a05 */
[----:B------:R-:W-:Y:S01]  /*2190*/  ISETP.GT.U32.AND P3, PT, R92, R18, PT ;  /* 0x000000125c00720c */ /* 0x000fe20003f64070 */
[----:B------:R-:W-:Y:S01]  /*21a0*/  IMAD.HI.U32 R0, R80, R17, RZ ;  /* 0x0000001150007227 */ /* 0x000fe200078e00ff */
[----:B------:R-:W-:Y:S02]  /*21b0*/  ISETP.GT.U32.AND P0, PT, R92, R21, PT ;  /* 0x000000155c00720c */ /* 0x000fe40003f04070 */
[----:B------:R-:W-:Y:S01]  /*21c0*/  ISETP.GE.AND P1, PT, R4, RZ, PT ;  /* 0x000000ff0400720c */ /* 0x000fe20003f26270 */
[----:B------:R-:W-:Y:S02]  /*21d0*/  VIADD R4, R83, 0x1d ;  /* 0x0000001d53047836 */ /* 0x000fe40000000000 */
[----:B------:R-:W-:-:S02]  /*21e0*/  IMAD.MOV R0, RZ, RZ, -R0 ;  /* 0x000000ffff007224 */ /* 0x000fc400078e0a00 */
[--C-:B------:R-:W-:Y:S02]  /*21f0*/  @!P5 IMAD.IADD R16, R16, 0x1, -R92.reuse ;  /* 0x000000011010d824 */ /* 0x100fe400078e0a5c */
[----:B------:R-:W-:Y:S01]  /*2200*/  VIADD R22, R83, 0x1c ;  /* 0x0000001c53167836 */ /* 0x000fe20000000000 */
[----:B------:R-:W-:Y:S01]  /*2210*/  IABS R23, R4 ;  /* 0x0000000400177213 */ /* 0x000fe20000000000 */
[----:B------:R-:W-:Y:S02]  /*2220*/  @!P3 IMAD.IADD R18, R18, 0x1, -R92 ;  /* 0x000000011212b824 */ /* 0x000fe400078e0a5c */
[C---:B------:R-:W-:Y:S01]  /*2230*/  IMAD R19, R92.reuse, R0, R17 ;  /* 0x000000005c137224 */ /* 0x040fe200078e0211 */
[----:B------:R-:W-:Y:S02]  /*2240*/  ISETP.GT.U32.AND P5, PT, R92, R16, PT ;  /* 0x000000105c00720c */ /* 0x000fe40003fa4070 */
[----:B------:R-:W-:Y:S01]  /*2250*/  IABS R2, R22 ;  /* 0x0000001600027213 */ /* 0x000fe20000000000 */
[----:B------:R-:W-:Y:S01]  /*2260*/  IMAD.HI.U32 R0, R80, R23, RZ ;  /* 0x0000001750007227 */ /* 0x000fe200078e00ff */
[----:B------:R-:W-:-:S03]  /*2270*/  ISETP.GT.U32.AND P3, PT, R92, R18, PT ;  /* 0x000000125c00720c */ /* 0x000fc60003f64070 */
[----:B------:R-:W-:Y:S01]  /*2280*/  @!P0 IMAD.IADD R21, R21, 0x1, -R92 ;  /* 0x0000000115158824 */ /* 0x000fe200078e0a5c */
[----:B------:R-:W-:Y:S01]  /*2290*/  ISETP.GT.U32.AND P0, PT, R92, R19, PT ;  /* 0x000000135c00720c */ /* 0x000fe20003f04070 */
[----:B------:R-:W-:Y:S01]  /*22a0*/  IMAD.MOV.U32 R3, RZ, RZ, R2 ;  /* 0x000000ffff037224 */ /* 0x000fe200078e0002 */
[----:B------:R-:W-:Y:S01]  /*22b0*/  ISETP.GE.AND P2, PT, R24, RZ, PT ;  /* 0x000000ff1800720c */ /* 0x000fe20003f46270 */
[----:B------:R-:W-:Y:S02]  /*22c0*/  IMAD.MOV R0, RZ, RZ, -R0 ;  /* 0x000000ffff007224 */ /* 0x000fe400078e0a00 */
[----:B------:R-:W-:Y:S01]  /*22d0*/  @!P4 IMAD.MOV R15, RZ, RZ, -R15 ;  /* 0x000000ffff0fc224 */ /* 0x000fe200078e0a0f */
[----:B------:R-:W-:Y:S01]  /*22e0*/  ISETP.GE.AND P4, PT, R25, RZ, PT ;  /* 0x000000ff1900720c */ /* 0x000fe20003f86270 */
[----:B------:R-:W-:-:S04]  /*22f0*/  IMAD.HI.U32 R2, R80, R3, RZ ;  /* 0x0000000350027227 */ /* 0x000fc800078e00ff */
[----:B------:R-:W-:Y:S02]  /*2300*/  IMAD.MOV.U32 R17, RZ, RZ, R21 ;  /* 0x000000ffff117224 */ /* 0x000fe400078e0015 */
[----:B------:R-:W-:Y:S02]  /*2310*/  IMAD R21, R92, R0, R23 ;  /* 0x000000005c157224 */ /* 0x000fe400078e0217 */
[----:B------:R-:W-:Y:S02]  /*2320*/  @!P5 IMAD.IADD R16, R16, 0x1, -R92 ;  /* 0x000000011010d824 */ /* 0x000fe400078e0a5c */
[----:B------:R-:W-:Y:S02]  /*2330*/  IMAD.MOV R2, RZ, RZ, -R2 ;  /* 0x000000ffff027224 */ /* 0x000fe400078e0a02 */
[--C-:B------:R-:W-:Y:S01]  /*2340*/  @!P3 IMAD.IADD R18, R18, 0x1, -R92.reuse ;  /* 0x000000011212b824 */ /* 0x100fe200078e0a5c */
[----:B------:R-:W-:Y:S01]  /*2350*/  ISETP.GT.U32.AND P3, PT, R92, R21, PT ;  /* 0x000000155c00720c */ /* 0x000fe20003f64070 */
[----:B------:R-:W-:Y:S01]  /*2360*/  @!P0 IMAD.IADD R19, R19, 0x1, -R92 ;  /* 0x0000000113138824 */ /* 0x000fe200078e0a5c */
[----:B------:R-:W-:Y:S01]  /*2370*/  ISETP.GE.AND P5, PT, R20, RZ, PT ;  /* 0x000000ff1400720c */ /* 0x000fe20003fa6270 */
[----:B------:R-:W-:Y:S01]  /*2380*/  @!P2 IMAD.MOV R16, RZ, RZ, -R16 ;  /* 0x000000ffff10a224 */ /* 0x000fe200078e0a10 */
[----:B------:R-:W-:Y:S01]  /*2390*/  ISETP.GE.AND P2, PT, R22, RZ, PT ;  /* 0x000000ff1600720c */ /* 0x000fe20003f46270 */
[----:B------:R-:W-:-:S02]  /*23a0*/  IMAD R20, R92, R2, R3 ;  /* 0x000000025c147224 */ /* 0x000fc400078e0203 */
[C---:B------:R-:W-:Y:S01]  /*23b0*/  VIADD R22, R83.reuse, 0x1e ;  /* 0x0000001e53167836 */ /* 0x040fe20000000000 */
[C---:B------:R-:W-:Y:S01]  /*23c0*/  ISETP.GT.U32.AND P0, PT, R92.reuse, R19, PT ;  /* 0x000000135c00720c */ /* 0x040fe20003f04070 */
[C---:B------:R-:W-:Y:S02]  /*23d0*/  VIADD R24, R83.reuse, 0x1f ;  /* 0x0000001f53187836 */ /* 0x040fe40000000000 */
[----:B------:R-:W-:Y:S01]  /*23e0*/  @!P4 IMAD.MOV R17, RZ, RZ, -R17 ;  /* 0x000000ffff11c224 */ /* 0x000fe200078e0a11 */
[----:B------:R-:W-:Y:S01]  /*23f0*/  ISETP.GT.U32.AND P4, PT, R92, R20, PT ;  /* 0x000000145c00720c */ /* 0x000fe20003f84070 */
[----:B------:R-:W-:Y:S01]  /*2400*/  VIADD R26, R83, 0x20 ;  /* 0x00000020531a7836 */ /* 0x000fe20000000000 */
[----:B------:R-:W-:Y:S02]  /*2410*/  IABS R23, R22 ;  /* 0x0000001600177213 */ /* 0x000fe40000000000 */
[----:B------:R-:W-:Y:S01]  /*2420*/  IABS R25, R24 ;  /* 0x0000001800197213 */ /* 0x000fe20000000000 */
[----:B------:R-:W-:Y:S01]  /*2430*/  @!P3 IMAD.IADD R21, R21, 0x1, -R92 ;  /* 0x000000011515b824 */ /* 0x000fe200078e0a5c */
[----:B------:R-:W-:Y:S01]  /*2440*/  IABS R27, R26 ;  /* 0x0000001a001b7213 */ /* 0x000fe20000000000 */
[----:B------:R-:W-:-:S04]  /*2450*/  IMAD.HI.U32 R0, R80, R23, RZ ;  /* 0x0000001750007227 */ /* 0x000fc800078e00ff */
[----:B------:R-:W-:Y:S01]  /*2460*/  IMAD.HI.U32 R2, R80, R25, RZ ;  /* 0x0000001950027227 */ /* 0x000fe200078e00ff */
[----:B------:R-:W-:-:S03]  /*2470*/  ISETP.GT.U32.AND P3, PT, R92, R21, PT ;  /* 0x000000155c00720c */ /* 0x000fc60003f64070 */
[----:B------:R-:W-:-:S04]  /*2480*/  IMAD.HI.U32 R3, R80, R27, RZ ;  /* 0x0000001b50037227 */ /* 0x000fc800078e00ff */
[----:B------:R-:W-:Y:S02]  /*2490*/  IMAD.MOV R0, RZ, RZ, -R0 ;  /* 0x000000ffff007224 */ /* 0x000fe400078e0a00 */
[----:B------:R-:W-:Y:S02]  /*24a0*/  IMAD.MOV R2, RZ, RZ, -R2 ;  /* 0x000000ffff027224 */ /* 0x000fe400078e0a02 */
[--C-:B------:R-:W-:Y:S01]  /*24b0*/  @!P0 IMAD.IADD R19, R19, 0x1, -R92.reuse ;  /* 0x0000000113138824 */ /* 0x100fe200078e0a5c */
[----:B------:R-:W-:Y:S01]  /*24c0*/  ISETP.GE.AND P0, PT, R22, RZ, PT ;  /* 0x000000ff1600720c */ /* 0x000fe20003f06270 */
[----:B------:R-:W-:Y:S02]  /*24d0*/  @!P4 IMAD.IADD R20, R20, 0x1, -R92 ;  /* 0x000000011414c824 */ /* 0x000fe400078e0a5c */
[----:B------:R-:W-:Y:S02]  /*24e0*/  IMAD.MOV R22, RZ, RZ, -R3 ;  /* 0x000000ffff167224 */ /* 0x000fe400078e0a03 */
[----:B------:R-:W-:-:S02]  /*24f0*/  IMAD R3, R92, R0, R23 ;  /* 0x000000005c037224 */ /* 0x000fc400078e0217 */
[C---:B------:R-:W-:Y:S01]  /*2500*/  IMAD R23, R92.reuse, R2, R25 ;  /* 0x000000025c177224 */ /* 0x040fe200078e0219 */
[C---:B------:R-:W-:Y:S01]  /*2510*/  ISETP.GT.U32.AND P4, PT, R92.reuse, R20, PT ;  /* 0x000000145c00720c */ /* 0x040fe20003f84070 */
[C---:B------:R-:W-:Y:S02]  /*2520*/  IMAD R22, R92.reuse, R22, R27 ;  /* 0x000000165c167224 */ /* 0x040fe400078e021b */
[----:B------:R-:W-:Y:S01]  /*2530*/  @!P5 IMAD.MOV R19, RZ, RZ, -R19 ;  /* 0x000000ffff13d224 */ /* 0x000fe200078e0a13 */
[C---:B------:R-:W-:Y:S01]  /*2540*/  ISETP.GT.U32.AND P5, PT, R92.reuse, R23, PT ;  /* 0x000000175c00720c */ /* 0x040fe20003fa4070 */
[----:B------:R-:W-:Y:S01]  /*2550*/  @!P3 IMAD.IADD R21, R21, 0x1, -R92 ;  /* 0x000000011515b824 */ /* 0x000fe200078e0a5c */
[----:B------:R-:W-:Y:S01]  /*2560*/  ISETP.GT.U32.AND P3, PT, R92, R22, PT ;  /* 0x000000165c00720c */ /* 0x000fe20003f64070 */
[----:B------:R-:W-:-:S06]  /*2570*/  VIADD R28, R83, 0x22 ;  /* 0x00000022531c7836 */ /* 0x000fcc0000000000 */
[--C-:B------:R-:W-:Y:S01]  /*2580*/  @!P4 IMAD.IADD R20, R20, 0x1, -R92.reuse ;  /* 0x000000011414c824 */ /* 0x100fe200078e0a5c */
[----:B------:R-:W-:Y:S02]  /*2590*/  ISETP.GT.U32.AND P4, PT, R92, R3, PT ;  /* 0x000000035c00720c */ /* 0x000fe40003f84070 */
[----:B------:R-:W-:Y:S01]  /*25a0*/  IABS R27, R28 ;  /* 0x0000001c001b7213 */ /* 0x000fe20000000000 */
[--C-:B------:R-:W-:Y:S02]  /*25b0*/  @!P5 IMAD.IADD R23, R23, 0x1, -R92.reuse ;  /* 0x000000011717d824 */ /* 0x100fe400078e0a5c */
[----:B------:R-:W-:Y:S02]  /*25c0*/  @!P3 IMAD.IADD R22, R22, 0x1, -R92 ;  /* 0x000000011616b824 */ /* 0x000fe400078e0a5c */
[----:B------:R-:W-:Y:S01]  /*25d0*/  IMAD.HI.U32 R2, R80, R27, RZ ;  /* 0x0000001b50027227 */ /* 0x000fe200078e00ff */
[----:B------:R-:W-:-:S03]  /*25e0*/  ISETP.GT.U32.AND P3, PT, R92, R23, PT ;  /* 0x000000175c00720c */ /* 0x000fc60003f64070 */
[----:B------:R-:W-:Y:S02]  /*25f0*/  IMAD.MOV R2, RZ, RZ, -R2 ;  /* 0x000000ffff027224 */ /* 0x000fe400078e0a02 */
[----:B------:R-:W-:Y:S02]  /*2600*/  @!P4 IMAD.IADD R3, R3, 0x1, -R92 ;  /* 0x000000010303c824 */ /* 0x000fe400078e0a5c */
[----:B------:R-:W-:Y:S01]  /*2610*/  @!P1 IMAD.MOV R18, RZ, RZ, -R18 ;  /* 0x000000ffff129224 */ /* 0x000fe200078e0a12 */
[----:B------:R-:W-:Y:S01]  /*2620*/  ISETP.GE.AND P1, PT, R4, RZ, PT ;  /* 0x000000ff0400720c */ /* 0x000fe20003f26270 */
[----:B------:R-:W-:Y:S01]  /*2630*/  @!P2 IMAD.MOV R20, RZ, RZ, -R20 ;  /* 0x000000ffff14a224 */ /* 0x000fe200078e0a14 */
[----:B------:R-:W-:Y:S01]  /*2640*/  ISETP.GE.AND P2, PT, R24, RZ, PT ;  /* 0x000000ff1800720c */ /* 0x000fe20003f46270 */
[----:B------:R-:W-:Y:S02]  /*2650*/  VIADD R4, R83, 0x21 ;  /* 0x0000002153047836 */ /* 0x000fe40000000000 */
[C---:B------:R-:W-:Y:S01]  /*2660*/  IMAD R24, R92.reuse, R2, R27 ;  /* 0x000000025c187224 */ /* 0x040fe200078e021b */
[----:B------:R-:W-:Y:S01]  /*2670*/  ISETP.GT.U32.AND P5, PT, R92, R3, PT ;  /* 0x000000035c00720c */ /* 0x000fe20003fa4070 */
[----:B------:R-:W-:Y:S01]  /*2680*/  @!P3 IMAD.IADD R23, R23, 0x1, -R92 ;  /* 0x000000011717b824 */ /* 0x000fe200078e0a5c */
[----:B------:R-:W-:-:S02]  /*2690*/  IABS R25, R4 ;  /* 0x0000000400197213 */ /* 0x000fc40000000000 */
[----:B------:R-:W-:Y:S02]  /*26a0*/  ISETP.GT.U32.AND P3, PT, R92, R24, PT ;  /* 0x000000185c00720c */ /* 0x000fe40003f64070 */
[----:B------:R-:W-:Y:S01]  /*26b0*/  ISETP.GE.AND P4, PT, R26, RZ, PT ;  /* 0x000000ff1a00720c */ /* 0x000fe20003f86270 */
[----:B------:R-:W-:Y:S02]  /*26c0*/  VIADD R26, R83, 0x23 ;  /* 0x00000023531a7836 */ /* 0x000fe40000000000 */
[----:B------:R-:W-:-:S04]  /*26d0*/  IMAD.HI.U32 R0, R80, R25, RZ ;  /* 0x0000001950007227 */ /* 0x000fc800078e00ff */
[----:B------:R-:W-:Y:S02]  /*26e0*/  VIADD R30, R83, 0x24 ;  /* 0x00000024531e7836 */ /* 0x000fe40000000000 */
[----:B------:R-:W-:Y:S01]  /*26f0*/  @!P1 IMAD.MOV R21, RZ, RZ, -R21 ;  /* 0x000000ffff159224 */ /* 0x000fe200078e0a15 */
[C---:B------:R-:W-:Y:S01]  /*2700*/  ISETP.GT.U32.AND P1, PT, R92.reuse, R22, PT ;  /* 0x000000165c00720c */ /* 0x040fe20003f24070 */
[----:B------:R-:W-:Y:S01]  /*2710*/  IMAD.MOV R0, RZ, RZ, -R0 ;  /* 0x000000ffff007224 */ /* 0x000fe200078e0a00 */
[----:B------:R-:W-:Y:S01]  /*2720*/  IABS R29, R26 ;  /* 0x0000001a001d7213 */ /* 0x000fe20000000000 */
[--C-:B------:R-:W-:Y:S01]  /*2730*/  @!P5 IMAD.IADD R3, R3, 0x1, -R92.reuse ;  /* 0x000000010303d824 */ /* 0x100fe200078e0a5c */
[----:B------:R-:W-:Y:S01]  /*2740*/  IABS R2, R30 ;  /* 0x0000001e00027213 */ /* 0x000fe20000000000 */
[----:B------:R0:W-:Y:S01]  /*2750*/  STL [R1+0x12e0], R5 ;  /* 0x0012e00501007387 */ /* 0x0001e20000100800 */
[----:B------:R-:W-:Y:S02]  /*2760*/  IMAD R25, R92, R0, R25 ;  /* 0x000000005c197224 */ /* 0x000fe400078e0219 */
[----:B------:R-:W-:-:S02]  /*2770*/  @!P3 IMAD.IADD R24, R24, 0x1, -R92 ;  /* 0x000000011818b824 */ /* 0x000fc400078e0a5c */
[----:B------:R-:W-:-:S04]  /*2780*/  IMAD.HI.U32 R0, R80, R29, RZ ;  /* 0x0000001d50007227 */ /* 0x000fc800078e00ff */
[----:B0-----:R-:W-:Y:S02]  /*2790*/  IMAD.MOV.U32 R5, RZ, RZ, R3 ;  /* 0x000000ffff057224 */ /* 0x001fe400078e0003 */
[----:B------:R-:W-:Y:S01]  /*27a0*/  IMAD.MOV.U32 R3, RZ, RZ, R2 ;  /* 0x000000ffff037224 */ /* 0x000fe200078e0002 */
[----:B------:R-:W-:Y:S01]  /*27b0*/  ISETP.GT.U32.AND P3, PT, R92, R24, PT ;  /* 0x000000185c00720c */ /* 0x000fe20003f64070 */
[----:B------:R-:W-:Y:S02]  /*27c0*/  IMAD.MOV R2, RZ, RZ, -R0 ;  /* 0x000000ffff027224 */ /* 0x000fe400078e0a00 */
[----:B------:R-:W-:-:S04]  /*27d0*/  IMAD.HI.U32 R0, R80, R3, RZ ;  /* 0x0000000350007227 */ /* 0x000fc800078e00ff */
[----:B------:R-:W-:Y:S01]  /*27e0*/  @!P1 IMAD.IADD R22, R22, 0x1, -R92 ;  /* 0x0000000116169824 */ /* 0x000fe200078e0a5c */
[----:B------:R-:W-:Y:S01]  /*27f0*/  ISETP.GE.AND P1, PT, R4, RZ, PT ;  /* 0x000000ff0400720c */ /* 0x000fe20003f26270 */
[----:B------:R-:W-:Y:S02]  /*2800*/  IMAD R29, R92, R2, R29 ;  /* 0x000000025c1d7224 */ /* 0x000fe400078e021d */
[----:B------:R-:W-:Y:S02]  /*2810*/  IMAD.MOV R0, RZ, RZ, -R0 ;  /* 0x000000ffff007224 */ /* 0x000fe400078e0a00 */
[----:B------:R-:W-:Y:S02]  /*2820*/  IMAD.MOV.U32 R4, RZ, RZ, R23 ;  /* 0x000000ffff047224 */ /* 0x000fe400078e0017 */
[----:B------:R-:W-:Y:S01]  /*2830*/  @!P4 IMAD.MOV R22, RZ, RZ, -R22 ;  /* 0x000000ffff16c224 */ /* 0x000fe200078e0a16 */
[----:B------:R-:W-:Y:S01]  /*2840*/  ISETP.GE.AND P4, PT, R26, RZ, PT ;  /* 0x000000ff1a00720c */ /* 0x000fe20003f86270 */
[----:B------:R-:W-:Y:S01]  /*2850*/  @!P2 IMAD.MOV R4, RZ, RZ, -R4 ;  /* 0x000000ffff04a224 */ /* 0x000fe200078e0a04 */
[C---:B------:R-:W-:Y:S01]  /*2860*/  ISETP.GT.U32.AND P5, PT, R92.reuse, R25, PT ;  /* 0x000000195c00720c */ /* 0x040fe20003fa4070 */
[C---:B------:R-:W-:Y:S01]  /*2870*/  IMAD R26, R92.reuse, R0, R3 ;  /* 0x000000005c1a7224 */ /* 0x040fe200078e0203 */
[----:B------:R-:W-:Y:S01]  /*2880*/  ISETP.GT.U32.AND P2, PT, R92, R29, PT ;  /* 0x0000001d5c00720c */ /* 0x000fe20003f44070 */
[----:B------:R-:W-:-:S03]  /*2890*/  @!P3 IMAD.IADD R24, R24, 0x1, -R92 ;  /* 0x000000011818b824 */ /* 0x000fc600078e0a5c */
[----:B------:R-:W-:Y:S01]  /*28a0*/  ISETP.GT.U32.AND P3, PT, R92, R26, PT ;  /* 0x0000001a5c00720c */ /* 0x000fe20003f64070 */
[----:B------:R-:W-:Y:S02]  /*28b0*/  @!P0 IMAD.MOV R5, RZ, RZ, -R5 ;  /* 0x000000ffff058224 */ /* 0x000fe400078e0a05 */
[----:B------:R-:W-:-:S03]  /*28c0*/  VIADD R32, R83, 0x25 ;  /* 0x0000002553207836 */ /* 0x000fc60000000000 */
[----:B------:R-:W-:Y:S01]  /*28d0*/  STL [R1+0x12dc], R5 ;  /* 0x0012dc0501007387 */ /* 0x000fe20000100800 */
[--C-:B------:R-:W-:Y:S01]  /*28e0*/  @!P5 IMAD.IADD R25, R25, 0x1, -R92.reuse ;  /* 0x000000011919d824 */ /* 0x100fe200078e0a5c */
[----:B------:R-:W-:Y:S01]  /*28f0*/  IABS R27, R32 ;  /* 0x00000020001b7213 */ /* 0x000fe20000000000 */
[--C-:B------:R-:W-:Y:S01]  /*2900*/  @!P2 IMAD.IADD R29, R29, 0x1, -R92.reuse ;  /* 0x000000011d1da824 */ /* 0x100fe200078e0a5c */
[----:B------:R0:W-:Y:S01]  /*2910*/  STL [R1+0x12d8], R4 ;  /* 0x0012d80401007387 */ /* 0x0001e20000100800 */
[----:B------:R-:W-:Y:S01]  /*2920*/  ISETP.GE.AND P0, PT, R28, RZ, PT ;  /* 0x000000ff1c00720c */ /* 0x000fe20003f06270 */
[C---:B------:R-:W-:Y:S01]  /*2930*/  VIADD R28, R83.reuse, 0x27 ;  /* 0x00000027531c7836 */ /* 0x040fe20000000000 */
[----:B------:R-:W-:Y:S01]  /*2940*/  ISETP.GT.U32.AND P5, PT, R92, R25, PT ;  /* 0x000000195c00720c */ /* 0x000fe20003fa4070 */
[----:B------:R-:W-:Y:S01]  /*2950*/  @!P3 IMAD.IADD R26, R26, 0x1, -R92 ;  /* 0x000000011a1ab824 */ /* 0x000fe200078e0a5c */
[----:B------:R-:W-:Y:S01]  /*2960*/  ISETP.GT.U32.AND P2, PT, R92, R29, PT ;  /* 0x0000001d5c00720c */ /* 0x000fe20003f44070 */
[----:B0-----:R-:W-:-:S02]  /*2970*/  VIADD R4, R83, 0x26 ;  /* 0x0000002653047836 */ /* 0x001fc40000000000 */
[----:B------:R-:W-:-:S03]  /*2980*/  IMAD.HI.U32 R2, R80, R27, RZ ;  /* 0x0000001b50027227 */ /* 0x000fc600078e00ff */
[----:B------:R-:W-:Y:S01]  /*2990*/  IABS R3, R4 ;  /* 0x0000000400037213 */ /* 0x000fe20000000000 */
[----:B------:R-:W-:Y:S01]  /*29a0*/  IMAD.MOV R2, RZ, RZ, -R2 ;  /* 0x000000ffff027224 */ /* 0x000fe200078e0a02 */
[----:B------:R-:W-:Y:S02]  /*29b0*/  IABS R31, R28 ;  /* 0x0000001c001f7213 */ /* 0x000fe40000000000 */
[----:B------:R-:W-:Y:S01]  /*29c0*/  ISETP.GT.U32.AND P3, PT, R92, R26, PT ;  /* 0x0000001a5c00720c */ /* 0x000fe20003f64070 */
[----:B------:R-:W-:-:S04]  /*29d0*/  IMAD.HI.U32 R0, R80, R3, RZ ;  /* 0x0000000350007227 */ /* 0x000fc800078e00ff */
[----:B------:R-:W-:Y:S02]  /*29e0*/  IMAD R27, R92, R2, R27 ;  /* 0x000000025c1b7224 */ /* 0x000fe400078e021b */
[----:B------:R-:W-:-:S04]  /*29f0*/  IMAD.HI.U32 R2, R80, R31, RZ ;  /* 0x0000001f50027227 */ /* 0x000fc800078e00ff */
[----:B------:R-:W-:Y:S02]  /*2a00*/  IMAD.MOV R0, RZ, RZ, -R0 ;  /* 0x000000ffff007224 */ /* 0x000fe400078e0a00 */
[----:B------:R-:W-:Y:S02]  /*2a10*/  @!P5 IMAD.IADD R25, R25, 0x1, -R92 ;  /* 0x000000011919d824 */ /* 0x000fe400078e0a5c */
[----:B------:R-:W-:Y:S02]  /*2a20*/  IMAD.MOV R2, RZ, RZ, -R2 ;  /* 0x000000ffff027224 */ /* 0x000fe400078e0a02 */
[----:B------:R-:W-:Y:S02]  /*2a30*/  @!P2 IMAD.IADD R29, R29, 0x1, -R92 ;  /* 0x000000011d1da824 */ /* 0x000fe400078e0a5c */
[----:B------:R-:W-:Y:S02]  /*2a40*/  IMAD R3, R92, R0, R3 ;  /* 0x000000005c037224 */ /* 0x000fe400078e0203 */
[----:B------:R-:W-:-:S02]  /*2a50*/  IMAD.MOV.U32 R23, RZ, RZ, R25 ;  /* 0x000000ffff177224 */ /* 0x000fc400078e0019 */
[----:B------:R-:W-:Y:S02]  /*2a60*/  IMAD R31, R92, R2, R31 ;  /* 0x000000025c1f7224 */ /* 0x000fe400078e021f */
[----:B------:R-:W-:Y:S01]  /*2a70*/  @!P3 IMAD.IADD R26, R26, 0x1, -R92 ;  /* 0x000000011a1ab824 */ /* 0x000fe200078e0a5c */
[----:B------:R-:W-:Y:S01]  /*2a80*/  ISETP.GT.U32.AND P3, PT, R92, R3, PT ;  /* 0x000000035c00720c */ /* 0x000fe20003f64070 */
[----:B------:R-:W-:Y:S01]  /*2a90*/  IMAD.MOV.U32 R25, RZ, RZ, R29 ;  /* 0x000000ffff197224 */ /* 0x000fe200078e001d */
[----:B------:R-:W-:Y:S01]  /*2aa0*/  ISETP.GE.AND P5, PT, R30, RZ, PT ;  /* 0x000000ff1e00720c */ /* 0x000fe20003fa6270 */
[----:B------:R-:W-:Y:S02]  /*2ab0*/  VIADD R30, R83, 0x28 ;  /* 0x00000028531e7836 */ /* 0x000fe40000000000 */
[----:B------:R-:W-:Y:S01]  /*2ac0*/  @!P4 IMAD.MOV R25, RZ, RZ, -R25 ;  /* 0x000000ffff19c224 */ /* 0x000fe200078e0a19 */
[C---:B------:R-:W-:Y:S01]  /*2ad0*/  ISETP.GT.U32.AND P4, PT, R92.reuse, R31, PT ;  /* 0x0000001f5c00720c */ /* 0x040fe20003f84070 */
[----:B------:R-:W-:Y:S01]  /*2ae0*/  @!P1 IMAD.MOV R23, RZ, RZ, -R23 ;  /* 0x000000ffff179224 */ /* 0x000fe200078e0a17 */
[----:B------:R-:W-:-:S02]  /*2af0*/  ISETP.GT.U32.AND P1, PT, R92, R27, PT ;  /* 0x0000001b5c00720c */ /* 0x000fc40003f24070 */
[----:B------:R-:W-:Y:S02]  /*2b00*/  IABS R33, R30 ;  /* 0x0000001e00217213 */ /* 0x000fe40000000000 */
[----:B------:R-:W-:Y:S01]  /*2b10*/  ISETP.GE.AND P2, PT, R4, RZ, PT ;  /* 0x000000ff0400720c */ /* 0x000fe20003f46270 */
[----:B------:R-:W-:Y:S02]  /*2b20*/  VIADD R4, R83, 0x29 ;  /* 0x0000002953047836 */ /* 0x000fe40000000000 */
[--C-:B------:R-:W-:Y:S02]  /*2b30*/  @!P3 IMAD.IADD R3, R3, 0x1, -R92.reuse ;  /* 0x000000010303b824 */ /* 0x100fe400078e0a5c */
[----:B------:R-:W-:Y:S01]  /*2b40*/  IMAD.HI.U32 R0, R80, R33, RZ ;  /* 0x0000002150007227 */ /* 0x000fe200078e00ff */
[----:B------:R-:W-:Y:S02]  /*2b50*/  IABS R29, R4 ;  /* 0x00000004001d7213 */ /* 0x000fe40000000000 */
[----:B------:R-:W-:Y:S01]  /*2b60*/  ISETP.GT.U32.AND P3, PT, R92, R3, PT ;  /* 0x000000035c00720c */ /* 0x000fe20003f64070 */
[----:B------:R-:W-:-:S02]  /*2b70*/  @!P4 IMAD.IADD R31, R31, 0x1, -R92 ;  /* 0x000000011f1fc824 */ /* 0x000fc400078e0a5c */
[----:B------:R-:W-:Y:S02]  /*2b80*/  IMAD.MOV R0, RZ, RZ, -R0 ;  /* 0x000000ffff007224 */ /* 0x000fe400078e0a00 */
[----:B------:R-:W-:Y:S01]  /*2b90*/  @!P5 IMAD.MOV R26, RZ, RZ, -R26 ;  /* 0x000000ffff1ad224 */ /* 0x000fe200078e0a1a */
[----:B------:R-:W-:Y:S01]  /*2ba0*/  ISETP.GE.AND P5, PT, R28, RZ, PT ;  /* 0x000000ff1c00720c */ /* 0x000fe20003fa6270 */
[----:B------:R-:W-:Y:S01]  /*2bb0*/  @!P1 IMAD.IADD R27, R27, 0x1, -R92 ;  /* 0x000000011b1b9824 */ /* 0x000fe200078e0a5c */
[C---:B------:R-:W-:Y:S01]  /*2bc0*/  ISETP.GT.U32.AND P4, PT, R92.reuse, R31, PT ;  /* 0x0000001f5c00720c */ /* 0x040fe20003f84070 */
[----:B------:R-:W-:Y:S02]  /*2bd0*/  IMAD R28, R92, R0, R33 ;  /* 0x000000005c1c7224 */ /* 0x000fe400078e0221 */
[----:B------:R-:W-:Y:S02]  /*2be0*/  VIADD R44, R83, 0x2a ;  /* 0x0000002a532c7836 */ /* 0x000fe40000000000 */
[----:B------:R-:W-:Y:S01]  /*2bf0*/  IMAD.HI.U32 R0, R80, R29, RZ ;  /* 0x0000001d50007227 */ /* 0x000fe200078e00ff */
[----:B------:R-:W-:-:S02]  /*2c00*/  ISETP.GT.U32.AND P1, PT, R92, R27, PT ;  /* 0x0000001b5c00720c */ /* 0x000fc40003f24070 */
[----:B------:R-:W-:Y:S01]  /*2c10*/  IABS R33, R44 ;  /* 0x0000002c00217213 */ /* 0x000fe20000000000 */
[----:B------:R-:W-:Y:S02]  /*2c20*/  VIADD R38, R83, 0x2b ;  /* 0x0000002b53267836 */ /* 0x000fe40000000000 */
[----:B------:R-:W-:Y:S02]  /*2c30*/  IMAD.MOV R0, RZ, RZ, -R0 ;  /* 0x000000ffff007224 */ /* 0x000fe400078e0a00 */
[----:B------:R-:W-:Y:S01]  /*2c40*/  @!P3 IMAD.IADD R3, R3, 0x1, -R92 ;  /* 0x000000010303b824 */ /* 0x000fe200078e0a5c */
[----:B------:R-:W-:Y:S01]  /*2c50*/  IABS R39, R38 ;  /* 0x0000002600277213 */ /* 0x000fe20000000000 */
[C---:B------:R-:W-:Y:S01]  /*2c60*/  IMAD R29, R92.reuse, R0, R29 ;  /* 0x000000005c1d7224 */ /* 0x040fe200078e021d */
[----:B------:R-:W-:Y:S01]  /*2c70*/  ISETP.GT.U32.AND P3, PT, R92, R28, PT ;  /* 0x0000001c5c00720c */ /* 0x000fe20003f64070 */
[----:B------:R-:W-:-:S04]  /*2c80*/  IMAD.HI.U32 R0, R80, R33, RZ ;  /* 0x0000002150007227 */ /* 0x000fc800078e00ff */
[----:B------:R-:W-:Y:S01]  /*2c90*/  @!P4 IMAD.IADD R31, R31, 0x1, -R92 ;  /* 0x000000011f1fc824 */ /* 0x000fe200078e0a5c */
[----:B------:R-:W-:Y:S01]  /*2ca0*/  ISETP.GT.U32.AND P4, PT, R92, R29, PT ;  /* 0x0000001d5c00720c */ /* 0x000fe20003f84070 */
[----:B------:R-:W-:-:S04]  /*2cb0*/  IMAD.HI.U32 R2, R80, R39, RZ ;  /* 0x0000002750027227 */ /* 0x000fc800078e00ff */
[----:B------:R-:W-:Y:S02]  /*2cc0*/  IMAD.MOV R0, RZ, RZ, -R0 ;  /* 0x000000ffff007224 */ /* 0x000fe400078e0a00 */
[----:B------:R-:W-:Y:S01]  /*2cd0*/  @!P1 IMAD.IADD R27, R27, 0x1, -R92 ;  /* 0x000000011b1b9824 */ /* 0x000fe200078e0a5c */
[----:B------:R-:W-:Y:S01]  /*2ce0*/  ISETP.GE.AND P1, PT, R30, RZ, PT ;  /* 0x000000ff1e00720c */ /* 0x000fe20003f26270 */
[C---:B------:R-:W-:Y:S02]  /*2cf0*/  VIADD R34, R83.reuse, 0x2d ;  /* 0x0000002d53227836 */ /* 0x040fe40000000000 */
[----:B------:R-:W-:Y:S02]  /*2d00*/  IMAD.MOV R2, RZ, RZ, -R2 ;  /* 0x000000ffff027224 */ /* 0x000fe400078e0a02 */
[C---:B------:R-:W-:Y:S02]  /*2d10*/  IMAD R30, R92.reuse, R0, R33 ;  /* 0x000000005c1e7224 */ /* 0x040fe400078e0221 */
[----:B------:R-:W-:Y:S01]  /*2d20*/  VIADD R40, R83, 0x2c ;  /* 0x0000002c53287836 */ /* 0x000fe20000000000 */
[----:B------:R-:W-:Y:S01]  /*2d30*/  IABS R41, R34 ;  /* 0x0000002200297213 */ /* 0x000fe20000000000 */
[----:B------:R-:W-:-:S02]  /*2d40*/  IMAD R39, R92, R2, R39 ;  /* 0x000000025c277224 */ /* 0x000fc400078e0227 */
[--C-:B------:R-:W-:Y:S01]  /*2d50*/  @!P3 IMAD.IADD R28, R28, 0x1, -R92.reuse ;  /* 0x000000011c1cb824 */ /* 0x100fe200078e0a5c */
[C---:B------:R-:W-:Y:S02]  /*2d60*/  ISETP.GT.U32.AND P3, PT, R92.reuse, R30, PT ;  /* 0x0000001e5c00720c */ /* 0x040fe40003f64070 */
[----:B------:R-:W-:Y:S01]  /*2d70*/  IABS R35, R40 ;  /* 0x0000002800237213 */ /* 0x000fe20000000000 */
[----:B------:R-:W-:Y:S01]  /*2d80*/  @!P4 IMAD.IADD R29, R29, 0x1, -R92 ;  /* 0x000000011d1dc824 */ /* 0x000fe200078e0a5c */
[----:B------:R-:W-:Y:S01]  /*2d90*/  ISETP.GT.U32.AND P4, PT, R92, R39, PT ;  /* 0x000000275c00720c */ /* 0x000fe20003f84070 */
[----:B------:R-:W-:-:S04]  /*2da0*/  IMAD.HI.U32 R2, R80, R41, RZ ;  /* 0x0000002950027227 */ /* 0x000fc800078e00ff */
[----:B------:R-:W-:-:S04]  /*2db0*/  IMAD.HI.U32 R0, R80, R35, RZ ;  /* 0x0000002350007227 */ /* 0x000fc800078e00ff */
[----:B------:R-:W-:Y:S01]  /*2dc0*/  @!P0 IMAD.MOV R24, RZ, RZ, -R24 ;  /* 0x000000ffff188224 */ /* 0x000fe200078e0a18 */
[----:B------:R-:W-:Y:S01]  /*2dd0*/  ISETP.GE.AND P0, PT, R32, RZ, PT ;  /* 0x000000ff2000720c */ /* 0x000fe20003f06270 */
[----:B------:R-:W-:Y:S02]  /*2de0*/  VIADD R42, R83, 0x2e ;  /* 0x0000002e532a7836 */ /* 0x000fe40000000000 */
[----:B------:R-:W-:Y:S02]  /*2df0*/  IMAD.MOV R2, RZ, RZ, -R2 ;  /* 0x000000ffff027224 */ /* 0x000fe400078e0a02 */
[----:B------:R-:W-:Y:S01]  /*2e00*/  IMAD.MOV R0, RZ, RZ, -R0 ;  /* 0x000000ffff007224 */ /* 0x000fe200078e0a00 */
[----:B------:R-:W-:Y:S01]  /*2e10*/  IABS R43, R42 ;  /* 0x0000002a002b7213 */ /* 0x000fe20000000000 */
[----:B------:R-:W-:Y:S02]  /*2e20*/  IMAD R33, R92, R2, R41 ;  /* 0x000000025c217224 */ /* 0x000fe400078e0229 */
[----:B------:R-:W-:-:S02]  /*2e30*/  @!P3 IMAD.IADD R30, R30, 0x1, -R92 ;  /* 0x000000011e1eb824 */ /* 0x000fc400078e0a5c */
[C---:B------:R-:W-:Y:S02]  /*2e40*/  IMAD R32, R92.reuse, R0, R35 ;  /* 0x000000005c207224 */ /* 0x040fe400078e0223 */
[----:B------:R-:W-:Y:S02]  /*2e50*/  IMAD.MOV.U32 R2, RZ, RZ, R31 ;  /* 0x000000ffff027224 */ /* 0x000fe400078e001f */
[----:B------:R-:W-:Y:S01]  /*2e60*/  @!P4 IMAD.IADD R39, R39, 0x1, -R92 ;  /* 0x000000012727c824 */ /* 0x000fe200078e0a5c */
[C---:B------:R-:W-:Y:S01]  /*2e70*/  ISETP.GT.U32.AND P4, PT, R92.reuse, R30, PT ;  /* 0x0000001e5c00720c */ /* 0x040fe20003f84070 */
[----:B------:R-:W-:Y:S01]  /*2e80*/  @!P5 IMAD.MOV R2, RZ, RZ, -R2 ;  /* 0x000000ffff02d224 */ /* 0x000fe200078e0a02 */
[----:B------:R-:W-:Y:S01]  /*2e90*/  ISETP.GT.U32.AND P5, PT, R92, R32, PT ;  /* 0x000000205c00720c */ /* 0x000fe20003fa4070 */
[----:B------:R-:W-:Y:S01]  /*2ea0*/  IMAD.HI.U32 R0, R80, R43, RZ ;  /* 0x0000002b50007227 */ /* 0x000fe200078e00ff */
[----:B------:R-:W-:-:S03]  /*2eb0*/  ISETP.GT.U32.AND P3, PT, R92, R29, PT ;  /* 0x0000001d5c00720c */ /* 0x000fc60003f64070 */
[----:B------:R-:W-:Y:S02]  /*2ec0*/  IMAD.MOV.U32 R5, RZ, RZ, R3 ;  /* 0x000000ffff057224 */ /* 0x000fe400078e0003 */
[----:B------:R-:W-:Y:S01]  /*2ed0*/  @!P0 IMAD.MOV R27, RZ, RZ, -R27 ;  /* 0x000000ffff1b8224 */ /* 0x000fe200078e0a1b */
[C---:B------:R-:W-:Y:S01]  /*2ee0*/  ISETP.GT.U32.AND P0, PT, R92.reuse, R28, PT ;  /* 0x0000001c5c00720c */ /* 0x040fe20003f04070 */
[----:B------:R-:W-:Y:S02]  /*2ef0*/  IMAD.MOV R0, RZ, RZ, -R0 ;  /* 0x000000ffff007224 */ /* 0x000fe400078e0a00 */
[----:B------:R-:W-:Y:S02]  /*2f00*/  VIADD R36, R83, 0x2f ;  /* 0x0000002f53247836 */ /* 0x000fe40000000000 */
[----:B------:R-:W-:Y:S01]  /*2f10*/  @!P2 IMAD.MOV R5, RZ, RZ, -R5 ;  /* 0x000000ffff05a224 */ /* 0x000fe200078e0a05 */
[C---:B------:R-:W-:Y:S01]  /*2f20*/  ISETP.GT.U32.AND P2, PT, R92.reuse, R39, PT ;  /* 0x000000275c00720c */ /* 0x040fe20003f44070 */
[----:B------:R-:W-:Y:S01]  /*2f30*/  IMAD R3, R92, R0, R43 ;  /* 0x000000005c037224 */ /* 0x000fe200078e022b */
[----:B------:R-:W-:Y:S01]  /*2f40*/  IABS R35, R36 ;  /* 0x0000002400237213 */ /* 0x000fe20000000000 */
[----:B------:R-:W-:-:S02]  /*2f50*/  @!P4 IMAD.IADD R30, R30, 0x1, -R92 ;  /* 0x000000011e1ec824 */ /* 0x000fc400078e0a5c */
[----:B------:R-:W-:Y:S01]  /*2f60*/  @!P5 IMAD.IADD R32, R32, 0x1, -R92 ;  /* 0x000000012020d824 */ /* 0x000fe200078e0a5c */
[----:B------:R-:W-:Y:S01]  /*2f70*/  ISETP.GT.U32.AND P4, PT, R92, R3, PT ;  /* 0x000000035c00720c */ /* 0x000fe20003f84070 */
[----:B------:R-:W-:Y:S01]  /*2f80*/  IMAD.HI.U32 R0, R80, R35, RZ ;  /* 0x0000002350007227 */ /* 0x000fe200078e00ff */
[----:B------:R-:W-:-:S03]  /*2f90*/  ISETP.GE.AND P5, PT, R38, RZ, PT ;  /* 0x000000ff2600720c */ /* 0x000fc60003fa6270 */
[--C-:B------:R-:W-:Y:S01]  /*2fa0*/  @!P3 IMAD.IADD R29, R29, 0x1, -R92.reuse ;  /* 0x000000011d1db824 */ /* 0x100fe200078e0a5c */
[----:B------:R-:W-:Y:S01]  /*2fb0*/  ISETP.GE.AND P3, PT, R4, RZ, PT ;  /* 0x000000ff0400720c */ /* 0x000fe20003f66270 */
[--C-:B------:R-:W-:Y:S01]  /*2fc0*/  @!P0 IMAD.IADD R28, R28, 0x1, -R92.reuse ;  /* 0x000000011c1c8824 */ /* 0x100fe200078e0a5c */
[----:B------:R-:W-:Y:S01]  /*2fd0*/  ISETP.GT.U32.AND P0, PT, R92, R33, PT ;  /* 0x000000215c00720c */ /* 0x000fe20003f04070 */
[----:B------:R-:W-:Y:S01]  /*2fe0*/  @!P2 IMAD.IADD R39, R39, 0x1, -R92 ;  /* 0x000000012727a824 */ /* 0x000fe200078e0a5c */
[----:B------:R-:W-:Y:S01]  /*2ff0*/  STL [R1+0x12d4], R5 ;  /* 0x0012d40501007387 */ /* 0x000fe20000100800 */
[----:B------:R-:W-:-:S03]  /*3000*/  IMAD.MOV R0, RZ, RZ, -R0 ;  /* 0x000000ffff007224 */ /* 0x000fc600078e0a00 */
[----:B------:R0:W-:Y:S01]  /*3010*/  STL [R1+0x12d0], R2 ;  /* 0x0012d00201007387 */ /* 0x0001e20000100800 */
[----:B------:R-:W-:Y:S02]  /*3020*/  IMAD R35, R92, R0, R35 ;  /* 0x000000005c237224 */ /* 0x000fe400078e0223 */
[----:B------:R-:W-:Y:S01]  /*3030*/  IMAD.MOV.U32 R31, RZ, RZ, R39 ;  /* 0x000000ffff1f7224 */ /* 0x000fe200078e0027 */
[----:B------:R-:W-:Y:S01]  /*3040*/  ISETP.GE.AND P2, PT, R44, RZ, PT ;  /* 0x000000ff2c00720c */ /* 0x000fe20003f46270 */
[----:B------:R-:W-:Y:S02]  /*3050*/  @!P4 IMAD.IADD R3, R3, 0x1, -R92 ;  /* 0x000000010303c824 */ /* 0x000fe400078e0a5c */
[----:B0-----:R-:W-:Y:S02]  /*3060*/  VIADD R2, R83, 0x30 ;  /* 0x0000003053027836 */ /* 0x001fe40000000000 */
[----:B------:R-:W-:Y:S01]  /*3070*/  @!P1 IMAD.MOV R28, RZ, RZ, -R28 ;  /* 0x000000ffff1c9224 */ /* 0x000fe200078e0a1c */
[----:B------:R-:W-:Y:S01]  /*3080*/  ISETP.GT.U32.AND P1, PT, R92, R32, PT ;  /* 0x000000205c00720c */ /* 0x000fe20003f24070 */
[----:B------:R-:W-:Y:S01]  /*3090*/  @!P5 IMAD.MOV R31, RZ, RZ, -R31 ;  /* 0x000000ffff1fd224 */ /* 0x000fe200078e0a1f */
[----:B------:R-:W-:-:S02]  /*30a0*/  IABS R41, R2 ;  /* 0x0000000200297213 */ /* 0x000fc40000000000 */
[C---:B------:R-:W-:Y:S01]  /*30b0*/  ISETP.GT.U32.AND P5, PT, R92.reuse, R35, PT ;  /* 0x000000235c00720c */ /* 0x040fe20003fa4070 */
[----:B------:R-:W-:Y:S01]  /*30c0*/  @!P3 IMAD.MOV R29, RZ, RZ, -R29 ;  /* 0x000000ffff1db224 */ /* 0x000fe200078e0a1d */
[----:B------:R-:W-:Y:S01]  /*30d0*/  ISETP.GT.U32.AND P3, PT, R92, R3, PT ;  /* 0x000000035c00720c */ /* 0x000fe20003f64070 */
[----:B------:R-:W-:Y:S01]  /*30e0*/  @!P0 IMAD.IADD R33, R33, 0x1, -R92 ;  /* 0x0000000121218824 */ /* 0x000fe200078e0a5c */
[----:B------:R-:W-:Y:S01]  /*30f0*/  ISETP.GE.AND P0, PT, R40, RZ, PT ;  /* 0x000000ff2800720c */ /* 0x000fe20003f06270 */
[----:B------:R-:W-:-:S04]  /*3100*/  IMAD.HI.U32 R0, R80, R41, RZ ;  /* 0x0000002950007227 */ /* 0x000fc800078e00ff */
[----:B------:R-:W-:Y:S02]  /*3110*/  IMAD.MOV R0, RZ, RZ, -R0 ;  /* 0x000000ffff007224 */ /* 0x000fe400078e0a00 */
[----:B------:R-:W-:Y:S02]  /*3120*/  VIADD R38, R83, 0x31 ;  /* 0x0000003153267836 */ /* 0x000fe40000000000 */
[----:B------:R-:W-:Y:S01]  /*3130*/  @!P2 IMAD.MOV R30, RZ, RZ, -R30 ;  /* 0x000000ffff1ea224 */ /* 0x000fe200078e0a1e */
[----:B------:R-:W-:Y:S01]  /*3140*/  ISETP.GE.AND P2, PT, R34, RZ, PT ;  /* 0x000000ff2200720c */ /* 0x000fe20003f46270 */
[----:B------:R-:W-:Y:S01]  /*3150*/  IMAD R34, R92, R0, R41 ;  /* 0x000000005c227224 */ /* 0x000fe200078e0229 */
[----:B------:R-:W-:Y:S01]  /*3160*/  IABS R39, R38 ;  /* 0x0000002600277213 */ /* 0x000fe20000000000 */
[--C-:B------:R-:W-:Y:S02]  /*3170*/  @!P1 IMAD.IADD R32, R32, 0x1, -R92.reuse ;  /* 0x0000000120209824 */ /* 0x100fe400078e0a5c */
[----:B------:R-:W-:-:S02]  /*3180*/  @!P5 IMAD.IADD R35, R35, 0x1, -R92 ;  /* 0x000000012323d824 */ /* 0x000fc400078e0a5c */
[----:B------:R-:W-:Y:S01]  /*3190*/  @!P3 IMAD.IADD R3, R3, 0x1, -R92 ;  /* 0x000000010303b824 */ /* 0x000fe200078e0a5c */
[C---:B------:R-:W-:Y:S01]  /*31a0*/  ISETP.GT.U32.AND P3, PT, R92.reuse, R34, PT ;  /* 0x000000225c00720c */ /* 0x040fe20003f64070 */
[----:B------:R-:W-:Y:S01]  /*31b0*/  @!P0 IMAD.MOV R32, RZ, RZ, -R32 ;  /* 0x000000ffff208224 */ /* 0x000fe200078e0a20 */
[----:B------:R-:W-:Y:S01]  /*31c0*/  ISETP.GT.U32.AND P0, PT, R92, R35, PT ;  /* 0x000000235c00720c */ /* 0x000fe20003f04070 */
[----:B------:R-:W-:-:S04]  /*31d0*/  IMAD.HI.U32 R0, R80, R39, RZ ;  /* 0x0000002750007227 */ /* 0x000fc800078e00ff */
[----:B------:R-:W-:Y:S02]  /*31e0*/  IMAD.MOV R0, RZ, RZ, -R0 ;  /* 0x000000ffff007224 */ /* 0x000fe400078e0a00 */
[----:B------:R-:W-:Y:S02]  /*31f0*/  VIADD R44, R83, 0x32 ;  /* 0x00000032532c7836 */ /* 0x000fe40000000000 */
[C---:B------:R-:W-:Y:S01]  /*3200*/  IMAD R39, R92.reuse, R0, R39 ;  /* 0x000000005c277224 */ /* 0x040fe200078e0227 */
[----:B------:R-:W-:Y:S01]  /*3210*/  ISETP.GT.U32.AND P4, PT, R92, R33, PT ;  /* 0x000000215c00720c */ /* 0x000fe20003f84070 */
[--C-:B------:R-:W-:Y:S01]  /*3220*/  @!P3 IMAD.IADD R34, R34, 0x1, -R92.reuse ;  /* 0x000000012222b824 */ /* 0x100fe200078e0a5c */
[----:B------:R-:W-:Y:S01]  /*3230*/  IABS R41, R44 ;  /* 0x0000002c00297213 */ /* 0x000fe20000000000 */
[----:B------:R-:W-:Y:S01]  /*3240*/  @!P0 IMAD.IADD R35, R35, 0x1, -R92 ;  /* 0x0000000123238824 */ /* 0x000fe200078e0a5c */
[C---:B------:R-:W-:Y:S01]  /*3250*/  ISETP.GT.U32.AND P0, PT, R92.reuse, R39, PT ;  /* 0x000000275c00720c */ /* 0x040fe20003f04070 */
[----:B------:R-:W-:Y:S01]  /*3260*/  VIADD R48, R83, 0x34 ;  /* 0x0000003453307836 */ /* 0x000fe20000000000 */
[----:B------:R-:W-:Y:S01]  /*3270*/  ISETP.GT.U32.AND P3, PT, R92, R34, PT ;  /* 0x000000225c00720c */ /* 0x000fe20003f64070 */
[----:B------:R-:W-:Y:S01]  /*3280*/  IMAD.HI.U32 R0, R80, R41, RZ ;  /* 0x0000002950007227 */ /* 0x000fe200078e00ff */
[----:B------:R-:W-:-:S02]  /*3290*/  ISETP.GE.AND P1, PT, R42, RZ, PT ;  /* 0x000000ff2a00720c */ /* 0x000fc40003f26270 */
[----:B------:R-:W-:Y:S01]  /*32a0*/  IABS R45, R48 ;  /* 0x00000030002d7213 */ /* 0x000fe20000000000 */
[C---:B------:R-:W-:Y:S02]  /*32b0*/  VIADD R49, R83.reuse, 0x33 ;  /* 0x0000003353317836 */ /* 0x040fe40000000000 */
[----:B------:R-:W-:Y:S02]  /*32c0*/  IMAD.MOV R0, RZ, RZ, -R0 ;  /* 0x000000ffff007224 */ /* 0x000fe400078e0a00 */
[----:B------:R-:W-:Y:S02]  /*32d0*/  VIADD R42, R83, 0x35 ;  /* 0x00000035532a7836 */ /* 0x000fe40000000000 */
[--C-:B------:R-:W-:Y:S01]  /*32e0*/  @!P4 IMAD.IADD R33, R33, 0x1, -R92.reuse ;  /* 0x000000012121c824 */ /* 0x100fe200078e0a5c */
[----:B------:R-:W-:Y:S01]  /*32f0*/  ISETP.GE.AND P4, PT, R36, RZ, PT ;  /* 0x000000ff2400720c */ /* 0x000fe20003f86270 */
[----:B------:R-:W-:Y:S01]  /*3300*/  IMAD R36, R92, R0, R41 ;  /* 0x000000005c247224 */ /* 0x000fe200078e0229 */
[----:B------:R-:W-:Y:S01]  /*3310*/  ISETP.GE.AND P5, PT, R2, RZ, PT ;  /* 0x000000ff0200720c */ /* 0x000fe20003fa6270 */
[----:B------:R-:W-:Y:S01]  /*3320*/  @!P0 IMAD.IADD R39, R39, 0x1, -R92 ;  /* 0x0000000127278824 */ /* 0x000fe200078e0a5c */
[----:B------:R-:W-:Y:S01]  /*3330*/  IABS R43, R49 ;  /* 0x00000031002b7213 */ /* 0x000fe20000000000 */
[----:B------:R-:W-:Y:S01]  /*3340*/  IMAD.HI.U32 R2, R80, R45, RZ ;  /* 0x0000002d50027227 */ /* 0x000fe200078e00ff */
[----:B------:R-:W-:-:S03]  /*3350*/  IABS R47, R42 ;  /* 0x0000002a002f7213 */ /* 0x000fc60000000000 */
[----:B------:R-:W-:Y:S01]  /*3360*/  @!P3 IMAD.IADD R34, R34, 0x1, -R92 ;  /* 0x000000012222b824 */ /* 0x000fe200078e0a5c */
[C---:B------:R-:W-:Y:S01]  /*3370*/  ISETP.GT.U32.AND P3, PT, R92.reuse, R36, PT ;  /* 0x000000245c00720c */ /* 0x040fe20003f64070 */
[----:B------:R-:W-:Y:S01]  /*3380*/  @!P2 IMAD.MOV R33, RZ, RZ, -R33 ;  /* 0x000000ffff21a224 */ /* 0x000fe200078e0a21 */
[----:B------:R-:W-:Y:S01]  /*3390*/  ISETP.GT.U32.AND P2, PT, R92, R39, PT ;  /* 0x000000275c00720c */ /* 0x000fe20003f44070 */
[----:B------:R-:W-:-:S04]  /*33a0*/  IMAD.HI.U32 R0, R80, R43, RZ ;  /* 0x0000002b50007227 */ /* 0x000fc800078e00ff */
[----:B------:R-:W-:Y:S02]  /*33b0*/  IMAD.MOV R2, RZ, RZ, -R2 ;  /* 0x000000ffff027224 */ /* 0x000fe400078e0a02 */
[----:B------:R-:W-:Y:S01]  /*33c0*/  IMAD.HI.U32 R4, R80, R47, RZ ;  /* 0x0000002f50047227 */ /* 0x000fe200078e00ff */
[----:B------:R-:W-:-:S03]  /*33d0*/  ISETP.GE.AND P0, PT, R38, RZ, PT ;  /* 0x000000ff2600720c */ /* 0x000fc60003f06270 */
[----:B------:R-:W-:Y:S02]  /*33e0*/  IMAD.MOV R0, RZ, RZ, -R0 ;  /* 0x000000ffff007224 */ /* 0x000fe400078e0a00 */
[C---:B------:R-:W-:Y:S02]  /*33f0*/  IMAD R41, R92.reuse, R2, R45 ;  /* 0x000000025c297224 */ /* 0x040fe400078e022d */
[----:B------:R-:W-:Y:S02]  /*3400*/  IMAD.MOV R4, RZ, RZ, -R4 ;  /* 0x000000ffff047224 */ /* 0x000fe400078e0a04 */
[----:B------:R-:W-:Y:S02]  /*3410*/  IMAD.MOV.U32 R2, RZ, RZ, R35 ;  /* 0x000000ffff027224 */ /* 0x000fe400078e0023 */
[----:B------:R-:W-:Y:S02]  /*3420*/  IMAD R38, R92, R0, R43 ;  /* 0x000000005c267224 */ /* 0x000fe400078e022b */
[----:B------:R-:W-:-:S02]  /*3430*/  IMAD.MOV.U32 R5, RZ, RZ, R3 ;  /* 0x000000ffff057224 */ /* 0x000fc400078e0003 */
[C---:B------:R-:W-:Y:S02]  /*3440*/  IMAD R40, R92.reuse, R4, R47 ;  /* 0x000000045c287224 */ /* 0x040fe400078e022f */
[----:B------:R-:W-:Y:S01]  /*3450*/  @!P4 IMAD.MOV R2, RZ, RZ, -R2 ;  /* 0x000000ffff02c224 */ /* 0x000fe200078e0a02 */
[----:B------:R-:W-:Y:S01]  /*3460*/  ISETP.GT.U32.AND P4, PT, R92, R41, PT ;  /* 0x000000295c00720c */ /* 0x000fe20003f84070 */
[----:B------:R-:W-:Y:S02]  /*3470*/  VIADD R46, R83, 0x36 ;  /* 0x00000036532e7836 */ /* 0x000fe40000000000 */
[--C-:B------:R-:W-:Y:S01]  /*3480*/  @!P3 IMAD.IADD R36, R36, 0x1, -R92.reuse ;  /* 0x000000012424b824 */ /* 0x100fe200078e0a5c */
[C---:B------:R-:W-:Y:S01]  /*3490*/  ISETP.GT.U32.AND P3, PT, R92.reuse, R38, PT ;  /* 0x000000265c00720c */ /* 0x040fe20003f64070 */
[----:B------:R-:W-:Y:S02]  /*34a0*/  @!P1 IMAD.MOV R5, RZ, RZ, -R5 ;  /* 0x000000ffff059224 */ /* 0x000fe400078e0a05 */
[----:B------:R-:W-:Y:S01]  /*34b0*/  @!P2 IMAD.IADD R39, R39, 0x1, -R92 ;  /* 0x000000012727a824 */ /* 0x000fe200078e0a5c */
[----:B------:R-:W-:-:S02]  /*34c0*/  ISETP.GT.U32.AND P2, PT, R92, R40, PT ;  /* 0x000000285c00720c */ /* 0x000fc40003f44070 */
[----:B------:R-:W-:Y:S01]  /*34d0*/  IABS R43, R46 ;  /* 0x0000002e002b7213 */ /* 0x000fe20000000000 */
[----:B------:R-:W-:Y:S04]  /*34e0*/  STL [R1+0x12cc], R5 ;  /* 0x0012cc0501007387 */ /* 0x000fe80000100800 */
[----:B------:R0:W-:Y:S01]  /*34f0*/  STL [R1+0x12c8], R2 ;  /* 0x0012c80201007387 */ /* 0x0001e20000100800 */
[----:B------:R-:W-:-:S04]  /*3500*/  IMAD.HI.U32 R0, R80, R43, RZ ;  /* 0x0000002b50007227 */ /* 0x000fc800078e00ff */
[----:B------:R-:W-:Y:S02]  /*3510*/  @!P4 IMAD.IADD R41, R41, 0x1, -R92 ;  /* 0x000000012929c824 */ /* 0x000fe400078e0a5c */
[----:B0-----:R-:W-:Y:S02]  /*3520*/  VIADD R2, R83, 0x37 ;  /* 0x0000003753027836 */ /* 0x001fe40000000000 */
[----:B------:R-:W-:-:S03]  /*3530*/  IMAD.MOV R0, RZ, RZ, -R0 ;  /* 0x000000ffff007224 */ /* 0x000fc600078e0a00 */
[----:B------:R-:W-:Y:S01]  /*3540*/  IABS R45, R2 ;  /* 0x00000002002d7213 */ /* 0x000fe20000000000 */
[--C-:B------:R-:W-:Y:S02]  /*3550*/  @!P3 IMAD.IADD R38, R38, 0x1, -R92.reuse ;  /* 0x000000012626b824 */ /* 0x100fe400078e0a5c */
[----:B------:R-:W-:Y:S01]  /*3560*/  @!P2 IMAD.IADD R40, R40, 0x1, -R92 ;  /* 0x000000012828a824 */ /* 0x000fe200078e0a5c */
[C---:B------:R-:W-:Y:S01]  /*3570*/  ISETP.GT.U32.AND P2, PT, R92.reuse, R41, PT ;  /* 0x000000295c00720c */ /* 0x040fe20003f44070 */
[----:B------:R-:W-:Y:S02]  /*3580*/  IMAD R3, R92, R0, R43 ;  /* 0x000000005c037224 */ /* 0x000fe400078e022b */
[----:B------:R-:W-:Y:S01]  /*3590*/  IMAD.HI.U32 R0, R80, R45, RZ ;  /* 0x0000002d50007227 */ /* 0x000fe200078e00ff */
[C---:B------:R-:W-:Y:S02]  /*35a0*/  ISETP.GT.U32.AND P1, PT, R92.reuse, R36, PT ;  /* 0x000000245c00720c */ /* 0x040fe40003f24070 */
[----:B------:R-:W-:Y:S01]  /*35b0*/  ISETP.GT.U32.AND P4, PT, R92, R38, PT ;  /* 0x000000265c00720c */ /* 0x000fe20003f84070 */
[----:B------:R-:W-:-:S02]  /*35c0*/  IMAD.MOV R0, RZ, RZ, -R0 ;  /* 0x000000ffff007224 */ /* 0x000fc400078e0a00 */
[----:B------:R-:W-:Y:S01]  /*35d0*/  @!P5 IMAD.MOV R34, RZ, RZ, -R34 ;  /* 0x000000ffff22d224 */ /* 0x000fe200078e0a22 */
[----:B------:R-:W-:Y:S01]  /*35e0*/  ISETP.GE.AND P5, PT, R44, RZ, PT ;  /* 0x000000ff2c00720c */ /* 0x000fe20003fa6270 */
[C---:B------:R-:W-:Y:S02]  /*35f0*/  IMAD R45, R92.reuse, R0, R45 ;  /* 0x000000005c2d7224 */ /* 0x040fe400078e022d */
[----:B------:R-:W-:Y:S02]  /*3600*/  IMAD.MOV.U32 R35, RZ, RZ, R39 ;  /* 0x000000ffff237224 */ /* 0x000fe400078e0027 */
[----:B------:R-:W-:Y:S02]  /*3610*/  VIADD R44, R83, 0x38 ;  /* 0x00000038532c7836 */ /* 0x000fe40000000000 */
[--C-:B------:R-:W-:Y:S01]  /*3620*/  @!P2 IMAD.IADD R41, R41, 0x1, -R92.reuse ;  /* 0x000000012929a824 */ /* 0x100fe200078e0a5c */
[----:B------:R-:W-:Y:S01]  /*3630*/  ISETP.GT.U32.AND P2, PT, R92, R45, PT ;  /* 0x0000002d5c00720c */ /* 0x000fe20003f44070 */
[--C-:B------:R-:W-:Y:S01]  /*3640*/  @!P1 IMAD.IADD R36, R36, 0x1, -R92.reuse ;  /* 0x0000000124249824 */ /* 0x100fe200078e0a5c */
[----:B------:R-:W-:Y:S01]  /*3650*/  IABS R43, R44 ;  /* 0x0000002c002b7213 */ /* 0x000fe20000000000 */
[----:B------:R-:W-:Y:S01]  /*3660*/  @!P0 IMAD.MOV R35, RZ, RZ, -R35 ;  /* 0x000000ffff238224 */ /* 0x000fe200078e0a23 */
[----:B------:R-:W-:Y:S01]  /*3670*/  ISETP.GT.U32.AND P0, PT, R92, R40, PT ;  /* 0x000000285c00720c */ /* 0x000fe20003f04070 */
[----:B------:R-:W-:Y:S01]  /*3680*/  @!P4 IMAD.IADD R38, R38, 0x1, -R92 ;  /* 0x000000012626c824 */ /* 0x000fe200078e0a5c */
[----:B------:R-:W-:Y:S01]  /*3690*/  ISETP.GT.U32.AND P4, PT, R92, R3, PT ;  /* 0x000000035c00720c */ /* 0x000fe20003f84070 */
[----:B------:R-:W-:Y:S01]  /*36a0*/  @!P5 IMAD.MOV R36, RZ, RZ, -R36 ;  /* 0x000000ffff24d224 */ /* 0x000fe200078e0a24 */
[----:B------:R-:W-:Y:S01]  /*36b0*/  ISETP.GE.AND P3, PT, R48, RZ, PT ;  /* 0x000000ff3000720c */ /* 0x000fe20003f66270 */
[----:B------:R-:W-:Y:S01]  /*36c0*/  VIADD R48, R83, 0x39 ;  /* 0x0000003953307836 */ /* 0x000fe20000000000 */
[----:B------:R-:W-:Y:S01]  /*36d0*/  ISETP.GE.AND P1, PT, R49, RZ, PT ;  /* 0x000000ff3100720c */ /* 0x000fe20003f26270 */
[----:B------:R-:W-:Y:S01]  /*36e0*/  IMAD.HI.U32 R0, R80, R43, RZ ;  /* 0x0000002b50007227 */ /* 0x000fe200078e00ff */
[----:B------:R-:W-:-:S02]  /*36f0*/  ISETP.GE.AND P5, PT, R42, RZ, PT ;  /* 0x000000ff2a00720c */ /* 0x000fc40003fa6270 */
[----:B------:R-:W-:Y:S01]  /*3700*/  IABS R47, R48 ;  /* 0x00000030002f7213 */ /* 0x000fe20000000000 */
[----:B------:R-:W-:Y:S02]  /*3710*/  VIADD R4, R83, 0x3a ;  /* 0x0000003a53047836 */ /* 0x000fe40000000000 */
[----:B------:R-:W-:Y:S02]  /*3720*/  IMAD.MOV R0, RZ, RZ, -R0 ;  /* 0x000000ffff007224 */ /* 0x000fe400078e0a00 */
[--C-:B------:R-:W-:Y:S01]  /*3730*/  @!P2 IMAD.IADD R45, R45, 0x1, -R92.reuse ;  /* 0x000000012d2da824 */ /* 0x100fe200078e0a5c */
[----:B------:R-:W-:Y:S01]  /*3740*/  IABS R49, R4 ;  /* 0x0000000400317213 */ /* 0x000fe20000000000 */
[--C-:B------:R-:W-:Y:S02]  /*3750*/  @!P0 IMAD.IADD R40, R40, 0x1, -R92.reuse ;  /* 0x0000000128288824 */ /* 0x100fe400078e0a5c */
[----:B------:R-:W-:Y:S02]  /*3760*/  @!P4 IMAD.IADD R3, R3, 0x1, -R92 ;  /* 0x000000010303c824 */ /* 0x000fe400078e0a5c */
[C---:B------:R-:W-:Y:S01]  /*3770*/  IMAD R43, R92.reuse, R0, R43 ;  /* 0x000000005c2b7224 */ /* 0x040fe200078e022b */
[----:B------:R-:W-:Y:S01]  /*3780*/  ISETP.GT.U32.AND P2, PT, R92, R45, PT ;  /* 0x0000002d5c00720c */ /* 0x000fe20003f44070 */
[----:B------:R-:W-:-:S04]  /*3790*/  IMAD.HI.U32 R0, R80, R47, RZ ;  /* 0x0000002f50007227 */ /* 0x000fc800078e00ff */
[----:B------:R-:W-:Y:S01]  /*37a0*/  @!P1 IMAD.MOV R38, RZ, RZ, -R38 ;  /* 0x000000ffff269224 */ /* 0x000fe200078e0a26 */
[C---:B------:R-:W-:Y:S01]  /*37b0*/  ISETP.GT.U32.AND P1, PT, R92.reuse, R3, PT ;  /* 0x000000035c00720c */ /* 0x040fe20003f24070 */
[----:B------:R-:W-:Y:S01]  /*37c0*/  @!P5 IMAD.MOV R40, RZ, RZ, -R40 ;  /* 0x000000ffff28d224 */ /* 0x000fe200078e0a28 */
[----:B------:R-:W-:Y:S01]  /*37d0*/  ISETP.GT.U32.AND P5, PT, R92, R43, PT ;  /* 0x0000002b5c00720c */ /* 0x000fe20003fa4070 */
[----:B------:R-:W-:Y:S02]  /*37e0*/  IMAD.MOV R42, RZ, RZ, -R0 ;  /* 0x000000ffff2a7224 */ /* 0x000fe400078e0a00 */
[----:B------:R-:W-:Y:S01]  /*37f0*/  IMAD.HI.U32 R0, R80, R49, RZ ;  /* 0x0000003150007227 */ /* 0x000fe200078e00ff */
[----:B------:R-:W-:-:S03]  /*3800*/  ISETP.GE.AND P0, PT, R46, RZ, PT ;  /* 0x000000ff2e00720c */ /* 0x000fc60003f06270 */
[----:B------:R-:W-:Y:S02]  /*3810*/  IMAD.MOV R0, RZ, RZ, -R0 ;  /* 0x000000ffff007224 */ /* 0x000fe400078e0a00 */
[C---:B------:R-:W-:Y:S02]  /*3820*/  IMAD R42, R92.reuse, R42, R47 ;  /* 0x0000002a5c2a7224 */ /* 0x040fe400078e022f */
[----:B------:R-:W-:Y:S02]  /*3830*/  IMAD R47, R92, R0, R49 ;  /* 0x000000005c2f7224 */ /* 0x000fe400078e0231 */
[----:B------:R-:W-:Y:S01]  /*3840*/  @!P2 IMAD.IADD R45, R45, 0x1, -R92 ;  /* 0x000000012d2da824 */ /* 0x000fe200078e0a5c */
[----:B------:R-:W-:Y:S01]  /*3850*/  ISETP.GE.AND P2, PT, R48, RZ, PT ;  /* 0x000000ff3000720c */ /* 0x000fe20003f46270 */
[C---:B------:R-:W-:Y:S02]  /*3860*/  VIADD R48, R83.reuse, 0x3c ;  /* 0x0000003c53307836 */ /* 0x040fe40000000000 */
[----:B------:R-:W-:-:S02]  /*3870*/  VIADD R46, R83, 0x3b ;  /* 0x0000003b532e7836 */ /* 0x000fc40000000000 */
[--C-:B------:R-:W-:Y:S01]  /*3880*/  @!P1 IMAD.IADD R3, R3, 0x1, -R92.reuse ;  /* 0x0000000103039824 */ /* 0x100fe200078e0a5c */
[C---:B------:R-:W-:Y:S01]  /*3890*/  ISETP.GT.U32.AND P1, PT, R92.reuse, R42, PT ;  /* 0x0000002a5c00720c */ /* 0x040fe20003f24070 */
[----:B------:R-:W-:Y:S01]  /*38a0*/  @!P5 IMAD.IADD R43, R43, 0x1, -R92 ;  /* 0x000000012b2bd824 */ /* 0x000fe200078e0a5c */
[----:B------:R-:W-:Y:S01]  /*38b0*/  ISETP.GT.U32.AND P5, PT, R92, R47, PT ;  /* 0x0000002f5c00720c */ /* 0x000fe20003fa4070 */
[----:B------:R-:W-:Y:S01]  /*38c0*/  IMAD.MOV.U32 R39, RZ, RZ, R41 ;  /* 0x000000ffff277224 */ /* 0x000fe200078e0029 */
[----:B------:R-:W-:Y:S01]  /*38d0*/  IABS R0, R48 ;  /* 0x0000003000007213 */ /* 0x000fe20000000000 */
[----:B------:R-:W-:Y:S01]  /*38e0*/  IMAD.MOV.U32 R5, RZ, RZ, R3 ;  /* 0x000000ffff057224 */ /* 0x000fe200078e0003 */
[----:B------:R-:W-:-:S03]  /*38f0*/  IABS R41, R46 ;  /* 0x0000002e00297213 */ /* 0x000fc60000000000 */
[----:B------:R-:W-:Y:S01]  /*3900*/  @!P0 IMAD.MOV R5, RZ, RZ, -R5 ;  /* 0x000000ffff058224 */ /* 0x000fe200078e0a05 */
[----:B------:R-:W-:Y:S01]  /*3910*/  ISETP.GT.U32.AND P0, PT, R92, R43, PT ;  /* 0x0000002b5c00720c */ /* 0x000fe20003f04070 */
[----:B------:R-:W-:Y:S02]  /*3920*/  IMAD.MOV.U32 R3, RZ, RZ, R0 ;  /* 0x000000ffff037224 */ /* 0x000fe400078e0000 */
[----:B------:R-:W-:Y:S01]  /*3930*/  IMAD.HI.U32 R0, R80, R41, RZ ;  /* 0x0000002950007227 */ /* 0x000fe200078e00ff */
[----:B------:R-:W-:-:S03]  /*3940*/  ISETP.GE.AND P4, PT, R2, RZ, PT ;  /* 0x000000ff0200720c */ /* 0x000fc60003f86270 */
[----:B------:R-:W-:Y:S02]  /*3950*/  @!P1 IMAD.IADD R42, R42, 0x1, -R92 ;  /* 0x000000012a2a9824 */ /* 0x000fe400078e0a5c */
[----:B------:R-:W-:Y:S02]  /*3960*/  IMAD.MOV R0, RZ, RZ, -R0 ;  /* 0x000000ffff007224 */ /* 0x000fe400078e0a00 */
[----:B------:R-:W-:Y:S02]  /*3970*/  @!P5 IMAD.IADD R47, R47, 0x1, -R92 ;  /* 0x000000012f2fd824 */ /* 0x000fe400078e0a5c */
[----:B------:R-:W-:Y:S01]  /*3980*/  @!P3 IMAD.MOV R39, RZ, RZ, -R39 ;  /* 0x000000ffff27b224 */ /* 0x000fe200078e0a27 */
[----:B------:R-:W-:Y:S01]  /*3990*/  ISETP.GE.AND P3, PT, R44, RZ, PT ;  /* 0x000000ff2c00720c */ /* 0x000fe20003f66270 */
[----:B------:R-:W-:Y:S01]  /*39a0*/  VIADD R50, R83, 0x3d ;  /* 0x0000003d53327836 */ /* 0x000fe20000000000 */
[C---:B------:R-:W-:Y:S01]  /*39b0*/  ISETP.GT.U32.AND P1, PT, R92.reuse, R42, PT ;  /* 0x0000002a5c00720c */ /* 0x040fe20003f24070 */
[C---:B------:R-:W-:Y:S01]  /*39c0*/  IMAD R44, R92.reuse, R0, R41 ;  /* 0x000000005c2c7224 */ /* 0x040fe200078e0229 */
[----:B------:R-:W-:Y:S01]  /*39d0*/  ISETP.GT.U32.AND P5, PT, R92, R47, PT ;  /* 0x0000002f5c00720c */ /* 0x000fe20003fa4070 */
[----:B------:R-:W-:Y:S01]  /*39e0*/  IMAD.HI.U32 R2, R80, R3, RZ ;  /* 0x0000000350027227 */ /* 0x000fe200078e00ff */
[----:B------:R0:W-:Y:S01]  /*39f0*/  STL [R1+0x12c4], R5 ;  /* 0x0012c40501007387 */ /* 0x0001e20000100800 */
[----:B------:R-:W-:-:S02]  /*3a00*/  IABS R49, R50 ;  /* 0x0000003200317213 */ /* 0x000fc40000000000 */
[----:B------:R-:W-:Y:S01]  /*3a10*/  @!P0 IMAD.IADD R43, R43, 0x1, -R92 ;  /* 0x000000012b2b8824 */ /* 0x000fe200078e0a5c */
[C---:B------:R-:W-:Y:S01]  /*3a20*/  ISETP.GT.U32.AND P0, PT, R92.reuse, R44, PT ;  /* 0x0000002c5c00720c */ /* 0x040fe20003f04070 */
[----:B------:R-:W-:Y:S02]  /*3a30*/  IMAD.MOV R2, RZ, RZ, -R2 ;  /* 0x000000ffff027224 */ /* 0x000fe400078e0a02 */
[----:B0-----:R-:W-:Y:S02]  /*3a40*/  IMAD.MOV.U32 R5, RZ, RZ, R45 ;  /* 0x000000ffff057224 */ /* 0x001fe400078e002d */
[----:B------:R-:W-:Y:S02]  /*3a50*/  IMAD R45, R92, R2, R3 ;  /* 0x000000025c2d7224 */ /* 0x000fe400078e0203 */
[----:B------:R-:W-:Y:S01]  /*3a60*/  @!P4 IMAD.MOV R5, RZ, RZ, -R5 ;  /* 0x000000ffff05c224 */ /* 0x000fe200078e0a05 */
[----:B------:R-:W-:Y:S01]  /*3a70*/  ISETP.GE.AND P4, PT, R4, RZ, PT ;  /* 0x000000ff0400720c */ /* 0x000fe20003f86270 */
[----:B------:R-:W-:-:S04]  /*3a80*/  IMAD.HI.U32 R0, R80, R49, RZ ;  /* 0x0000003150007227 */ /* 0x000fc800078e00ff */
[----:B------:R-:W-:Y:S02]  /*3a90*/  IMAD.MOV.U32 R41, RZ, RZ, R43 ;  /* 0x000000ffff297224 */ /* 0x000fe400078e002b */
[----:B------:R-:W-:Y:S01]  /*3aa0*/  @!P1 IMAD.IADD R42, R42, 0x1, -R92 ;  /* 0x000000012a2a9824 */ /* 0x000fe200078e0a5c */
[----:B------:R-:W-:Y:S01]  /*3ab0*/  ISETP.GT.U32.AND P1, PT, R92, R45, PT ;  /* 0x0000002d5c00720c */ /* 0x000fe20003f24070 */
[----:B------:R-:W-:Y:S02]  /*3ac0*/  IMAD.MOV R0, RZ, RZ, -R0 ;  /* 0x000000ffff007224 */ /* 0x000fe400078e0a00 */
[--C-:B------:R-:W-:Y:S02]  /*3ad0*/  @!P5 IMAD.IADD R47, R47, 0x1, -R92.reuse ;  /* 0x000000012f2fd824 */ /* 0x100fe400078e0a5c */
[----:B------:R-:W-:Y:S01]  /*3ae0*/  @!P3 IMAD.MOV R41, RZ, RZ, -R41 ;  /* 0x000000ffff29b224 */ /* 0x000fe200078e0a29 */
[----:B------:R-:W-:Y:S01]  /*3af0*/  ISETP.GE.AND P3, PT, R46, RZ, PT ;  /* 0x000000ff2e00720c */ /* 0x000fe20003f66270 */
[----:B------:R-:W-:-:S02]  /*3b00*/  @!P0 IMAD.IADD R44, R44, 0x1, -R92 ;  /* 0x000000012c2c8824 */ /* 0x000fc400078e0a5c */
[C---:B------:R-:W-:Y:S02]  /*3b10*/  IMAD R46, R92.reuse, R0, R49 ;  /* 0x000000005c2e7224 */ /* 0x040fe400078e0231 */
[----:B------:R-:W-:Y:S01]  /*3b20*/  IMAD.MOV.U32 R43, RZ, RZ, R47 ;  /* 0x000000ffff2b7224 */ /* 0x000fe200078e002f */
[C---:B------:R-:W-:Y:S01]  /*3b30*/  ISETP.GT.U32.AND P0, PT, R92.reuse, R44, PT ;  /* 0x0000002c5c00720c */ /* 0x040fe20003f04070 */
[----:B------:R-:W-:Y:S02]  /*3b40*/  VIADD R2, R83, 0x3e ;  /* 0x0000003e53027836 */ /* 0x000fe40000000000 */
[----:B------:R-:W-:Y:S01]  /*3b50*/  @!P4 IMAD.MOV R43, RZ, RZ, -R43 ;  /* 0x000000ffff2bc224 */ /* 0x000fe200078e0a2b */
[----:B------:R-:W-:Y:S01]  /*3b60*/  ISETP.GT.U32.AND P4, PT, R92, R46, PT ;  /* 0x0000002e5c00720c */ /* 0x000fe20003f84070 */
[----:B------:R-:W-:Y:S01]  /*3b70*/  @!P1 IMAD.IADD R45, R45, 0x1, -R92 ;  /* 0x000000012d2d9824 */ /* 0x000fe200078e0a5c */
[----:B------:R-:W-:Y:S01]  /*3b80*/  IABS R0, R2 ;  /* 0x0000000200007213 */ /* 0x000fe20000000000 */
[----:B------:R-:W-:Y:S01]  /*3b90*/  @!P2 IMAD.MOV R42, RZ, RZ, -R42 ;  /* 0x000000ffff2aa224 */ /* 0x000fe200078e0a2a */
[----:B------:R-:W-:Y:S01]  /*3ba0*/  ISETP.GE.AND P2, PT, R48, RZ, PT ;  /* 0x000000ff3000720c */ /* 0x000fe20003f46270 */
[----:B------:R-:W-:Y:S01]  /*3bb0*/  VIADD R48, R83, 0x3f ;  /* 0x0000003f53307836 */ /* 0x000fe20000000000 */
[----:B------:R-:W-:Y:S01]  /*3bc0*/  ISETP.GT.U32.AND P1, PT, R92, R45, PT ;  /* 0x0000002d5c00720c */ /* 0x000fe20003f24070 */
[----:B------:R-:W-:-:S02]  /*3bd0*/  IMAD.MOV.U32 R47, RZ, RZ, R0 ;  /* 0x000000ffff2f7224 */ /* 0x000fc400078e0000 */
[----:B------:R-:W-:Y:S01]  /*3be0*/  @!P0 IMAD.IADD R44, R44, 0x1, -R92 ;  /* 0x000000012c2c8824 */ /* 0x000fe200078e0a5c */
[----:B------:R-:W-:Y:S01]  /*3bf0*/  IABS R59, R48 ;  /* 0x00000030003b7213 */ /* 0x000fe20000000000 */
[----:B------:R-:W-:-:S04]  /*3c00*/  IMAD.HI.U32 R0, R80, R47, RZ ;  /* 0x0000002f50007227 */ /* 0x000fc800078e00ff */
[----:B------:R-:W-:Y:S01]  /*3c10*/  @!P4 IMAD.IADD R46, R46, 0x1, -R92 ;  /* 0x000000012e2ec824 */ /* 0x000fe200078e0a5c */
[----:B------:R-:W-:Y:S01]  /*3c20*/  ISETP.GE.AND P0, PT, R2, RZ, PT ;  /* 0x000000ff0200720c */ /* 0x000fe20003f06270 */
[----:B------:R-:W-:Y:S02]  /*3c30*/  @!P3 IMAD.MOV R44, RZ, RZ, -R44 ;  /* 0x000000ffff2cb224 */ /* 0x000fe400078e0a2c */
[----:B------:R-:W-:Y:S01]  /*3c40*/  IMAD.HI.U32 R2, R80, R59, RZ ;  /* 0x0000003b50027227 */ /* 0x000fe200078e00ff */
[----:B------:R-:W-:-:S03]  /*3c50*/  ISETP.GT.U32.AND P3, PT, R92, R46, PT ;  /* 0x0000002e5c00720c */ /* 0x000fc60003f64070 */
[----:B------:R-:W-:Y:S02]  /*3c60*/  IMAD.MOV R0, RZ, RZ, -R0 ;  /* 0x000000ffff007224 */ /* 0x000fe400078e0a00 */
[----:B------:R-:W-:Y:S02]  /*3c70*/  @!P1 IMAD.IADD R45, R45, 0x1, -R92 ;  /* 0x000000012d2d9824 */ /* 0x000fe400078e0a5c */
[----:B------:R-:W-:Y:S02]  /*3c80*/  IMAD.MOV R2, RZ, RZ, -R2 ;  /* 0x000000ffff027224 */ /* 0x000fe400078e0a02 */
[C---:B------:R-:W-:Y:S02]  /*3c90*/  IMAD R0, R92.reuse, R0, R47 ;  /* 0x000000005c007224 */ /* 0x040fe400078e022f */
[----:B------:R-:W-:Y:S02]  /*3ca0*/  VIADD R4, R83, 0x40 ;  /* 0x0000004053047836 */ /* 0x000fe40000000000 */
[----:B------:R-:W-:-:S02]  /*3cb0*/  IMAD R59, R92, R2, R59 ;  /* 0x000000025c3b7224 */ /* 0x000fc400078e023b */
[----:B------:R-:W-:Y:S01]  /*3cc0*/  @!P2 IMAD.MOV R45, RZ, RZ, -R45 ;  /* 0x000000ffff2da224 */ /* 0x000fe200078e0a2d */
[----:B------:R-:W-:Y:S01]  /*3cd0*/  ISETP.GT.U32.AND P2, PT, R92, R0, PT ;  /* 0x000000005c00720c */ /* 0x000fe20003f44070 */
[----:B------:R-:W-:Y:S01]  /*3ce0*/  @!P3 IMAD.IADD R46, R46, 0x1, -R92 ;  /* 0x000000012e2eb824 */ /* 0x000fe200078e0a5c */
[----:B------:R-:W-:Y:S02]  /*3cf0*/  IABS R49, R4 ;  /* 0x0000000400317213 */ /* 0x000fe40000000000 */
[----:B------:R-:W-:Y:S01]  /*3d00*/  ISETP.GT.U32.AND P3, PT, R92, R59, PT ;  /* 0x0000003b5c00720c */ /* 0x000fe20003f64070 */
[----:B------:R-:W-:Y:S01]  /*3d10*/  VIADD R60, R83, 0x41 ;  /* 0x00000041533c7836 */ /* 0x000fe20000000000 */
[----:B------:R-:W-:Y:S01]  /*3d20*/  ISETP.GE.AND P5, PT, R50, RZ, PT ;  /* 0x000000ff3200720c */ /* 0x000fe20003fa6270 */
[----:B------:R-:W-:-:S03]  /*3d30*/  IMAD.HI.U32 R3, R80, R49, RZ ;  /* 0x0000003150037227 */ /* 0x000fc600078e00ff */
[----:B------:R-:W-:Y:S01]  /*3d40*/  IABS R57, R60 ;  /* 0x0000003c00397213 */ /* 0x000fe20000000000 */
[----:B------:R-:W-:Y:S02]  /*3d50*/  IMAD.MOV R3, RZ, RZ, -R3 ;  /* 0x000000ffff037224 */ /* 0x000fe400078e0a03 */
[C---:B------:R-:W-:Y:S02]  /*3d60*/  VIADD R2, R83.reuse, 0x42 ;  /* 0x0000004253027836 */ /* 0x040fe40000000000 */
[----:B------:R-:W-:Y:S02]  /*3d70*/  VIADD R54, R83, 0x43 ;  /* 0x0000004353367836 */ /* 0x000fe40000000000 */
[--C-:B------:R-:W-:Y:S01]  /*3d80*/  @!P2 IMAD.IADD R0, R0, 0x1, -R92.reuse ;  /* 0x000000010000a824 */ /* 0x100fe200078e0a5c */
[----:B------:R-:W-:Y:S01]  /*3d90*/  ISETP.GE.AND P1, PT, R48, RZ, PT ;  /* 0x000000ff3000720c */ /* 0x000fe20003f26270 */
[----:B------:R-:W-:Y:S01]  /*3da0*/  IMAD R47, R92, R3, R49 ;  /* 0x000000035c2f7224 */ /* 0x000fe200078e0231 */
[----:B------:R-:W-:Y:S01]  /*3db0*/  IABS R49, R2 ;  /* 0x0000000200317213 */ /* 0x000fe20000000000 */
[----:B------:R-:W-:Y:S01]  /*3dc0*/  @!P3 IMAD.IADD R59, R59, 0x1, -R92 ;  /* 0x000000013b3bb824 */ /* 0x000fe200078e0a5c */
[----:B------:R-:W-:Y:S01]  /*3dd0*/  IABS R53, R54 ;  /* 0x0000003600357213 */ /* 0x000fe20000000000 */
[----:B------:R-:W-:Y:S01]  /*3de0*/  IMAD.HI.U32 R48, R80, R57, RZ ;  /* 0x0000003950307227 */ /* 0x000fe200078e00ff */
[----:B------:R-:W-:-:S02]  /*3df0*/  ISETP.GT.U32.AND P2, PT, R92, R0, PT ;  /* 0x000000005c00720c */ /* 0x000fc40003f44070 */
[C---:B------:R-:W-:Y:S01]  /*3e00*/  ISETP.GT.U32.AND P3, PT, R92.reuse, R59, PT ;  /* 0x0000003b5c00720c */ /* 0x040fe20003f64070 */
[----:B------:R-:W-:Y:S01]  /*3e10*/  @!P5 IMAD.MOV R46, RZ, RZ, -R46 ;  /* 0x000000ffff2ed224 */ /* 0x000fe200078e0a2e */
[----:B------:R-:W-:Y:S01]  /*3e20*/  ISETP.GT.U32.AND P5, PT, R92, R47, PT ;  /* 0x0000002f5c00720c */ /* 0x000fe20003fa4070 */
[----:B------:R-:W-:-:S04]  /*3e30*/  IMAD.HI.U32 R52, R80, R49, RZ ;  /* 0x0000003150347227 */ /* 0x000fc800078e00ff */
[----:B------:R-:W-:-:S04]  /*3e40*/  IMAD.HI.U32 R50, R80, R53, RZ ;  /* 0x0000003550327227 */ /* 0x000fc800078e00ff */
[----:B------:R-:W-:Y:S02]  /*3e50*/  IMAD.MOV R48, RZ, RZ, -R48 ;  /* 0x000000ffff307224 */ /* 0x000fe400078e0a30 */
[----:B------:R-:W-:Y:S02]  /*3e60*/  IMAD.MOV R52, RZ, RZ, -R52 ;  /* 0x000000ffff347224 */ /* 0x000fe400078e0a34 */
[----:B------:R-:W-:Y:S02]  /*3e70*/  IMAD R48, R92, R48, R57 ;  /* 0x000000305c307224 */ /* 0x000fe400078e0239 */
[----:B------:R-:W-:Y:S01]  /*3e80*/  IMAD.MOV R50, RZ, RZ, -R50 ;  /* 0x000000ffff327224 */ /* 0x000fe200078e0a32 */
[----:B------:R-:W-:Y:S01]  /*3e90*/  ISETP.GE.AND P4, PT, R4, RZ, PT ;  /* 0x000000ff0400720c */ /* 0x000fe20003f86270 */
[C---:B------:R-:W-:Y:S02]  /*3ea0*/  VIADD R4, R83.reuse, 0x44 ;  /* 0x0000004453047836 */ /* 0x040fe40000000000 */
[----:B------:R-:W-:-:S02]  /*3eb0*/  VIADD R55, R83, 0x45 ;  /* 0x0000004553377836 */ /* 0x000fc40000000000 */
[----:B------:R-:W-:Y:S02]  /*3ec0*/  IMAD R49, R92, R52, R49 ;  /* 0x000000345c317224 */ /* 0x000fe400078e0231 */
[--C-:B------:R-:W-:Y:S01]  /*3ed0*/  @!P2 IMAD.IADD R0, R0, 0x1, -R92.reuse ;  /* 0x000000010000a824 */ /* 0x100fe200078e0a5c */
[C---:B------:R-:W-:Y:S01]  /*3ee0*/  ISETP.GT.U32.AND P2, PT, R92.reuse, R48, PT ;  /* 0x000000305c00720c */ /* 0x040fe20003f44070 */
[C---:B------:R-:W-:Y:S01]  /*3ef0*/  IMAD R50, R92.reuse, R50, R53 ;  /* 0x000000325c327224 */ /* 0x040fe200078e0235 */
[----:B------:R-:W-:Y:S01]  /*3f00*/  IABS R51, R4 ;  /* 0x0000000400337213 */ /* 0x000fe20000000000 */
[--C-:B------:R-:W-:Y:S01]  /*3f10*/  @!P3 IMAD.IADD R59, R59, 0x1, -R92.reuse ;  /* 0x000000013b3bb824 */ /* 0x100fe200078e0a5c */
[----:B------:R-:W-:Y:S01]  /*3f20*/  IABS R3, R55 ;  /* 0x0000003700037213 */ /* 0x000fe20000000000 */
[----:B------:R-:W-:Y:S01]  /*3f30*/  @!P5 IMAD.IADD R47, R47, 0x1, -R92 ;  /* 0x000000012f2fd824 */ /* 0x000fe200078e0a5c */
[C---:B------:R-:W-:Y:S02]  /*3f40*/  ISETP.GT.U32.AND P3, PT, R92.reuse, R49, PT ;  /* 0x000000315c00720c */ /* 0x040fe40003f64070 */
[----:B------:R-:W-:Y:S01]  /*3f50*/  ISETP.GT.U32.AND P5, PT, R92, R50, PT ;  /* 0x000000325c00720c */ /* 0x000fe20003fa4070 */
[----:B------:R-:W-:-:S04]  /*3f60*/  IMAD.HI.U32 R56, R80, R51, RZ ;  /* 0x0000003350387227 */ /* 0x000fc800078e00ff */
[----:B------:R-:W-:-:S04]  /*3f70*/  IMAD.HI.U32 R52, R80, R3, RZ ;  /* 0x0000000350347227 */ /* 0x000fc800078e00ff */
[----:B------:R-:W-:Y:S02]  /*3f80*/  IMAD.MOV R53, RZ, RZ, -R56 ;  /* 0x000000ffff357224 */ /* 0x000fe400078e0a38 */
[----:B------:R-:W-:Y:S02]  /*3f90*/  IMAD.MOV R52, RZ, RZ, -R52 ;  /* 0x000000ffff347224 */ /* 0x000fe400078e0a34 */
[----:B------:R-:W-:Y:S02]  /*3fa0*/  VIADD R56, R83, 0x46 ;  /* 0x0000004653387836 */ /* 0x000fe40000000000 */
[--C-:B------:R-:W-:Y:S02]  /*3fb0*/  @!P2 IMAD.IADD R48, R48, 0x1, -R92.reuse ;  /* 0x000000013030a824 */ /* 0x100fe400078e0a5c */
[C---:B------:R-:W-:Y:S01]  /*3fc0*/  IMAD R52, R92.reuse, R52, R3 ;  /* 0x000000345c347224 */ /* 0x040fe200078e0203 */
[----:B------:R-:W-:Y:S01]  /*3fd0*/  IABS R3, R56 ;  /* 0x0000003800037213 */ /* 0x000fe20000000000 */
[--C-:B------:R-:W-:Y:S01]  /*3fe0*/  @!P3 IMAD.IADD R49, R49, 0x1, -R92.reuse ;  /* 0x000000013131b824 */ /* 0x100fe200078e0a5c */
[----:B------:R-:W-:Y:S01]  /*3ff0*/  ISETP.GT.U32.AND P3, PT, R92, R48, PT ;  /* 0x000000305c00720c */ /* 0x000fe20003f64070 */
[----:B------:R-:W-:Y:S01]  /*4000*/  @!P5 IMAD.IADD R50, R50, 0x1, -R92 ;  /* 0x000000013232d824 */ /* 0x000fe200078e0a5c */
[----:B------:R0:W-:Y:S01]  /*4010*/  STL [R1+0x12c0], R5 ;  /* 0x0012c00501007387 */ /* 0x0001e20000100800 */
[----:B------:R-:W-:Y:S01]  /*4020*/  ISETP.GT.U32.AND P2, PT, R92, R47, PT ;  /* 0x0000002f5c00720c */ /* 0x000fe20003f44070 */
[----:B------:R-:W-:-:S02]  /*4030*/  IMAD.HI.U32 R61, R80, R3, RZ ;  /* 0x00000003503d7227 */ /* 0x000fc400078e00ff */
[----:B------:R-:W-:Y:S02]  /*4040*/  ISETP.GT.U32.AND P5, PT, R92, R50, PT ;  /* 0x000000325c00720c */ /* 0x000fe40003fa4070 */
[----:B------:R-:W-:Y:S02]  /*4050*/  IMAD.MOV R61, RZ, RZ, -R61 ;  /* 0x000000ffff3d7224 */ /* 0x000fe400078e0a3d */
[----:B0-----:R-:W-:-:S04]  /*4060*/  IMAD.MOV.U32 R5, RZ, RZ, R0 ;  /* 0x000000ffff057224 */ /* 0x001fc800078e0000 */
[----:B------:R-:W-:Y:S01]  /*4070*/  @!P0 IMAD.MOV R5, RZ, RZ, -R5 ;  /* 0x000000ffff058224 */ /* 0x000fe200078e0a05 */
[C---:B------:R-:W-:Y:S01]  /*4080*/  ISETP.GT.U32.AND P0, PT, R92.reuse, R49, PT ;  /* 0x000000315c00720c */ /* 0x040fe20003f04070 */
[----:B------:R-:W-:Y:S02]  /*4090*/  IMAD R51, R92, R53, R51 ;  /* 0x000000355c337224 */ /* 0x000fe400078e0233 */
[--C-:B------:R-:W-:Y:S01]  /*40a0*/  @!P3 IMAD.IADD R48, R48, 0x1, -R92.reuse ;  /* 0x000000013030b824 */ /* 0x100fe200078e0a5c */
[C---:B------:R-:W-:Y:S01]  /*40b0*/  ISETP.GT.U32.AND P3, PT, R92.reuse, R52, PT ;  /* 0x000000345c00720c */ /* 0x040fe20003f64070 */
[C---:B------:R-:W-:Y:S02]  /*40c0*/  IMAD R3, R92.reuse, R61, R3 ;  /* 0x0000003d5c037224 */ /* 0x040fe400078e0203 */
[--C-:B------:R-:W-:Y:S01]  /*40d0*/  @!P2 IMAD.IADD R47, R47, 0x1, -R92.reuse ;  /* 0x000000012f2fa824 */ /* 0x100fe200078e0a5c */
[----:B------:R-:W-:Y:S01]  /*40e0*/  ISETP.GT.U32.AND P2, PT, R92, R51, PT ;  /* 0x000000335c00720c */ /* 0x000fe20003f44070 */
[----:B------:R-:W-:Y:S01]  /*40f0*/  @!P5 IMAD.IADD R50, R50, 0x1, -R92 ;  /* 0x000000013232d824 */ /* 0x000fe200078e0a5c */
[----:B------:R-:W-:Y:S01]  /*4100*/  ISETP.GT.U32.AND P5, PT, R92, R3, PT ;  /* 0x000000035c00720c */ /* 0x000fe20003fa4070 */
[----:B------:R-:W-:-:S02]  /*4110*/  VIADD R57, R83, 0x47 ;  /* 0x0000004753397836 */ /* 0x000fc40000000000 */
[----:B------:R-:W-:Y:S02]  /*4120*/  VIADD R58, R83, 0x48 ;  /* 0x00000048533a7836 */ /* 0x000fe40000000000 */
[--C-:B------:R-:W-:Y:S01]  /*4130*/  @!P0 IMAD.IADD R49, R49, 0x1, -R92.reuse ;  /* 0x0000000131318824 */ /* 0x100fe200078e0a5c */
[----:B------:R-:W-:Y:S01]  /*4140*/  ISETP.GE.AND P0, PT, R60, RZ, PT ;  /* 0x000000ff3c00720c */ /* 0x000fe20003f06270 */
[--C-:B------:R-:W-:Y:S01]  /*4150*/  @!P3 IMAD.IADD R52, R52, 0x1, -R92.reuse ;  /* 0x000000013434b824 */ /* 0x100fe200078e0a5c */
[----:B------:R-:W-:Y:S02]  /*4160*/  IABS R0, R57 ;  /* 0x0000003900007213 */ /* 0x000fe40000000000 */
[----:B------:R-:W-:Y:S01]  /*4170*/  IABS R53, R58 ;  /* 0x0000003a00357213 */ /* 0x000fe20000000000 */
[--C-:B------:R-:W-:Y:S01]  /*4180*/  @!P2 IMAD.IADD R51, R51, 0x1, -R92.reuse ;  /* 0x000000013333a824 */ /* 0x100fe200078e0a5c */
[----:B------:R-:W-:Y:S01]  /*4190*/  ISETP.GE.AND P2, PT, R2, RZ, PT ;  /* 0x000000ff0200720c */ /* 0x000fe20003f46270 */
[----:B------:R-:W-:Y:S01]  /*41a0*/  @!P5 IMAD.IADD R3, R3, 0x1, -R92 ;  /* 0x000000010303d824 */ /* 0x000fe200078e0a5c */
[----:B------:R-:W-:Y:S01]  /*41b0*/  ISETP.GE.AND P3, PT, R54, RZ, PT ;  /* 0x000000ff3600720c */ /* 0x000fe20003f66270 */
[----:B------:R-:W-:Y:S01]  /*41c0*/  IMAD.HI.U32 R61, R80, R0, RZ ;  /* 0x00000000503d7227 */ /* 0x000fe200078e00ff */
[----:B------:R-:W-:-:S03]  /*41d0*/  ISETP.GT.U32.AND P5, PT, R92, R52, PT ;  /* 0x000000345c00720c */ /* 0x000fc60003fa4070 */
[----:B------:R-:W-:Y:S01]  /*41e0*/  IMAD.HI.U32 R60, R80, R53, RZ ;  /* 0x00000035503c7227 */ /* 0x000fe200078e00ff */
[----:B------:R0:W-:Y:S03]  /*41f0*/  STL [R1+0x127c], R5 ;  /* 0x00127c0501007387 */ /* 0x0001e60000100800 */
[----:B------:R-:W-:Y:S02]  /*4200*/  VIADD R2, R83, 0x49 ;  /* 0x0000004953027836 */ /* 0x000fe40000000000 */
[----:B------:R-:W-:Y:S02]  /*4210*/  IMAD.MOV R61, RZ, RZ, -R61 ;  /* 0x000000ffff3d7224 */ /* 0x000fe400078e0a3d */
[----:B------:R-:W-:Y:S02]  /*4220*/  IMAD.MOV R60, RZ, RZ, -R60 ;  /* 0x000000ffff3c7224 */ /* 0x000fe400078e0a3c */
[----:B------:R-:W-:Y:S01]  /*4230*/  @!P0 IMAD.MOV R48, RZ, RZ, -R48 ;  /* 0x000000ffff308224 */ /* 0x000fe200078e0a30 */
[C---:B------:R-:W-:Y:S01]  /*4240*/  ISETP.GT.U32.AND P0, PT, R92.reuse, R3, PT ;  /* 0x000000035c00720c */ /* 0x040fe20003f04070 */
[C---:B------:R-:W-:Y:S01]  /*4250*/  IMAD R0, R92.reuse, R61, R0 ;  /* 0x0000003d5c007224 */ /* 0x040fe200078e0200 */
[----:B------:R-:W-:Y:S01]  /*4260*/  IABS R54, R2 ;  /* 0x0000000200367213 */ /* 0x000fe20000000000 */
[----:B------:R-:W-:-:S02]  /*4270*/  IMAD R53, R92, R60, R53 ;  /* 0x0000003c5c357224 */ /* 0x000fc400078e0235 */
[----:B0-----:R-:W-:Y:S02]  /*4280*/  IMAD.MOV.U32 R5, RZ, RZ, R59 ;  /* 0x000000ffff057224 */ /* 0x001fe400078e003b */
[----:B------:R-:W-:Y:S01]  /*4290*/  @!P4 IMAD.MOV R47, RZ, RZ, -R47 ;  /* 0x000000ffff2fc224 */ /* 0x000fe200078e0a2f */
[C---:B------:R-:W-:Y:S01]  /*42a0*/  ISETP.GT.U32.AND P4, PT, R92.reuse, R0, PT ;  /* 0x000000005c00720c */ /* 0x040fe20003f84070 */
[----:B------:R-:W-:Y:S01]  /*42b0*/  @!P1 IMAD.MOV R5, RZ, RZ, -R5 ;  /* 0x000000ffff059224 */ /* 0x000fe200078e0a05 */
[----:B------:R-:W-:Y:S01]  /*42c0*/  ISETP.GT.U32.AND P1, PT, R92, R51, PT ;  /* 0x000000335c00720c */ /* 0x000fe20003f24070 */
[----:B------:R-:W-:Y:S01]  /*42d0*/  @!P2 IMAD.MOV R49, RZ, RZ, -R49 ;  /* 0x000000ffff31a224 */ /* 0x000fe200078e0a31 */
[----:B------:R-:W-:Y:S01]  /*42e0*/  ISETP.GE.AND P2, PT, R4, RZ, PT ;  /* 0x000000ff0400720c */ /* 0x000fe20003f46270 */
[----:B------:R-:W-:Y:S01]  /*42f0*/  @!P3 IMAD.MOV R50, RZ, RZ, -R50 ;  /* 0x000000ffff32b224 */ /* 0x000fe200078e0a32 */
[----:B------:R-:W-:Y:S01]  /*4300*/  ISETP.GT.U32.AND P3, PT, R92, R53, PT ;  /* 0x000000355c00720c */ /* 0x000fe20003f64070 */
[----:B------:R-:W-:Y:S01]  /*4310*/  @!P5 IMAD.IADD R52, R52, 0x1, -R92 ;  /* 0x000000013434d824 */ /* 0x000fe200078e0a5c */
[----:B------:R-:W-:Y:S01]  /*4320*/  ISETP.GE.AND P5, PT, R56, RZ, PT ;  /* 0x000000ff3800720c */ /* 0x000fe20003fa6270 */
[----:B------:R-:W-:Y:S01]  /*4330*/  IMAD.HI.U32 R4, R80, R54, RZ ;  /* 0x0000003650047227 */ /* 0x000fe200078e00ff */
[----:B------:R0:W-:Y:S03]  /*4340*/  STL [R1+0x1278], R5 ;  /* 0x0012780501007387 */ /* 0x0001e60000100800 */
[----:B------:R-:W-:-:S02]  /*4350*/  IMAD.MOV R4, RZ, RZ, -R4 ;  /* 0x000000ffff047224 */ /* 0x000fc400078e0a04 */
[----:B------:R-:W-:Y:S02]  /*4360*/  @!P0 IMAD.IADD R3, R3, 0x1, -R92 ;  /* 0x0000000103038824 */ /* 0x000fe400078e0a5c */
[----:B------:R-:W-:Y:S02]  /*4370*/  IMAD R54, R92, R4, R54 ;  /* 0x000000045c367224 */ /* 0x000fe400078e0236 */
[----:B0-----:R-:W-:Y:S01]  /*4380*/  IMAD.MOV.U32 R5, RZ, RZ, R3 ;  /* 0x000000ffff057224 */ /* 0x001fe200078e0003 */
[----:B------:R-:W-:Y:S01]  /*4390*/  ISETP.GE.AND P0, PT, R57, RZ, PT ;  /* 0x000000ff3900720c */ /* 0x000fe20003f06270 */
[--C-:B------:R-:W-:Y:S02]  /*43a0*/  @!P1 IMAD.IADD R51, R51, 0x1, -R92.reuse ;  /* 0x0000000133339824 */ /* 0x100fe400078e0a5c */
[----:B------:R-:W-:Y:S02]  /*43b0*/  @!P4 IMAD.IADD R0, R0, 0x1, -R92 ;  /* 0x000000010000c824 */ /* 0x000fe400078e0a5c */
[----:B------:R-:W-:-:S02]  /*43c0*/  VIADD R57, R83, 0x4a ;  /* 0x0000004a53397836 */ /* 0x000fc40000000000 */
[----:B------:R-:W-:Y:S02]  /*43d0*/  @!P3 IMAD.IADD R53, R53, 0x1, -R92 ;  /* 0x000000013535b824 */ /* 0x000fe400078e0a5c */
[----:B------:R-:W-:Y:S01]  /*43e0*/  @!P5 IMAD.MOV R5, RZ, RZ, -R5 ;  /* 0x000000ffff05d224 */ /* 0x000fe200078e0a05 */
[C---:B------:R-:W-:Y:S01]  /*43f0*/  ISETP.GT.U32.AND P5, PT, R92.reuse, R54, PT ;  /* 0x000000365c00720c */ /* 0x040fe20003fa4070 */
[----:B------:R-:W-:Y:S01]  /*4400*/  @!P2 IMAD.MOV R51, RZ, RZ, -R51 ;  /* 0x000000ffff33a224 */ /* 0x000fe200078e0a33 */
[----:B------:R-:W-:Y:S02]  /*4410*/  ISETP.GE.AND P1, PT, R55, RZ, PT ;  /* 0x000000ff3700720c */ /* 0x000fe40003f26270 */
[C---:B------:R-:W-:Y:S02]  /*4420*/  ISETP.GT.U32.AND P2, PT, R92.reuse, R0, PT ;  /* 0x000000005c00720c */ /* 0x040fe40003f44070 */
[----:B------:R-:W-:Y:S02]  /*4430*/  IABS R55, R57 ;  /* 0x0000003900377213 */ /* 0x000fe40000000000 */
[----:B------:R-:W-:Y:S01]  /*4440*/  ISETP.GT.U32.AND P3, PT, R92, R53, PT ;  /* 0x000000355c00720c */ /* 0x000fe20003f64070 */
[----:B------:R-:W-:Y:S01]  /*4450*/  VIADD R4, R83, 0x4b ;  /* 0x0000004b53047836 */ /* 0x000fe20000000000 */
[----:B------:R-:W-:Y:S01]  /*4460*/  ISETP.GE.AND P4, PT, R58, RZ, PT ;  /* 0x000000ff3a00720c */ /* 0x000fe20003f86270 */
[----:B------:R-:W-:-:S03]  /*4470*/  IMAD.HI.U32 R3, R80, R55, RZ ;  /* 0x0000003750037227 */ /* 0x000fc600078e00ff */
[----:B------:R-:W-:Y:S01]  /*4480*/  IABS R56, R4 ;  /* 0x0000000400387213 */ /* 0x000fe20000000000 */
[----:B------:R-:W-:Y:S02]  /*4490*/  IMAD.MOV R3, RZ, RZ, -R3 ;  /* 0x000000ffff037224 */ /* 0x000fe400078e0a03 */
[--C-:B------:R-:W-:Y:S02]  /*44a0*/  @!P5 IMAD.IADD R54, R54, 0x1, -R92.reuse ;  /* 0x000000013636d824 */ /* 0x100fe400078e0a5c */
[--C-:B------:R-:W-:Y:S01]  /*44b0*/  @!P2 IMAD.IADD R0, R0, 0x1, -R92.reuse ;  /* 0x000000010000a824 */ /* 0x100fe200078e0a5c */
[----:B------:R-:W-:Y:S01]  /*44c0*/  ISETP.GE.AND P2, PT, R57, RZ, PT ;  /* 0x000000ff3900720c */ /* 0x000fe20003f46270 */
[----:B------:R-:W-:Y:S01]  /*44d0*/  @!P3 IMAD.IADD R53, R53, 0x1, -R92 ;  /* 0x000000013535b824 */ /* 0x000fe200078e0a5c */
[C---:B------:R-:W-:Y:S01]  /*44e0*/  ISETP.GT.U32.AND P5, PT, R92.reuse, R54, PT ;  /* 0x000000365c00720c */ /* 0x040fe20003fa4070 */
[----:B------:R-:W-:Y:S02]  /*44f0*/  IMAD R55, R92, R3, R55 ;  /* 0x000000035c377224 */ /* 0x000fe400078e0237 */
[----:B------:R-:W-:Y:S01]  /*4500*/  IMAD.HI.U32 R57, R80, R56, RZ ;  /* 0x0000003850397227 */ /* 0x000fe200078e00ff */
[----:B------:R0:W-:Y:S03]  /*4510*/  STL [R1+0x1274], R5 ;  /* 0x0012740501007387 */ /* 0x0001e60000100800 */
[----:B------:R-:W-:Y:S01]  /*4520*/  @!P4 IMAD.MOV R53, RZ, RZ, -R53 ;  /* 0x000000ffff35c224 */ /* 0x000fe200078e0a35 */
[----:B------:R-:W-:Y:S01]  /*4530*/  ISETP.GT.U32.AND P4, PT, R92, R55, PT ;  /* 0x000000375c00720c */ /* 0x000fe20003f84070 */
[----:B------:R-:W-:-:S02]  /*4540*/  @!P1 IMAD.MOV R52, RZ, RZ, -R52 ;  /* 0x000000ffff349224 */ /* 0x000fc400078e0a34 */
[----:B0-----:R-:W-:Y:S02]  /*4550*/  IMAD.MOV.U32 R5, RZ, RZ, R0 ;  /* 0x000000ffff057224 */ /* 0x001fe400078e0000 */
[----:B------:R-:W-:Y:S01]  /*4560*/  IMAD.MOV R0, RZ, RZ, -R57 ;  /* 0x000000ffff007224 */ /* 0x000fe200078e0a39 */
[----:B------:R-:W-:Y:S01]  /*4570*/  ISETP.GE.AND P1, PT, R2, RZ, PT ;  /* 0x000000ff0200720c */ /* 0x000fe20003f26270 */
[C---:B------:R-:W-:Y:S02]  /*4580*/  VIADD R2, R83.reuse, 0x4c ;  /* 0x0000004c53027836 */ /* 0x040fe40000000000 */
[----:B------:R-:W-:Y:S01]  /*4590*/  IMAD R56, R92, R0, R56 ;  /* 0x000000005c387224 */ /* 0x000fe200078e0238 */
[----:B------:R-:W-:Y:S01]  /*45a0*/  ISETP.GE.AND P3, PT, R4, RZ, PT ;  /* 0x000000ff0400720c */ /* 0x000fe20003f66270 */
[----:B------:R-:W-:Y:S02]  /*45b0*/  VIADD R60, R83, 0x4d ;  /* 0x0000004d533c7836 */ /* 0x000fe40000000000 */
[----:B------:R-:W-:Y:S01]  /*45c0*/  @!P5 IMAD.IADD R54, R54, 0x1, -R92 ;  /* 0x000000013636d824 */ /* 0x000fe200078e0a5c */
[----:B------:R-:W-:-:S02]  /*45d0*/  ISETP.GT.U32.AND P5, PT, R92, R56, PT ;  /* 0x000000385c00720c */ /* 0x000fc40003fa4070 */
[----:B------:R-:W-:Y:S01]  /*45e0*/  IABS R4, R2 ;  /* 0x0000000200047213 */ /* 0x000fe20000000000 */
[----:B------:R-:W-:Y:S01]  /*45f0*/  @!P4 IMAD.IADD R55, R55, 0x1, -R92 ;  /* 0x000000013737c824 */ /* 0x000fe200078e0a5c */
[----:B------:R-:W-:Y:S01]  /*4600*/  IABS R63, R60 ;  /* 0x0000003c003f7213 */ /* 0x000fe20000000000 */
[----:B------:R-:W-:Y:S02]  /*4610*/  @!P0 IMAD.MOV R5, RZ, RZ, -R5 ;  /* 0x000000ffff058224 */ /* 0x000fe400078e0a05 */
[----:B------:R-:W-:Y:S01]  /*4620*/  IMAD.MOV.U32 R57, RZ, RZ, R4 ;  /* 0x000000ffff397224 */ /* 0x000fe200078e0004 */
[----:B------:R-:W-:Y:S01]  /*4630*/  ISETP.GT.U32.AND P4, PT, R92, R55, PT ;  /* 0x000000375c00720c */ /* 0x000fe20003f84070 */
[----:B------:R-:W-:Y:S01]  /*4640*/  VIADD R3, R83, 0x4e ;  /* 0x0000004e53037836 */ /* 0x000fe20000000000 */
[----:B------:R-:W-:Y:S01]  /*4650*/  ISETP.GE.AND P0, PT, R2, RZ, PT ;  /* 0x000000ff0200720c */ /* 0x000fe20003f06270 */
[----:B------:R-:W-:-:S04]  /*4660*/  IMAD.HI.U32 R58, R80, R63, RZ ;  /* 0x0000003f503a7227 */ /* 0x000fc800078e00ff */
[----:B------:R-:W-:Y:S01]  /*4670*/  IMAD.HI.U32 R2, R80, R57, RZ ;  /* 0x0000003950027227 */ /* 0x000fe200078e00ff */
[----:B------:R-:W-:-:S03]  /*4680*/  IABS R62, R3 ;  /* 0x00000003003e7213 */ /* 0x000fc60000000000 */
[----:B------:R-:W-:Y:S02]  /*4690*/  IMAD.MOV R58, RZ, RZ, -R58 ;  /* 0x000000ffff3a7224 */ /* 0x000fe400078e0a3a */
[----:B------:R-:W-:Y:S02]  /*46a0*/  @!P5 IMAD.IADD R56, R56, 0x1, -R92 ;  /* 0x000000013838d824 */ /* 0x000fe400078e0a5c */
[----:B------:R-:W-:Y:S02]  /*46b0*/  IMAD.MOV R2, RZ, RZ, -R2 ;  /* 0x000000ffff027224 */ /* 0x000fe400078e0a02 */
[C---:B------:R-:W-:Y:S01]  /*46c0*/  IMAD R63, R92.reuse, R58, R63 ;  /* 0x0000003a5c3f7224 */ /* 0x040fe200078e023f */
[C---:B------:R-:W-:Y:S01]  /*46d0*/  ISETP.GT.U32.AND P5, PT, R92.reuse, R56, PT ;  /* 0x000000385c00720c */ /* 0x040fe20003fa4070 */
[----:B------:R-:W-:Y:S02]  /*46e0*/  IMAD R57, R92, R2, R57 ;  /* 0x000000025c397224 */ /* 0x000fe400078e0239 */
[----:B------:R-:W-:-:S02]  /*46f0*/  VIADD R4, R83, 0x4f ;  /* 0x0000004f53047836 */ /* 0x000fc40000000000 */
[----:B------:R-:W-:-:S04]  /*4700*/  IMAD.HI.U32 R2, R80, R62, RZ ;  /* 0x0000003e50027227 */ /* 0x000fc800078e00ff */
[----:B------:R-:W-:Y:S01]  /*4710*/  @!P4 IMAD.IADD R55, R55, 0x1, -R92 ;  /* 0x000000013737c824 */ /* 0x000fe200078e0a5c */
[C---:B------:R-:W-:Y:S01]  /*4720*/  ISETP.GT.U32.AND P4, PT, R92.reuse, R63, PT ;  /* 0x0000003f5c00720c */ /* 0x040fe20003f84070 */
[----:B------:R-:W-:Y:S01]  /*4730*/  IMAD.MOV R2, RZ, RZ, -R2 ;  /* 0x000000ffff027224 */ /* 0x000fe200078e0a02 */
[----:B------:R-:W-:Y:S01]  /*4740*/  IABS R0, R4 ;  /* 0x0000000400007213 */ /* 0x000fe20000000000 */
[----:B------:R-:W-:Y:S01]  /*4750*/  @!P1 IMAD.MOV R54, RZ, RZ, -R54 ;  /* 0x000000ffff369224 */ /* 0x000fe200078e0a36 */
[C---:B------:R-:W-:Y:S01]  /*4760*/  ISETP.GT.U32.AND P1, PT, R92.reuse, R57, PT ;  /* 0x000000395c00720c */ /* 0x040fe20003f24070 */
[----:B------:R-:W-:Y:S02]  /*4770*/  IMAD R62, R92, R2, R62 ;  /* 0x000000025c3e7224 */ /* 0x000fe400078e023e */
[----:B------:R-:W-:-:S04]  /*4780*/  IMAD.HI.U32 R59, R80, R0, RZ ;  /* 0x00000000503b7227 */ /* 0x000fc800078e00ff */
[--C-:B------:R-:W-:Y:S01]  /*4790*/  @!P5 IMAD.IADD R56, R56, 0x1, -R92.reuse ;  /* 0x000000013838d824 */ /* 0x100fe200078e0a5c */
[C---:B------:R-:W-:Y:S01]  /*47a0*/  ISETP.GT.U32.AND P5, PT, R92.reuse, R62, PT ;  /* 0x0000003e5c00720c */ /* 0x040fe20003fa4070 */
[----:B------:R-:W-:Y:S02]  /*47b0*/  VIADD R61, R83, 0x50 ;  /* 0x00000050533d7836 */ /* 0x000fe40000000000 */
[----:B------:R-:W-:Y:S02]  /*47c0*/  IMAD.MOV R59, RZ, RZ, -R59 ;  /* 0x000000ffff3b7224 */ /* 0x000fe400078e0a3b */
[----:B------:R-:W-:Y:S01]  /*47d0*/  @!P4 IMAD.IADD R63, R63, 0x1, -R92 ;  /* 0x000000013f3fc824 */ /* 0x000fe200078e0a5c */
[----:B------:R-:W-:Y:S01]  /*47e0*/  IABS R58, R61 ;  /* 0x0000003d003a7213 */ /* 0x000fe20000000000 */
[----:B------:R-:W-:Y:S02]  /*47f0*/  IMAD R0, R92, R59, R0 ;  /* 0x0000003b5c007224 */ /* 0x000fe400078e0200 */
[----:B------:R-:W-:-:S02]  /*4800*/  @!P1 IMAD.IADD R57, R57, 0x1, -R92 ;  /* 0x0000000139399824 */ /* 0x000fc400078e0a5c */
[----:B------:R-:W-:Y:S01]  /*4810*/  @!P3 IMAD.MOV R56, RZ, RZ, -R56 ;  /* 0x000000ffff38b224 */ /* 0x000fe200078e0a38 */
[C---:B------:R-:W-:Y:S01]  /*4820*/  ISETP.GT.U32.AND P3, PT, R92.reuse, R63, PT ;  /* 0x0000003f5c00720c */ /* 0x040fe20003f64070 */
[----:B------:R-:W-:Y:S01]  /*4830*/  @!P2 IMAD.MOV R55, RZ, RZ, -R55 ;  /* 0x000000ffff37a224 */ /* 0x000fe200078e0a37 */
[----:B------:R-:W-:Y:S01]  /*4840*/  ISETP.GT.U32.AND P2, PT, R92, R0, PT ;  /* 0x000000005c00720c */ /* 0x000fe20003f44070 */
[----:B------:R-:W-:Y:S02]  /*4850*/  VIADD R2, R83, 0x51 ;  /* 0x0000005153027836 */ /* 0x000fe40000000000 */
[----:B------:R-:W-:Y:S01]  /*4860*/  IMAD.HI.U32 R65, R80, R58, RZ ;  /* 0x0000003a50417227 */ /* 0x000fe200078e00ff */
[----:B------:R-:W-:-:S03]  /*4870*/  ISETP.GT.U32.AND P1, PT, R92, R57, PT ;  /* 0x000000395c00720c */ /* 0x000fc60003f24070 */
[----:B------:R-:W-:Y:S01]  /*4880*/  @!P5 IMAD.IADD R62, R62, 0x1, -R92 ;  /* 0x000000013e3ed824 */ /* 0x000fe200078e0a5c */
[----:B------:R-:W-:Y:S01]  /*4890*/  IABS R59, R2 ;  /* 0x00000002003b7213 */ /* 0x000fe20000000000 */
[----:B------:R-:W-:Y:S01]  /*48a0*/  IMAD.MOV R65, RZ, RZ, -R65 ;  /* 0x000000ffff417224 */ /* 0x000fe200078e0a41 */
[----:B------:R-:W-:Y:S02]  /*48b0*/  ISETP.GE.AND P4, PT, R60, RZ, PT ;  /* 0x000000ff3c00720c */ /* 0x000fe40003f86270 */
[C---:B------:R-:W-:Y:S01]  /*48c0*/  ISETP.GT.U32.AND P5, PT, R92.reuse, R62, PT ;  /* 0x0000003e5c00720c */ /* 0x040fe20003fa4070 */
[----:B------:R-:W-:Y:S02]  /*48d0*/  IMAD R58, R92, R65, R58 ;  /* 0x000000415c3a7224 */ /* 0x000fe400078e023a */
[----:B------:R-:W-:Y:S01]  /*48e0*/  IMAD.HI.U32 R64, R80, R59, RZ ;  /* 0x0000003b50407227 */ /* 0x000fe200078e00ff */
[----:B------:R0:W-:Y:S03]  /*48f0*/  STL [R1+0x1260], R5 ;  /* 0x0012600501007387 */ /* 0x0001e60000100800 */
[--C-:B------:R-:W-:Y:S01]  /*4900*/  @!P3 IMAD.IADD R63, R63, 0x1, -R92.reuse ;  /* 0x000000013f3fb824 */ /* 0x100fe200078e0a5c */
[----:B------:R-:W-:Y:S01]  /*4910*/  ISETP.GT.U32.AND P3, PT, R92, R58, PT ;  /* 0x0000003a5c00720c */ /* 0x000fe20003f64070 */
[----:B------:R-:W-:-:S02]  /*4920*/  @!P2 IMAD.IADD R0, R0, 0x1, -R92 ;  /* 0x000000010000a824 */ /* 0x000fc400078e0a5c */
[----:B------:R-:W-:Y:S02]  /*4930*/  IMAD.MOV R64, RZ, RZ, -R64 ;  /* 0x000000ffff407224 */ /* 0x000fe400078e0a40 */
[--C-:B------:R-:W-:Y:S01]  /*4940*/  @!P1 IMAD.IADD R57, R57, 0x1, -R92.reuse ;  /* 0x0000000139399824 */ /* 0x100fe200078e0a5c */
[----:B------:R-:W-:Y:S01]  /*4950*/  ISETP.GE.AND P1, PT, R3, RZ, PT ;  /* 0x000000ff0300720c */ /* 0x000fe20003f26270 */
[----:B0-----:R-:W-:Y:S01]  /*4960*/  IMAD.MOV.U32 R5, RZ, RZ, R63 ;  /* 0x000000ffff057224 */ /* 0x001fe200078e003f */
[C---:B------:R-:W-:Y:S01]  /*4970*/  ISETP.GT.U32.AND P2, PT, R92.reuse, R0, PT ;  /* 0x000000005c00720c */ /* 0x040fe20003f44070 */
[----:B------:R-:W-:Y:S02]  /*4980*/  VIADD R3, R83, 0x52 ;  /* 0x0000005253037836 */ /* 0x000fe40000000000 */
[----:B------:R-:W-:Y:S02]  /*4990*/  IMAD R59, R92, R64, R59 ;  /* 0x000000405c3b7224 */ /* 0x000fe400078e023b */
[----:B------:R-:W-:Y:S01]  /*49a0*/  @!P4 IMAD.MOV R5, RZ, RZ, -R5 ;  /* 0x000000ffff05c224 */ /* 0x000fe200078e0a05 */
[----:B------:R-:W-:Y:S01]  /*49b0*/  IABS R60, R3 ;  /* 0x00000003003c7213 */ /* 0x000fe20000000000 */
[----:B------:R-:W-:-:S02]  /*49c0*/  @!P5 IMAD.IADD R62, R62, 0x1, -R92 ;  /* 0x000000013e3ed824 */ /* 0x000fc400078e0a5c */
[----:B------:R-:W-:Y:S01]  /*49d0*/  @!P0 IMAD.MOV R57, RZ, RZ, -R57 ;  /* 0x000000ffff398224 */ /* 0x000fe200078e0a39 */
[----:B------:R-:W-:Y:S01]  /*49e0*/  ISETP.GT.U32.AND P0, PT, R92, R59, PT ;  /* 0x0000003b5c00720c */ /* 0x000fe20003f04070 */
[----:B------:R0:W-:Y:S01]  /*49f0*/  STL [R1+0x11f0], R5 ;  /* 0x0011f00501007387 */ /* 0x0001e20000100800 */
[----:B------:R-:W-:Y:S01]  /*4a00*/  ISETP.GE.AND P5, PT, R4, RZ, PT ;  /* 0x000000ff0400720c */ /* 0x000fe20003fa6270 */
[----:B------:R-:W-:Y:S02]  /*4a10*/  @!P3 IMAD.IADD R58, R58, 0x1, -R92 ;  /* 0x000000013a3ab824 */ /* 0x000fe400078e0a5c */
[----:B------:R-:W-:-:S04]  /*4a20*/  IMAD.HI.U32 R64, R80, R60, RZ ;  /* 0x0000003c50407227 */ /* 0x000fc800078e00ff */
[----:B0-----:R-:W-:Y:S01]  /*4a30*/  IMAD.MOV.U32 R5, RZ, RZ, R62 ;  /* 0x000000ffff057224 */ /* 0x001fe200078e003e */
[----:B------:R-:W-:Y:S01]  /*4a40*/  ISETP.GT.U32.AND P3, PT, R92, R58, PT ;  /* 0x0000003a5c00720c */ /* 0x000fe20003f64070 */
[----:B------:R-:W-:Y:S02]  /*4a50*/  IMAD.MOV R64, RZ, RZ, -R64 ;  /* 0x000000ffff407224 */ /* 0x000fe400078e0a40 */
[----:B------:R-:W-:Y:S02]  /*4a60*/  @!P1 IMAD.MOV R5, RZ, RZ, -R5 ;  /* 0x000000ffff059224 */ /* 0x000fe400078e0a05 */
[----:B------:R-:W-:Y:S02]  /*4a70*/  @!P2 IMAD.IADD R0, R0, 0x1, -R92 ;  /* 0x000000010000a824 */ /* 0x000fe400078e0a5c */
[----:B------:R-:W-:Y:S01]  /*4a80*/  IMAD R60, R92, R64, R60 ;  /* 0x000000405c3c7224 */ /* 0x000fe200078e023c */
[----:B------:R0:W-:Y:S01]  /*4a90*/  STL [R1+0x11fc], R5 ;  /* 0x0011fc0501007387 */ /* 0x0001e20000100800 */
[----:B------:R-:W-:-:S02]  /*4aa0*/  @!P0 IMAD.IADD R59, R59, 0x1, -R92 ;  /* 0x000000013b3b8824 */ /* 0x000fc400078e0a5c */
[----:B------:R-:W-:Y:S01]  /*4ab0*/  VIADD R4, R83, 0x53 ;  /* 0x0000005353047836 */ /* 0x000fe20000000000 */
[----:B------:R-:W-:Y:S01]  /*4ac0*/  ISETP.GE.AND P4, PT, R61, RZ, PT ;  /* 0x000000ff3d00720c */ /* 0x000fe20003f86270 */
[----:B0-----:R-:W-:Y:S01]  /*4ad0*/  IMAD.MOV.U32 R5, RZ, RZ, R0 ;  /* 0x000000ffff057224 */ /* 0x001fe200078e0000 */
[----:B------:R-:W-:-:S03]  /*4ae0*/  ISETP.GT.U32.AND P0, PT, R92, R59, PT ;  /* 0x0000003b5c00720c */ /* 0x000fc60003f04070 */
[----:B------:R-:W-:Y:S01]  /*4af0*/  @!P5 IMAD.MOV R5, RZ, RZ, -R5 ;  /* 0x000000ffff05d224 */ /* 0x000fe200078e0a05 */
[----:B------:R-:W-:Y:S02]  /*4b00*/  ISETP.GT.U32.AND P5, PT, R92, R60, PT ;  /* 0x0000003c5c00720c */ /* 0x000fe40003fa4070 */
[----:B------:R-:W-:Y:S01]  /*4b10*/  IABS R61, R4 ;  /* 0x00000004003d7213 */ /* 0x000fe20000000000 */
[----:B------:R-:W-:Y:S01]  /*4b20*/  @!P3 IMAD.IADD R58, R58, 0x1, -R92 ;  /* 0x000000013a3ab824 */ /* 0x000fe200078e0a5c */
[----:B------:R-:W-:Y:S02]  /*4b30*/  ISETP.GE.AND P2, PT, R2, RZ, PT ;  /* 0x000000ff0200720c */ /* 0x000fe40003f46270 */
[----:B------:R-:W-:Y:S01]  /*4b40*/  ISETP.GE.AND P3, PT, R4, RZ, PT ;  /* 0x000000ff0400720c */ /* 0x000fe20003f66270 */
[----:B------:R-:W-:Y:S01]  /*4b50*/  IMAD.HI.U32 R4, R80, R61, RZ ;  /* 0x0000003d50047227 */ /* 0x000fe200078e00ff */
[----:B------:R-:W-:-:S03]  /*4b60*/  ISETP.GE.AND P1, PT, R3, RZ, PT ;  /* 0x000000ff0300720c */ /* 0x000fc60003f26270 */
[----:B------:R-:W-:Y:S02]  /*4b70*/  IMAD.MOV R4, RZ, RZ, -R4 ;  /* 0x000000ffff047224 */ /* 0x000fe400078e0a04 */
[C---:B------:R-:W-:Y:S02]  /*4b80*/  VIADD R3, R83.reuse, 0x54 ;  /* 0x0000005453037836 */ /* 0x040fe40000000000 */
[----:B------:R-:W-:Y:S02]  /*4b90*/  VIADD R2, R83, 0x55 ;  /* 0x0000005553027836 */ /* 0x000fe40000000000 */
[--C-:B------:R-:W-:Y:S02]  /*4ba0*/  @!P5 IMAD.IADD R60, R60, 0x1, -R92.reuse ;  /* 0x000000013c3cd824 */ /* 0x100fe400078e0a5c */
[----:B------:R-:W-:Y:S02]  /*4bb0*/  @!P0 IMAD.IADD R59, R59, 0x1, -R92 ;  /* 0x000000013b3b8824 */ /* 0x000fe400078e0a5c */
[----:B------:R-:W-:Y:S01]  /*4bc0*/  IMAD R61, R92, R4, R61 ;  /* 0x000000045c3d7224 */ /* 0x000fe200078e023d */
[----:B------:R-:W-:Y:S01]  /*4bd0*/  IABS R62, R3 ;  /* 0x00000003003e7213 */ /* 0x000fe20000000000 */
[----:B------:R-:W-:Y:S01]  /*4be0*/  @!P2 IMAD.MOV R59, RZ, RZ, -R59 ;  /* 0x000000ffff3ba224 */ /* 0x000fe200078e0a3b */
[----:B------:R-:W-:-:S02]  /*4bf0*/  IABS R0, R2 ;  /* 0x0000000200007213 */ /* 0x000fc40000000000 */
[C---:B------:R-:W-:Y:S02]  /*4c00*/  ISETP.GT.U32.AND P5, PT, R92.reuse, R60, PT ;  /* 0x0000003c5c00720c */ /* 0x040fe40003fa4070 */
[----:B------:R-:W-:Y:S01]  /*4c10*/  ISETP.GT.U32.AND P2, PT, R92, R61, PT ;  /* 0x0000003d5c00720c */ /* 0x000fe20003f44070 */
[----:B------:R-:W-:Y:S01]  /*4c20*/  IMAD.HI.U32 R63, R80, R0, RZ ;  /* 0x00000000503f7227 */ /* 0x000fe200078e00ff */
[----:B------:R-:W-:-:S03]  /*4c30*/  ISETP.GE.AND P0, PT, R3, RZ, PT ;  /* 0x000000ff0300720c */ /* 0x000fc60003f06270 */
[----:B------:R-:W-:-:S04]  /*4c40*/  IMAD.HI.U32 R3, R80, R62, RZ ;  /* 0x0000003e50037227 */ /* 0x000fc800078e00ff */
[----:B------:R-:W-:Y:S01]  /*4c50*/  @!P4 IMAD.MOV R58, RZ, RZ, -R58 ;  /* 0x000000ffff3ac224 */ /* 0x000fe200078e0a3a */
[----:B------:R-:W-:Y:S01]  /*4c60*/  ISETP.GE.AND P4, PT, R2, RZ, PT ;  /* 0x000000ff0200720c */ /* 0x000fe20003f86270 */
[----:B------:R-:W-:Y:S02]  /*4c70*/  IMAD.MOV R3, RZ, RZ, -R3 ;  /* 0x000000ffff037224 */ /* 0x000fe400078e0a03 */
[----:B------:R-:W-:Y:S02]  /*4c80*/  IMAD.MOV R2, RZ, RZ, -R63 ;  /* 0x000000ffff027224 */ /* 0x000fe400078e0a3f */
[----:B------:R-:W-:Y:S02]  /*4c90*/  VIADD R6, R83, 0x56 ;  /* 0x0000005653067836 */ /* 0x000fe40000000000 */
[C---:B------:R-:W-:Y:S02]  /*4ca0*/  IMAD R62, R92.reuse, R3, R62 ;  /* 0x000000035c3e7224 */ /* 0x040fe400078e023e */
[----:B------:R-:W-:-:S02]  /*4cb0*/  IMAD R12, R92, R2, R0 ;  /* 0x000000025c0c7224 */ /* 0x000fc400078e0200 */
[--C-:B------:R-:W-:Y:S01]  /*4cc0*/  @!P5 IMAD.IADD R60, R60, 0x1, -R92.reuse ;  /* 0x000000013c3cd824 */ /* 0x100fe200078e0a5c */
[----:B------:R-:W-:Y:S01]  /*4cd0*/  IABS R3, R6 ;  /* 0x0000000600037213 */ /* 0x000fe20000000000 */
[----:B------:R-:W-:Y:S01]  /*4ce0*/  @!P2 IMAD.IADD R61, R61, 0x1, -R92 ;  /* 0x000000013d3da824 */ /* 0x000fe200078e0a5c */
[C---:B------:R-:W-:Y:S01]  /*4cf0*/  ISETP.GT.U32.AND P5, PT, R92.reuse, R62, PT ;  /* 0x0000003e5c00720c */ /* 0x040fe20003fa4070 */
[----:B------:R-:W-:Y:S01]  /*4d00*/  @!P1 IMAD.MOV R60, RZ, RZ, -R60 ;  /* 0x000000ffff3c9224 */ /* 0x000fe200078e0a3c */
[----:B------:R-:W-:Y:S01]  /*4d10*/  ISETP.GT.U32.AND P1, PT, R92, R12, PT ;  /* 0x0000000c5c00720c */ /* 0x000fe20003f24070 */
[----:B------:R-:W-:Y:S01]  /*4d20*/  IMAD.HI.U32 R4, R80, R3, RZ ;  /* 0x0000000350047227 */ /* 0x000fe200078e00ff */
[----:B------:R-:W-:Y:S01]  /*4d30*/  ISETP.GT.U32.AND P2, PT, R92, R61, PT ;  /* 0x0000003d5c00720c */ /* 0x000fe20003f44070 */
[----:B------:R0:W-:Y:S02]  /*4d40*/  STL [R1+0x11f8], R5 ;  /* 0x0011f80501007387 */ /* 0x0001e40000100800 */
[----:B------:R-:W-:-:S02]  /*4d50*/  VIADD R67, R83, 0x59 ;  /* 0x0000005953437836 */ /* 0x000fc40000000000 */
[----:B------:R-:W-:Y:S02]  /*4d60*/  IMAD.MOV R4, RZ, RZ, -R4 ;  /* 0x000000ffff047224 */ /* 0x000fe400078e0a04 */
[C---:B------:R-:W-:Y:S01]  /*4d70*/  VIADD R2, R83.reuse, 0x58 ;  /* 0x0000005853027836 */ /* 0x040fe20000000000 */
[----:B------:R-:W-:Y:S01]  /*4d80*/  IABS R64, R67 ;  /* 0x0000004300407213 */ /* 0x000fe20000000000 */
[----:B------:R-:W-:Y:S02]  /*4d90*/  IMAD R9, R92, R4, R3 ;  /* 0x000000045c097224 */ /* 0x000fe400078e0203 */
[----:B0-----:R-:W-:Y:S01]  /*4da0*/  VIADD R5, R83, 0x57 ;  /* 0x0000005753057836 */ /* 0x001fe20000000000 */
[----:B------:R-:W-:Y:S01]  /*4db0*/  IABS R63, R2 ;  /* 0x00000002003f7213 */ /* 0x000fe20000000000 */
[--C-:B------:R-:W-:Y:S02]  /*4dc0*/  @!P5 IMAD.IADD R62, R62, 0x1, -R92.reuse ;  /* 0x000000013e3ed824 */ /* 0x100fe400078e0a5c */
[--C-:B------:R-:W-:Y:S01]  /*4dd0*/  @!P1 IMAD.IADD R12, R12, 0x1, -R92.reuse ;  /* 0x000000010c0c9824 */ /* 0x100fe200078e0a5c */
[----:B------:R-:W-:Y:S01]  /*4de0*/  IABS R66, R5 ;  /* 0x0000000500427213 */ /* 0x000fe20000000000 */
[----:B------:R-:W-:Y:S01]  /*4df0*/  @!P2 IMAD.IADD R61, R61, 0x1, -R92 ;  /* 0x000000013d3da824 */ /* 0x000fe200078e0a5c */
[----:B------:R-:W-:Y:S01]  /*4e00*/  ISETP.GT.U32.AND P2, PT, R92, R9, PT ;  /* 0x000000095c00720c */ /* 0x000fe20003f44070 */
[----:B------:R-:W-:Y:S01]  /*4e10*/  IMAD.HI.U32 R4, R80, R64, RZ ;  /* 0x0000004050047227 */ /* 0x000fe200078e00ff */
[----:B------:R-:W-:-:S02]  /*4e20*/  ISETP.GT.U32.AND P5, PT, R92, R62, PT ;  /* 0x0000003e5c00720c */ /* 0x000fc40003fa4070 */
[----:B------:R-:W-:Y:S01]  /*4e30*/  ISETP.GT.U32.AND P1, PT, R92, R12, PT ;  /* 0x0000000c5c00720c */ /* 0x000fe20003f24070 */
[----:B------:R-:W-:-:S04]  /*4e40*/  IMAD.HI.U32 R0, R80, R63, RZ ;  /* 0x0000003f50007227 */ /* 0x000fc800078e00ff */
[----:B------:R-:W-:-:S04]  /*4e50*/  IMAD.HI.U32 R68, R80, R66, RZ ;  /* 0x0000004250447227 */ /* 0x000fc800078e00ff */
[----:B------:R-:W-:Y:S02]  /*4e60*/  IMAD.MOV R4, RZ, RZ, -R4 ;  /* 0x000000ffff047224 */ /* 0x000fe400078e0a04 */
[----:B------:R-:W-:Y:S02]  /*4e70*/  IMAD.MOV R0, RZ, RZ, -R0 ;  /* 0x000000ffff007224 */ /* 0x000fe400078e0a00 */
[----:B------:R-:W-:Y:S02]  /*4e80*/  IMAD.MOV R68, RZ, RZ, -R68 ;  /* 0x000000ffff447224 */ /* 0x000fe400078e0a44 */
[C---:B------:R-:W-:Y:S01]  /*4e90*/  IMAD R64, R92.reuse, R4, R64 ;  /* 0x000000045c407224 */ /* 0x040fe200078e0240 */
[----:B------:R0:W-:Y:S01]  /*4ea0*/  STL [R1+0x141c], R5 ;  /* 0x00141c0501007387 */ /* 0x0001e20000100800 */
[----:B------:R-:W-:Y:S02]  /*4eb0*/  IMAD R63, R92, R0, R63 ;  /* 0x000000005c3f7224 */ /* 0x000fe400078e023f */
[----:B------:R-:W-:-:S02]  /*4ec0*/  VIADD R3, R83, 0x5a ;  /* 0x0000005a53037836 */ /* 0x000fc40000000000 */
[----:B------:R-:W-:Y:S01]  /*4ed0*/  @!P2 IMAD.IADD R9, R9, 0x1, -R92 ;  /* 0x000000010909a824 */ /* 0x000fe200078e0a5c */
[C---:B------:R-:W-:Y:S01]  /*4ee0*/  ISETP.GT.U32.AND P2, PT, R92.reuse, R64, PT ;  /* 0x000000405c00720c */ /* 0x040fe20003f44070 */
[----:B0-----:R-:W-:Y:S01]  /*4ef0*/  IMAD R5, R92, R68, R66 ;  /* 0x000000445c057224 */ /* 0x001fe200078e0242 */
[----:B------:R-:W-:Y:S01]  /*4f00*/  IABS R65, R3 ;  /* 0x0000000300417213 */ /* 0x000fe20000000000 */
[--C-:B------:R-:W-:Y:S01]  /*4f10*/  @!P5 IMAD.IADD R62, R62, 0x1, -R92.reuse ;  /* 0x000000013e3ed824 */ /* 0x100fe200078e0a5c */
[----:B------:R-:W-:Y:S01]  /*4f20*/  ISETP.GT.U32.AND P5, PT, R92, R63, PT ;  /* 0x0000003f5c00720c */ /* 0x000fe20003fa4070 */
[----:B------:R-:W-:Y:S01]  /*4f30*/  @!P1 IMAD.IADD R12, R12, 0x1, -R92 ;  /* 0x000000010c0c9824 */ /* 0x000fe200078e0a5c */
[----:B------:R-:W-:Y:S01]  /*4f40*/  ISETP.GT.U32.AND P1, PT, R92, R5, PT ;  /* 0x000000055c00720c */ /* 0x000fe20003f24070 */
[----:B------:R-:W-:Y:S02]  /*4f50*/  VIADD R0, R83, 0x5b ;  /* 0x0000005b53007836 */ /* 0x000fe40000000000 */
[----:B------:R-:W-:-:S03]  /*4f60*/  IMAD.HI.U32 R68, R80, R65, RZ ;  /* 0x0000004150447227 */ /* 0x000fc600078e00ff */
[----:B------:R-:W-:Y:S01]  /*4f70*/  IABS R66, R0 ;  /* 0x0000000000427213 */ /* 0x000fe20000000000 */
[----:B------:R-:W-:Y:S01]  /*4f80*/  @!P3 IMAD.MOV R61, RZ, RZ, -R61 ;  /* 0x000000ffff3db224 */ /* 0x000fe200078e0a3d */
[----:B------:R-:W-:Y:S01]  /*4f90*/  ISETP.GE.AND P3, PT, R2, RZ, PT ;  /* 0x000000ff0200720c */ /* 0x000fe20003f66270 */
[----:B------:R-:W-:Y:S02]  /*4fa0*/  IMAD.MOV R68, RZ, RZ, -R68 ;  /* 0x000000ffff447224 */ /* 0x000fe400078e0a44 */
[----:B------:R-:W-:Y:S02]  /*4fb0*/  VIADD R4, R83, 0x5c ;  /* 0x0000005c53047836 */ /* 0x000fe40000000000 */
[----:B------:R-:W-:Y:S02]  /*4fc0*/  @!P2 IMAD.IADD R64, R64, 0x1, -R92 ;  /* 0x000000014040a824 */ /* 0x000fe400078e0a5c */
[----:B------:R-:W-:-:S04]  /*4fd0*/  IMAD.HI.U32 R2, R80, R66, RZ ;  /* 0x0000004250027227 */ /* 0x000fc800078e00ff */
[--C-:B------:R-:W-:Y:S02]  /*4fe0*/  @!P5 IMAD.IADD R63, R63, 0x1, -R92.reuse ;  /* 0x000000013f3fd824 */ /* 0x100fe400078e0a5c */
[----:B------:R-:W-:Y:S01]  /*4ff0*/  @!P1 IMAD.IADD R5, R5, 0x1, -R92 ;  /* 0x0000000105059824 */ /* 0x000fe200078e0a5c */
[----:B------:R-:W-:Y:S01]  /*5000*/  ISETP.GE.AND P1, PT, R67, RZ, PT ;  /* 0x000000ff4300720c */ /* 0x000fe20003f26270 */
[C---:B------:R-:W-:Y:S01]  /*5010*/  IMAD R65, R92.reuse, R68, R65 ;  /* 0x000000445c417224 */ /* 0x040fe200078e0241 */
[----:B------:R-:W-:Y:S01]  /*5020*/  IABS R67, R4 ;  /* 0x0000000400437213 */ /* 0x000fe20000000000 */
[----:B------:R-:W-:Y:S01]  /*5030*/  IMAD.MOV R2, RZ, RZ, -R2 ;  /* 0x000000ffff027224 */ /* 0x000fe200078e0a02 */
[C---:B------:R-:W-:Y:S01]  /*5040*/  ISETP.GT.U32.AND P2, PT, R92.reuse, R64, PT ;  /* 0x000000405c00720c */ /* 0x040fe20003f44070 */
[----:B------:R-:W-:Y:S01]  /*5050*/  @!P0 IMAD.MOV R62, RZ, RZ, -R62 ;  /* 0x000000ffff3e8224 */ /* 0x000fe200078e0a3e */
[C---:B------:R-:W-:Y:S01]  /*5060*/  ISETP.GT.U32.AND P5, PT, R92.reuse, R63, PT ;  /* 0x0000003f5c00720c */ /* 0x040fe20003fa4070 */
[C---:B------:R-:W-:Y:S01]  /*5070*/  IMAD R66, R92.reuse, R2, R66 ;  /* 0x000000025c427224 */ /* 0x040fe200078e0242 */
[----:B------:R-:W-:Y:S01]  /*5080*/  ISETP.GT.U32.AND P0, PT, R92, R65, PT ;  /* 0x000000415c00720c */ /* 0x000fe20003f04070 */
[----:B------:R-:W-:-:S04]  /*5090*/  IMAD.HI.U32 R2, R80, R67, RZ ;  /* 0x0000004350027227 */ /* 0x000fc800078e00ff */
[----:B------:R-:W-:-:S04]  /*50a0*/  IMAD.MOV R2, RZ, RZ, -R2 ;  /* 0x000000ffff027224 */ /* 0x000fc800078e0a02 */
[--C-:B------:R-:W-:Y:S02]  /*50b0*/  @!P2 IMAD.IADD R64, R64, 0x1, -R92.reuse ;  /* 0x000000014040a824 */ /* 0x100fe400078e0a5c */
[C---:B------:R-:W-:Y:S02]  /*50c0*/  IMAD R67, R92.reuse, R2, R67 ;  /* 0x000000025c437224 */ /* 0x040fe400078e0243 */
[--C-:B------:R-:W-:Y:S02]  /*50d0*/  @!P5 IMAD.IADD R63, R63, 0x1, -R92.reuse ;  /* 0x000000013f3fd824 */ /* 0x100fe400078e0a5c */
[----:B------:R-:W-:Y:S02]  /*50e0*/  VIADD R73, R83, 0x61 ;  /* 0x0000006153497836 */ /* 0x000fe40000000000 */
[----:B------:R-:W-:Y:S02]  /*50f0*/  @!P0 IMAD.IADD R65, R65, 0x1, -R92 ;  /* 0x0000000141418824 */ /* 0x000fe400078e0a5c */
[----:B------:R-:W-:Y:S01]  /*5100*/  @!P1 IMAD.MOV R64, RZ, RZ, -R64 ;  /* 0x000000ffff409224 */ /* 0x000fe200078e0a40 */
[C---:B------:R-:W-:Y:S01]  /*5110*/  ISETP.GT.U32.AND P1, PT, R92.reuse, R67, PT ;  /* 0x000000435c00720c */ /* 0x040fe20003f24070 */
[----:B------:R-:W-:Y:S01]  /*5120*/  IMAD.MOV.U32 R82, RZ, RZ, R69 ;  /* 0x000000ffff527224 */ /* 0x000fe200078e0045 */
[----:B------:R-:W-:Y:S01]  /*5130*/  IABS R69, R73 ;  /* 0x0000004900457213 */ /* 0x000fe20000000000 */
[----:B------:R-:W-:Y:S01]  /*5140*/  @!P3 IMAD.MOV R63, RZ, RZ, -R63 ;  /* 0x000000ffff3fb224 */ /* 0x000fe200078e0a3f */
[----:B------:R-:W-:-:S02]  /*5150*/  ISETP.GT.U32.AND P3, PT, R92, R66, PT ;  /* 0x000000425c00720c */ /* 0x000fc40003f64070 */
[----:B------:R-:W-:Y:S02]  /*5160*/  ISETP.GT.U32.AND P0, PT, R92, R65, PT ;  /* 0x000000415c00720c */ /* 0x000fe40003f04070 */
[----:B------:R-:W-:Y:S02]  /*5170*/  ISETP.GE.AND P5, PT, R3, RZ, PT ;  /* 0x000000ff0300720c */ /* 0x000fe40003fa6270 */
[----:B------:R-:W-:Y:S01]  /*5180*/  ISETP.GE.AND P2, PT, R0, RZ, PT ;  /* 0x000000ff0000720c */ /* 0x000fe20003f46270 */
[----:B------:R-:W-:-:S04]  /*5190*/  IMAD.HI.U32 R0, R80, R69, RZ ;  /* 0x0000004550007227 */ /* 0x000fc800078e00ff */
[C---:B------:R-:W-:Y:S02]  /*51a0*/  VIADD R2, R83.reuse, 0x62 ;  /* 0x0000006253027836 */ /* 0x040fe40000000000 */
[----:B------:R-:W-:Y:S02]  /*51b0*/  VIADD R3, R83, 0x60 ;  /* 0x0000006053037836 */ /* 0x000fe40000000000 */
[----:B------:R-:W-:Y:S02]  /*51c0*/  IMAD.MOV R0, RZ, RZ, -R0 ;  /* 0x000000ffff007224 */ /* 0x000fe400078e0a00 */
[----:B------:R-:W-:Y:S01]  /*51d0*/  IMAD.MOV.U32 R78, RZ, RZ, R70 ;  /* 0x000000ffff4e7224 */ /* 0x000fe200078e0046 */
[----:B------:R-:W-:Y:S01]  /*51e0*/  IABS R70, R2 ;  /* 0x0000000200467213 */ /* 0x000fe20000000000 */
[--C-:B------:R-:W-:Y:S01]  /*51f0*/  @!P1 IMAD.IADD R67, R67, 0x1, -R92.reuse ;  /* 0x0000000143439824 */ /* 0x100fe200078e0a5c */
[----:B------:R-:W-:Y:S01]  /*5200*/  IABS R68, R3 ;  /* 0x0000000300447213 */ /* 0x000fe20000000000 */
[----:B------:R-:W-:-:S02]  /*5210*/  @!P3 IMAD.IADD R66, R66, 0x1, -R92 ;  /* 0x000000014242b824 */ /* 0x000fc400078e0a5c */
[----:B------:R-:W-:Y:S02]  /*5220*/  @!P0 IMAD.IADD R65, R65, 0x1, -R92 ;  /* 0x0000000141418824 */ /* 0x000fe400078e0a5c */
[C---:B------:R-:W-:Y:S01]  /*5230*/  IMAD R69, R92.reuse, R0, R69 ;  /* 0x000000005c457224 */ /* 0x040fe200078e0245 */
[----:B------:R-:W-:Y:S01]  /*5240*/  ISETP.GT.U32.AND P1, PT, R92, R67, PT ;  /* 0x000000435c00720c */ /* 0x000fe20003f24070 */
[----:B------:R-:W-:Y:S01]  /*5250*/  IMAD.HI.U32 R0, R80, R70, RZ ;  /* 0x0000004650007227 */ /* 0x000fe200078e00ff */
[----:B------:R-:W-:-:S03]  /*5260*/  ISETP.GT.U32.AND P3, PT, R92, R66, PT ;  /* 0x000000425c00720c */ /* 0x000fc60003f64070 */
[----:B------:R-:W-:Y:S01]  /*5270*/  @!P5 IMAD.MOV R65, RZ, RZ, -R65 ;  /* 0x000000ffff41d224 */ /* 0x000fe200078e0a41 */
[----:B------:R-:W-:Y:S01]  /*5280*/  ISETP.GT.U32.AND P5, PT, R92, R69, PT ;  /* 0x000000455c00720c */ /* 0x000fe20003fa4070 */
[----:B------:R-:W-:Y:S02]  /*5290*/  IMAD.MOV.U32 R81, RZ, RZ, R71 ;  /* 0x000000ffff517224 */ /* 0x000fe400078e0047 */
[----:B------:R-:W-:-:S04]  /*52a0*/  IMAD.HI.U32 R71, R80, R68, RZ ;  /* 0x0000004450477227 */ /* 0x000fc800078e00ff */
[----:B------:R-:W-:Y:S02]  /*52b0*/  IMAD.MOV R0, RZ, RZ, -R0 ;  /* 0x000000ffff007224 */ /* 0x000fe400078e0a00 */
[----:B------:R-:W-:Y:S02]  /*52c0*/  IMAD.MOV R71, RZ, RZ, -R71 ;  /* 0x000000ffff477224 */ /* 0x000fe400078e0a47 */
[C---:B------:R-:W-:Y:S02]  /*52d0*/  IMAD R70, R92.reuse, R0, R70 ;  /* 0x000000005c467224 */ /* 0x040fe400078e0246 */
[C---:B------:R-:W-:Y:S02]  /*52e0*/  IMAD R68, R92.reuse, R71, R68 ;  /* 0x000000475c447224 */ /* 0x040fe400078e0244 */
[----:B------:R-:W-:Y:S02]  /*52f0*/  VIADD R75, R83, 0x64 ;  /* 0x00000064534b7836 */ /* 0x000fe40000000000 */
[--C-:B------:R-:W-:Y:S01]  /*5300*/  @!P1 IMAD.IADD R67, R67, 0x1, -R92.reuse ;  /* 0x0000000143439824 */ /* 0x100fe200078e0a5c */
[----:B------:R-:W-:Y:S01]  /*5310*/  ISETP.GT.U32.AND P1, PT, R92, R70, PT ;  /* 0x000000465c00720c */ /* 0x000fe20003f24070 */
[--C-:B------:R-:W-:Y:S01]  /*5320*/  @!P3 IMAD.IADD R66, R66, 0x1, -R92.reuse ;  /* 0x000000014242b824 */ /* 0x100fe200078e0a5c */
[----:B------:R-:W-:Y:S01]  /*5330*/  ISETP.GT.U32.AND P3, PT, R92, R68, PT ;  /* 0x000000445c00720c */ /* 0x000fe20003f64070 */
[----:B------:R-:W-:Y:S01]  /*5340*/  @!P5 IMAD.IADD R69, R69, 0x1, -R92 ;  /* 0x000000014545d824 */ /* 0x000fe200078e0a5c */
[----:B------:R-:W-:Y:S01]  /*5350*/  IABS R72, R75 ;  /* 0x0000004b00487213 */ /* 0x000fe20000000000 */
[----:B------:R-:W-:Y:S01]  /*5360*/  VIADD R77, R83, 0x63 ;  /* 0x00000063534d7836 */ /* 0x000fe20000000000 */
[----:B------:R-:W-:-:S02]  /*5370*/  ISETP.GE.AND P0, PT, R4, RZ, PT ;  /* 0x000000ff0400720c */ /* 0x000fc40003f06270 */
[----:B------:R-:W-:Y:S01]  /*5380*/  ISETP.GT.U32.AND P5, PT, R92, R69, PT ;  /* 0x000000455c00720c */ /* 0x000fe20003fa4070 */
[----:B------:R-:W-:-:S04]  /*5390*/  IMAD.HI.U32 R0, R80, R72, RZ ;  /* 0x0000004850007227 */ /* 0x000fc800078e00ff */
[----:B------:R-:W-:Y:S01]  /*53a0*/  VIADD R4, R83, 0x68 ;  /* 0x0000006853047836 */ /* 0x000fe20000000000 */
[----:B------:R-:W-:Y:S01]  /*53b0*/  IABS R71, R77 ;  /* 0x0000004d00477213 */ /* 0x000fe20000000000 */
[----:B------:R-:W-:Y:S02]  /*53c0*/  IMAD.MOV R0, RZ, RZ, -R0 ;  /* 0x000000ffff007224 */ /* 0x000fe400078e0a00 */
[----:B------:R-:W-:Y:S01]  /*53d0*/  @!P1 IMAD.IADD R70, R70, 0x1, -R92 ;  /* 0x0000000146469824 */ /* 0x000fe200078e0a5c */
[----:B------:R-:W-:Y:S01]  /*53e0*/  IABS R76, R4 ;  /* 0x00000004004c7213 */ /* 0x000fe20000000000 */
[----:B------:R-:W-:Y:S01]  /*53f0*/  @!P2 IMAD.MOV R66, RZ, RZ, -R66 ;  /* 0x000000ffff42a224 */ /* 0x000fe200078e0a42 */
[----:B------:R-:W-:Y:S01]  /*5400*/  ISETP.GE.AND P2, PT, R3, RZ, PT ;  /* 0x000000ff0300720c */ /* 0x000fe20003f46270 */
[----:B------:R-:W-:Y:S02]  /*5410*/  @!P3 IMAD.IADD R68, R68, 0x1, -R92 ;  /* 0x000000014444b824 */ /* 0x000fe400078e0a5c */
[C---:B------:R-:W-:Y:S01]  /*5420*/  IMAD R72, R92.reuse, R0, R72 ;  /* 0x000000005c487224 */ /* 0x040fe200078e0248 */
[----:B------:R-:W-:Y:S01]  /*5430*/  ISETP.GT.U32.AND P1, PT, R92, R70, PT ;  /* 0x000000465c00720c */ /* 0x000fe20003f24070 */
[----:B------:R-:W-:Y:S01]  /*5440*/  IMAD.HI.U32 R3, R80, R71, RZ ;  /* 0x0000004750037227 */ /* 0x000fe200078e00ff */
[----:B------:R-:W-:-:S03]  /*5450*/  ISETP.GT.U32.AND P3, PT, R92, R68, PT ;  /* 0x000000445c00720c */ /* 0x000fc60003f64070 */
[----:B------:R-:W-:-:S04]  /*5460*/  IMAD.HI.U32 R85, R80, R76, RZ ;  /* 0x0000004c50557227 */ /* 0x000fc800078e00ff */
[----:B------:R-:W-:Y:S01]  /*5470*/  @!P5 IMAD.IADD R69, R69, 0x1, -R92 ;  /* 0x000000014545d824 */ /* 0x000fe200078e0a5c */
[C---:B------:R-:W-:Y:S01]  /*5480*/  ISETP.GT.U32.AND P5, PT, R92.reuse, R72, PT ;  /* 0x000000485c00720c */ /* 0x040fe20003fa4070 */
[----:B------:R-:W-:Y:S02]  /*5490*/  IMAD.MOV R3, RZ, RZ, -R3 ;  /* 0x000000ffff037224 */ /* 0x000fe400078e0a03 */
[----:B------:R-:W-:Y:S02]  /*54a0*/  IMAD.MOV R85, RZ, RZ, -R85 ;  /* 0x000000ffff557224 */ /* 0x000fe400078e0a55 */
[----:B------:R-:W-:Y:S01]  /*54b0*/  @!P0 IMAD.MOV R67, RZ, RZ, -R67 ;  /* 0x000000ffff438224 */ /* 0x000fe200078e0a43 */
[----:B------:R-:W-:Y:S01]  /*54c0*/  ISETP.GE.AND P0, PT, R73, RZ, PT ;  /* 0x000000ff4900720c */ /* 0x000fe20003f06270 */
[----:B------:R-:W-:Y:S02]  /*54d0*/  IMAD R71, R92, R3, R71 ;  /* 0x000000035c477224 */ /* 0x000fe400078e0247 */
[----:B------:R-:W-:-:S02]  /*54e0*/  VIADD R3, R83, 0x69 ;  /* 0x0000006953037836 */ /* 0x000fc40000000000 */
[----:B------:R-:W-:Y:S02]  /*54f0*/  IMAD R73, R92, R85, R76 ;  /* 0x000000555c497224 */ /* 0x000fe400078e024c */
[--C-:B------:R-:W-:Y:S01]  /*5500*/  @!P1 IMAD.IADD R70, R70, 0x1, -R92.reuse ;  /* 0x0000000146469824 */ /* 0x100fe200078e0a5c */
[----:B------:R-:W-:Y:S02]  /*5510*/  IABS R74, R3 ;  /* 0x00000003004a7213 */ /* 0x000fe40000000000 */
[----:B------:R-:W-:Y:S01]  /*5520*/  ISETP.GT.U32.AND P1, PT, R92, R73, PT ;  /* 0x000000495c00720c */ /* 0x000fe20003f24070 */
[--C-:B------:R-:W-:Y:S01]  /*5530*/  @!P3 IMAD.IADD R68, R68, 0x1, -R92.reuse ;  /* 0x000000014444b824 */ /* 0x100fe200078e0a5c */
[----:B------:R-:W-:Y:S01]  /*5540*/  ISETP.GT.U32.AND P3, PT, R92, R71, PT ;  /* 0x000000475c00720c */ /* 0x000fe20003f64070 */
[----:B------:R-:W-:Y:S02]  /*5550*/  @!P5 IMAD.IADD R72, R72, 0x1, -R92 ;  /* 0x000000014848d824 */ /* 0x000fe400078e0a5c */
[----:B------:R-:W-:-:S02]  /*5560*/  VIADD R0, R83, 0x6a ;  /* 0x0000006a53007836 */ /* 0x000fc40000000000 */
[----:B------:R-:W-:Y:S01]  /*5570*/  IMAD.HI.U32 R84, R80, R74, RZ ;  /* 0x0000004a50547227 */ /* 0x000fe200078e00ff */
[----:B------:R-:W-:-:S03]  /*5580*/  ISETP.GT.U32.AND P5, PT, R92, R72, PT ;  /* 0x000000485c00720c */ /* 0x000fc60003fa4070 */
[----:B------:R-:W-:Y:S01]  /*5590*/  @!P2 IMAD.MOV R68, RZ, RZ, -R68 ;  /* 0x000000ffff44a224 */ /* 0x000fe200078e0a44 */
[----:B------:R-:W-:Y:S01]  /*55a0*/  ISETP.GE.AND P2, PT, R2, RZ, PT ;  /* 0x000000ff0200720c */ /* 0x000fe20003f46270 */
[----:B------:R-:W-:Y:S01]  /*55b0*/  IMAD.MOV R84, RZ, RZ, -R84 ;  /* 0x000000ffff547224 */ /* 0x000fe200078e0a54 */
[----:B------:R-:W-:Y:S01]  /*55c0*/  IABS R76, R0 ;  /* 0x00000000004c7213 */ /* 0x000fe20000000000 */
[----:B------:R-:W-:Y:S02]  /*55d0*/  VIADD R2, R83, 0x6b ;  /* 0x0000006b53027836 */ /* 0x000fe40000000000 */
[----:B------:R-:W-:Y:S02]  /*55e0*/  IMAD R74, R92, R84, R74 ;  /* 0x000000545c4a7224 */ /* 0x000fe400078e024a */
[----:B------:R-:W-:Y:S01]  /*55f0*/  @!P1 IMAD.IADD R73, R73, 0x1, -R92 ;  /* 0x0000000149499824 */ /* 0x000fe200078e0a5c */
[----:B------:R-:W-:Y:S01]  /*5600*/  IABS R85, R2 ;  /* 0x0000000200557213 */ /* 0x000fe20000000000 */
[----:B------:R-:W-:Y:S01]  /*5610*/  IMAD.HI.U32 R84, R80, R76, RZ ;  /* 0x0000004c50547227 */ /* 0x000fe200078e00ff */
[----:B------:R-:W-:-:S03]  /*5620*/  ISETP.GE.AND P1, PT, R77, RZ, PT ;  /* 0x000000ff4d00720c */ /* 0x000fc60003f26270 */
[----:B------:R-:W-:Y:S02]  /*5630*/  @!P3 IMAD.IADD R71, R71, 0x1, -R92 ;  /* 0x000000014747b824 */ /* 0x000fe400078e0a5c */
[----:B------:R-:W-:Y:S01]  /*5640*/  @!P0 IMAD.MOV R69, RZ, RZ, -R69 ;  /* 0x000000ffff458224 */ /* 0x000fe200078e0a45 */
[C---:B------:R-:W-:Y:S01]  /*5650*/  ISETP.GT.U32.AND P0, PT, R92.reuse, R73, PT ;  /* 0x000000495c00720c */ /* 0x040fe20003f04070 */
[----:B------:R-:W-:Y:S02]  /*5660*/  IMAD.MOV R84, RZ, RZ, -R84 ;  /* 0x000000ffff547224 */ /* 0x000fe400078e0a54 */
[----:B------:R-:W-:Y:S01]  /*5670*/  IMAD.MOV.U32 R77, RZ, RZ, R85 ;  /* 0x000000ffff4d7224 */ /* 0x000fe200078e0055 */
[----:B------:R-:W-:Y:S01]  /*5680*/  ISETP.GT.U32.AND P3, PT, R92, R71, PT ;  /* 0x000000475c00720c */ /* 0x000fe20003f64070 */
[----:B------:R-:W-:Y:S01]  /*5690*/  @!P5 IMAD.IADD R72, R72, 0x1, -R92 ;  /* 0x000000014848d824 */ /* 0x000fe200078e0a5c */
[----:B------:R-:W-:Y:S01]  /*56a0*/  ISETP.GE.AND P5, PT, R75, RZ, PT ;  /* 0x000000ff4b00720c */ /* 0x000fe20003fa6270 */
[----:B------:R-:W-:Y:S01]  /*56b0*/  @!P2 IMAD.MOV R70, RZ, RZ, -R70 ;  /* 0x000000ffff46a224 */ /* 0x000fe200078e0a46 */
[----:B------:R-:W-:Y:S01]  /*56c0*/  ISETP.GE.AND P2, PT, R4, RZ, PT ;  /* 0x000000ff0400720c */ /* 0x000fe20003f46270 */
[----:B------:R-:W-:-:S02]  /*56d0*/  IMAD R75, R92, R84, R76 ;  /* 0x000000545c4b7224 */ /* 0x000fc400078e024c */
[----:B------:R-:W-:-:S04]  /*56e0*/  IMAD.HI.U32 R76, R80, R77, RZ ;  /* 0x0000004d504c7227 */ /* 0x000fc800078e00ff */
[----:B------:R-:W-:Y:S02]  /*56f0*/  IMAD.MOV R76, RZ, RZ, -R76 ;  /* 0x000000ffff4c7224 */ /* 0x000fe400078e0a4c */
[--C-:B------:R-:W-:Y:S02]  /*5700*/  @!P0 IMAD.IADD R73, R73, 0x1, -R92.reuse ;  /* 0x0000000149498824 */ /* 0x100fe400078e0a5c */
[C---:B------:R-:W-:Y:S02]  /*5710*/  IMAD R77, R92.reuse, R76, R77 ;  /* 0x0000004c5c4d7224 */ /* 0x040fe400078e024d */
[----:B------:R-:W-:Y:S01]  /*5720*/  @!P3 IMAD.IADD R71, R71, 0x1, -R92 ;  /* 0x000000014747b824 */ /* 0x000fe200078e0a5c */
[C---:B------:R-:W-:Y:S01]  /*5730*/  ISETP.GT.U32.AND P3, PT, R92.reuse, R74, PT ;  /* 0x0000004a5c00720c */ /* 0x040fe20003f64070 */
[----:B------:R-:W-:Y:S01]  /*5740*/  @!P2 IMAD.MOV R73, RZ, RZ, -R73 ;  /* 0x000000ffff49a224 */ /* 0x000fe200078e0a49 */
[----:B------:R-:W-:Y:S02]  /*5750*/  ISETP.GT.U32.AND P2, PT, R92, R77, PT ;  /* 0x0000004d5c00720c */ /* 0x000fe40003f44070 */
[----:B------:R-:W-:Y:S01]  /*5760*/  ISETP.GE.AND P0, PT, R3, RZ, PT ;  /* 0x000000ff0300720c */ /* 0x000fe20003f06270 */
[----:B------:R-:W-:-:S02]  /*5770*/  VIADD R3, R83, 0x6c ;  /* 0x0000006c53037836 */ /* 0x000fc40000000000 */
[----:B------:R-:W-:Y:S01]  /*5780*/  @!P1 IMAD.MOV R71, RZ, RZ, -R71 ;  /* 0x000000ffff479224 */ /* 0x000fe200078e0a47 */
[----:B------:R-:W-:Y:S02]  /*5790*/  ISETP.GT.U32.AND P1, PT, R92, R75, PT ;  /* 0x0000004b5c00720c */ /* 0x000fe40003f24070 */
[----:B------:R-:W-:-:S03]  /*57a0*/  IABS R4, R3 ;  /* 0x0000000300047213 */ /* 0x000fc60000000000 */
[--C-:B------:R-:W-:Y:S02]  /*57b0*/  @!P3 IMAD.IADD R74, R74, 0x1, -R92.reuse ;  /* 0x000000014a4ab824 */ /* 0x100fe400078e0a5c */
[----:B------:R-:W-:-:S03]  /*57c0*/  @!P2 IMAD.IADD R77, R77, 0x1, -R92 ;  /* 0x000000014d4da824 */ /* 0x000fc600078e0a5c */
[----:B------:R-:W-:Y:S01]  /*57d0*/  ISETP.GT.U32.AND P3, PT, R92, R74, PT ;  /* 0x0000004a5c00720c */ /* 0x000fe20003f64070 */
[----:B------:R-:W-:Y:S01]  /*57e0*/  IMAD.HI.U32 R84, R80, R4, RZ ;  /* 0x0000000450547227 */ /* 0x000fe200078e00ff */
[----:B------:R-:W-:-:S03]  /*57f0*/  ISETP.GT.U32.AND P2, PT, R92, R77, PT ;  /* 0x0000004d5c00720c */ /* 0x000fc60003f44070 */
[----:B------:R-:W-:Y:S02]  /*5800*/  IMAD.MOV R84, RZ, RZ, -R84 ;  /* 0x000000ffff547224 */ /* 0x000fe400078e0a54 */
[----:B------:R-:W-:Y:S02]  /*5810*/  @!P1 IMAD.IADD R75, R75, 0x1, -R92 ;  /* 0x000000014b4b9824 */ /* 0x000fe400078e0a5c */
[----:B------:R-:W-:Y:S02]  /*5820*/  IMAD R4, R92, R84, R4 ;  /* 0x000000545c047224 */ /* 0x000fe400078e0204 */
[----:B------:R-:W-:Y:S01]  /*5830*/  @!P5 IMAD.MOV R72, RZ, RZ, -R72 ;  /* 0x000000ffff48d224 */ /* 0x000fe200078e0a48 */
[----:B------:R-:W-:Y:S01]  /*5840*/  ISETP.GE.AND P5, PT, R0, RZ, PT ;  /* 0x000000ff0000720c */ /* 0x000fe20003fa6270 */
[----:B------:R-:W-:Y:S01]  /*5850*/  @!P3 IMAD.IADD R74, R74, 0x1, -R92 ;  /* 0x000000014a4ab824 */ /* 0x000fe200078e0a5c */
[----:B------:R-:W-:Y:S01]  /*5860*/  ISETP.GT.U32.AND P1, PT, R92, R75, PT ;  /* 0x0000004b5c00720c */ /* 0x000fe20003f24070 */
[----:B------:R-:W-:-:S02]  /*5870*/  VIADD R0, R83, 0x70 ;  /* 0x0000007053007836 */ /* 0x000fc40000000000 */
[----:B------:R-:W-:Y:S01]  /*5880*/  @!P2 IMAD.IADD R77, R77, 0x1, -R92 ;  /* 0x000000014d4da824 */ /* 0x000fe200078e0a5c */
[----:B------:R-:W-:Y:S01]  /*5890*/  ISETP.GT.U32.AND P2, PT, R92, R4, PT ;  /* 0x000000045c00720c */ /* 0x000fe20003f44070 */
[----:B------:R-:W-:Y:S01]  /*58a0*/  @!P0 IMAD.MOV R74, RZ, RZ, -R74 ;  /* 0x000000ffff4a8224 */ /* 0x000fe200078e0a4a */
[----:B------:R-:W-:Y:S01]  /*58b0*/  ISETP.GE.AND P0, PT, R3, RZ, PT ;  /* 0x000000ff0300720c */ /* 0x000fe20003f06270 */
[C---:B------:R-:W-:Y:S01]  /*58c0*/  VIADD R3, R83.reuse, 0x71 ;  /* 0x0000007153037836 */ /* 0x040fe20000000000 */
[----:B------:R-:W-:Y:S01]  /*58d0*/  IABS R86, R0 ;  /* 0x0000000000567213 */ /* 0x000fe20000000000 */
[----:B------:R-:W-:Y:S01]  /*58e0*/  VIADD R90, R83, 0x72 ;  /* 0x00000072535a7836 */ /* 0x000fe20000000000 */
[----:B------:R-:W-:Y:S02]  /*58f0*/  ISETP.GE.AND P3, PT, R2, RZ, PT ;  /* 0x000000ff0200720c */ /* 0x000fe40003f66270 */
[----:B------:R-:W-:Y:S01]  /*5900*/  IABS R76, R3 ;  /* 0x00000003004c7213 */ /* 0x000fe20000000000 */
[----:B------:R-:W-:Y:S01]  /*5910*/  IMAD.HI.U32 R2, R80, R86, RZ ;  /* 0x0000005650027227 */ /* 0x000fe200078e00ff */
[----:B------:R-:W-:-:S03]  /*5920*/  IABS R85, R90 ;  /* 0x0000005a00557213 */ /* 0x000fc60000000000 */
[----:B------:R-:W-:Y:S01]  /*5930*/  @!P1 IMAD.IADD R75, R75, 0x1, -R92 ;  /* 0x000000014b4b9824 */ /* 0x000fe200078e0a5c */
[----:B------:R-:W-:Y:S01]  /*5940*/  ISETP.GE.AND P1, PT, R0, RZ, PT ;  /* 0x000000ff0000720c */ /* 0x000fe20003f26270 */
[----:B------:R-:W-:Y:S02]  /*5950*/  IMAD.MOV R2, RZ, RZ, -R2 ;  /* 0x000000ffff027224 */ /* 0x000fe400078e0a02 */
[----:B------:R-:W-:Y:S02]  /*5960*/  @!P2 IMAD.IADD R4, R4, 0x1, -R92 ;  /* 0x000000010404a824 */ /* 0x000fe400078e0a5c */
[----:B------:R-:W-:Y:S02]  /*5970*/  IMAD.MOV.U32 R0, RZ, RZ, R76 ;  /* 0x000000ffff007224 */ /* 0x000fe400078e004c */
[C---:B------:R-:W-:Y:S01]  /*5980*/  IMAD R86, R92.reuse, R2, R86 ;  /* 0x000000025c567224 */ /* 0x040fe200078e0256 */
[----:B------:R-:W-:Y:S01]  /*5990*/  ISETP.GT.U32.AND P2, PT, R92, R4, PT ;  /* 0x000000045c00720c */ /* 0x000fe20003f44070 */
[----:B------:R-:W-:-:S04]  /*59a0*/  IMAD.HI.U32 R2, R80, R0, RZ ;  /* 0x0000000050027227 */ /* 0x000fc800078e00ff */
[----:B------:R-:W-:Y:S01]  /*59b0*/  IMAD.HI.U32 R76, R80, R85, RZ ;  /* 0x00000055504c7227 */ /* 0x000fe200078e00ff */
[----:B------:R-:W-:Y:S03]  /*59c0*/  STL [R1+0xec0], R12 ;  /* 0x000ec00c01007387 */ /* 0x000fe60000100800 */
[----:B------:R-:W-:Y:S01]  /*59d0*/  IMAD.MOV R2, RZ, RZ, -R2 ;  /* 0x000000ffff027224 */ /* 0x000fe200078e0a02 */
[----:B------:R-:W-:Y:S01]  /*59e0*/  STL [R1+0xec8], R9 ;  /* 0x000ec80901007387 */ /* 0x000fe20000100800 */
[----:B------:R-:W-:Y:S02]  /*59f0*/  IMAD.MOV R89, RZ, RZ, -R76 ;  /* 0x000000ffff597224 */ /* 0x000fe400078e0a4c */
[C---:B------:R-:W-:Y:S01]  /*5a00*/  IMAD R0, R92.reuse, R2, R0 ;  /* 0x000000025c007224 */ /* 0x040fe200078e0200 */
[----:B------:R0:W-:Y:S01]  /*5a10*/  STL [R1+0xecc], R5 ;  /* 0x000ecc0501007387 */ /* 0x0001e20000100800 */
[----:B------:R-:W-:-:S02]  /*5a20*/  IMAD R85, R92, R89, R85 ;  /* 0x000000595c557224 */ /* 0x000fc400078e0255 */
[C---:B------:R-:W-:Y:S02]  /*5a30*/  VIADD R93, R83.reuse, 0x78 ;  /* 0x00000078535d7836 */ /* 0x040fe40000000000 */
[----:B------:R-:W-:Y:S01]  /*5a40*/  @!P5 IMAD.MOV R75, RZ, RZ, -R75 ;  /* 0x000000ffff4bd224 */ /* 0x000fe200078e0a4b */
[C---:B------:R-:W-:Y:S01]  /*5a50*/  ISETP.GT.U32.AND P5, PT, R92.reuse, R86, PT ;  /* 0x000000565c00720c */ /* 0x040fe20003fa4070 */
[----:B0-----:R-:W-:Y:S02]  /*5a60*/  IMAD.MOV.U32 R5, RZ, RZ, R77 ;  /* 0x000000ffff057224 */ /* 0x001fe400078e004d */
[C---:B------:R-:W-:Y:S02]  /*5a70*/  VIADD R37, R83.reuse, 0x74 ;  /* 0x0000007453257836 */ /* 0x040fe40000000000 */
[----:B------:R-:W-:Y:S01]  /*5a80*/  @!P3 IMAD.MOV R5, RZ, RZ, -R5 ;  /* 0x000000ffff05b224 */ /* 0x000fe200078e0a05 */
[----:B------:R-:W-:Y:S01]  /*5a90*/  ISETP.GT.U32.AND P3, PT, R92, R0, PT ;  /* 0x000000005c00720c */ /* 0x000fe20003f64070 */
[----:B------:R-:W-:Y:S01]  /*5aa0*/  @!P2 IMAD.IADD R4, R4, 0x1, -R92 ;  /* 0x000000010404a824 */ /* 0x000fe200078e0a5c */
[----:B------:R-:W-:Y:S01]  /*5ab0*/  ISETP.GT.U32.AND P2, PT, R92, R85, PT ;  /* 0x000000555c00720c */ /* 0x000fe20003f44070 */
[----:B------:R-:W-:Y:S01]  /*5ac0*/  VIADD R88, R83, 0x73 ;  /* 0x0000007353587836 */ /* 0x000fe20000000000 */
[----:B------:R-:W-:-:S02]  /*5ad0*/  IABS R2, R93 ;  /* 0x0000005d00027213 */ /* 0x000fc40000000000 */
[----:B------:R-:W-:Y:S02]  /*5ae0*/  IABS R87, R37 ;  /* 0x0000002500577213 */ /* 0x000fe40000000000 */
[----:B------:R-:W-:Y:S01]  /*5af0*/  IABS R84, R88 ;  /* 0x0000005800547213 */ /* 0x000fe20000000000 */
[----:B------:R-:W-:-:S04]  /*5b00*/  IMAD.HI.U32 R89, R80, R2, RZ ;  /* 0x0000000250597227 */ /* 0x000fc800078e00ff */
[----:B------:R-:W-:Y:S02]  /*5b10*/  IMAD.MOV.U32 R76, RZ, RZ, R87 ;  /* 0x000000ffff4c7224 */ /* 0x000fe400078e0057 */
[----:B------:R-:W-:-:S04]  /*5b20*/  IMAD.HI.U32 R87, R80, R84, RZ ;  /* 0x0000005450577227 */ /* 0x000fc800078e00ff */
[----:B------:R-:W-:Y:S02]  /*5b30*/  IMAD.MOV R89, RZ, RZ, -R89 ;  /* 0x000000ffff597224 */ /* 0x000fe400078e0a59 */
[--C-:B------:R-:W-:Y:S02]  /*5b40*/  @!P5 IMAD.IADD R86, R86, 0x1, -R92.reuse ;  /* 0x000000015656d824 */ /* 0x100fe400078e0a5c */
[----:B------:R-:W-:Y:S02]  /*5b50*/  @!P3 IMAD.IADD R0, R0, 0x1, -R92 ;  /* 0x000000010000b824 */ /* 0x000fe400078e0a5c */
[----:B------:R-:W-:Y:S02]  /*5b60*/  IMAD.MOV.U32 R9, RZ, RZ, R4 ;  /* 0x000000ffff097224 */ /* 0x000fe400078e0004 */
[----:B------:R-:W-:Y:S02]  /*5b70*/  @!P2 IMAD.IADD R85, R85, 0x1, -R92 ;  /* 0x000000015555a824 */ /* 0x000fe400078e0a5c */
[----:B------:R-:W-:-:S02]  /*5b80*/  IMAD.MOV R87, RZ, RZ, -R87 ;  /* 0x000000ffff577224 */ /* 0x000fc400078e0a57 */
[C---:B------:R-:W-:Y:S01]  /*5b90*/  IMAD R2, R92.reuse, R89, R2 ;  /* 0x000000595c027224 */ /* 0x040fe200078e0202 */
[C---:B------:R-:W-:Y:S01]  /*5ba0*/  ISETP.GT.U32.AND P3, PT, R92.reuse, R86, PT ;  /* 0x000000565c00720c */ /* 0x040fe20003f64070 */
[----:B------:R-:W-:Y:S02]  /*5bb0*/  VIADD R89, R83, 0x79 ;  /* 0x0000007953597836 */ /* 0x000fe40000000000 */
[----:B------:R-:W-:Y:S01]  /*5bc0*/  @!P0 IMAD.MOV R9, RZ, RZ, -R9 ;  /* 0x000000ffff098224 */ /* 0x000fe200078e0a09 */
[----:B------:R-:W-:Y:S01]  /*5bd0*/  ISETP.GT.U32.AND P0, PT, R92, R0, PT ;  /* 0x000000005c00720c */ /* 0x000fe20003f04070 */
[----:B------:R-:W-:Y:S01]  /*5be0*/  IMAD.HI.U32 R91, R80, R76, RZ ;  /* 0x0000004c505b7227 */ /* 0x000fe200078e00ff */
[----:B------:R-:W-:-:S03]  /*5bf0*/  ISETP.GT.U32.AND P2, PT, R92, R85, PT ;  /* 0x000000555c00720c */ /* 0x000fc60003f44070 */
[C---:B------:R-:W-:Y:S01]  /*5c00*/  IMAD R84, R92.reuse, R87, R84 ;  /* 0x000000575c547224 */ /* 0x040fe200078e0254 */
[----:B------:R-:W-:Y:S01]  /*5c10*/  IABS R87, R89 ;  /* 0x0000005900577213 */ /* 0x000fe20000000000 */
[----:B------:R-:W-:Y:S02]  /*5c20*/  IMAD.MOV R77, RZ, RZ, -R91 ;  /* 0x000000ffff4d7224 */ /* 0x000fe400078e0a5b */
[----:B------:R-:W-:Y:S01]  /*5c30*/  IMAD.MOV.U32 R79, RZ, RZ, R78 ;  /* 0x000000ffff4f7224 */ /* 0x000fe200078e004e */
[C---:B------:R-:W-:Y:S01]  /*5c40*/  ISETP.GT.U32.AND P5, PT, R92.reuse, R84, PT ;  /* 0x000000545c00720c */ /* 0x040fe20003fa4070 */
[----:B------:R-:W-:Y:S01]  /*5c50*/  IMAD.MOV.U32 R78, RZ, RZ, R81 ;  /* 0x000000ffff4e7224 */ /* 0x000fe200078e0051 */
[----:B------:R0:W-:Y:S01]  /*5c60*/  STL [R1+0x30], R5 ;  /* 0x0000300501007387 */ /* 0x0001e20000100800 */
[----:B------:R-:W-:Y:S02]  /*5c70*/  VIADD R81, R83, 0x7c ;  /* 0x0000007c53517836 */ /* 0x000fe40000000000 */
[----:B------:R-:W-:-:S02]  /*5c80*/  IMAD R76, R92, R77, R76 ;  /* 0x0000004d5c4c7224 */ /* 0x000fc400078e024c */
[----:B------:R-:W-:Y:S01]  /*5c90*/  IMAD.HI.U32 R12, R80, R87, RZ ;  /* 0x00000057500c7227 */ /* 0x000fe200078e00ff */
[----:B------:R1:W-:Y:S03]  /*5ca0*/  STL [R1+0x2c], R9 ;  /* 0x00002c0901007387 */ /* 0x0003e60000100800 */
[----:B0-----:R-:W-:Y:S02]  /*5cb0*/  VIADD R5, R83, 0x7b ;  /* 0x0000007b53057836 */ /* 0x001fe40000000000 */
[----:B------:R-:W-:Y:S01]  /*5cc0*/  @!P3 IMAD.IADD R86, R86, 0x1, -R92 ;  /* 0x000000015656b824 */ /* 0x000fe200078e0a5c */
[----:B------:R-:W-:Y:S01]  /*5cd0*/  ISETP.GT.U32.AND P3, PT, R92, R76, PT ;  /* 0x0000004c5c00720c */ /* 0x000fe20003f64070 */
[----:B------:R-:W-:Y:S01]  /*5ce0*/  IMAD.MOV R12, RZ, RZ, -R12 ;  /* 0x000000ffff0c7224 */ /* 0x000fe200078e0a0c */
[----:B------:R-:W-:Y:S01]  /*5cf0*/  IABS R4, R5 ;  /* 0x0000000500047213 */ /* 0x000fe20000000000 */
[--C-:B------:R-:W-:Y:S01]  /*5d00*/  @!P0 IMAD.IADD R0, R0, 0x1, -R92.reuse ;  /* 0x0000000100008824 */ /* 0x100fe200078e0a5c */
[----:B-1----:R-:W-:Y:S01]  /*5d10*/  IABS R9, R81 ;  /* 0x0000005100097213 */ /* 0x002fe20000000000 */
[----:B------:R-:W-:Y:S01]  /*5d20*/  @!P2 IMAD.IADD R85, R85, 0x1, -R92 ;  /* 0x000000015555a824 */ /* 0x000fe200078e0a5c */
[----:B------:R-:W-:-:S02]  /*5d30*/  ISETP.GT.U32.AND P0, PT, R92, R2, PT ;  /* 0x000000025c00720c */ /* 0x000fc40003f04070 */
[----:B------:R-:W-:Y:S01]  /*5d40*/  ISETP.GE.AND P2, PT, R3, RZ, PT ;  /* 0x000000ff0300720c */ /* 0x000fe20003f46270 */
[----:B------:R-:W-:Y:S02]  /*5d50*/  IMAD R3, R92, R12, R87 ;  /* 0x0000000c5c037224 */ /* 0x000fe400078e0257 */
[----:B------:R-:W-:Y:S02]  /*5d60*/  IMAD.MOV.U32 R87, RZ, RZ, R9 ;  /* 0x000000ffff577224 */ /* 0x000fe400078e0009 */
[----:B------:R-:W-:-:S04]  /*5d70*/  IMAD.HI.U32 R9, R80, R4, RZ ;  /* 0x0000000450097227 */ /* 0x000fc800078e00ff */
[----:B------:R-:W-:Y:S02]  /*5d80*/  @!P5 IMAD.IADD R84, R84, 0x1, -R92 ;  /* 0x000000015454d824 */ /* 0x000fe400078e0a5c */
[----:B------:R-:W-:-:S03]  /*5d90*/  IMAD.MOV R9, RZ, RZ, -R9 ;  /* 0x000000ffff097224 */ /* 0x000fc600078e0a09 */
[----:B------:R-:W-:Y:S01]  /*5da0*/  ISETP.GT.U32.AND P5, PT, R92, R84, PT ;  /* 0x000000545c00720c */ /* 0x000fe20003fa4070 */
[----:B------:R-:W-:Y:S01]  /*5db0*/  @!P3 IMAD.IADD R76, R76, 0x1, -R92 ;  /* 0x000000014c4cb824 */ /* 0x000fe200078e0a5c */
[----:B------:R-:W-:Y:S01]  /*5dc0*/  ISETP.GE.AND P3, PT, R90, RZ, PT ;  /* 0x000000ff5a00720c */ /* 0x000fe20003f66270 */
[----:B------:R-:W-:Y:S02]  /*5dd0*/  IMAD R4, R92, R9, R4 ;  /* 0x000000095c047224 */ /* 0x000fe400078e0204 */
[----:B------:R-:W-:Y:S01]  /*5de0*/  @!P0 IMAD.IADD R2, R2, 0x1, -R92 ;  /* 0x0000000102028824 */ /* 0x000fe200078e0a5c */
[----:B------:R-:W-:Y:S01]  /*5df0*/  ISETP.GE.AND P0, PT, R88, RZ, PT ;  /* 0x000000ff5800720c */ /* 0x000fe20003f06270 */
[----:B------:R-:W-:Y:S01]  /*5e00*/  IMAD.MOV.U32 R9, RZ, RZ, R86 ;  /* 0x000000ffff097224 */ /* 0x000fe200078e0056 */
[----:B------:R-:W0:Y:S03]  /*5e10*/  LDC R88, c[0x0][0x3a4] ;  /* 0x0000e900ff587b82 */ /* 0x000e260000000800 */
[----:B------:R-:W-:Y:S01]  /*5e20*/  @!P1 IMAD.MOV R9, RZ, RZ, -R9 ;  /* 0x000000ffff099224 */ /* 0x000fe200078e0a09 */
[----:B------:R-:W-:Y:S01]  /*5e30*/  ISETP.GT.U32.AND P1, PT, R92, R76, PT ;  /* 0x0000004c5c00720c */ /* 0x000fe20003f24070 */
[----:B------:R-:W-:-:S02]  /*5e40*/  @!P5 IMAD.IADD R84, R84, 0x1, -R92 ;  /* 0x000000015454d824 */ /* 0x000fc400078e0a5c */
[----:B------:R-:W-:-:S04]  /*5e50*/  @!P3 IMAD.MOV R85, RZ, RZ, -R85 ;  /* 0x000000ffff55b224 */ /* 0x000fc800078e0a55 */
[----:B------:R-:W-:Y:S01]  /*5e60*/  @!P0 IMAD.MOV R84, RZ, RZ, -R84 ;  /* 0x000000ffff548224 */ /* 0x000fe200078e0a54 */
[----:B------:R-:W-:Y:S04]  /*5e70*/  STL [R1+0x38], R85 ;  /* 0x0000385501007387 */ /* 0x000fe80000100800 */
[----:B------:R1:W-:Y:S01]  /*5e80*/  STL [R1+0x3c], R84 ;  /* 0x00003c5401007387 */ /* 0x0003e20000100800 */
[----:B------:R-:W-:Y:S01]  /*5e90*/  @!P1 IMAD.IADD R76, R76, 0x1, -R92 ;  /* 0x000000014c4c9824 */ /* 0x000fe200078e0a5c */
[----:B------:R-:W-:Y:S02]  /*5ea0*/  ISETP.GE.AND P1, PT, R37, RZ, PT ;  /* 0x000000ff2500720c */ /* 0x000fe40003f26270 */
[----:B------:R-:W0:Y:S01]  /*5eb0*/  LDL.LU R37, [R1+0x2a24] ;  /* 0x002a240001257983 */ /* 0x000e220000300800 */
[----:B------:R-:W-:Y:S01]  /*5ec0*/  VIADD R91, R83, 0x7a ;  /* 0x0000007a535b7836 */ /* 0x000fe20000000000 */
[----:B------:R-:W-:-:S04]  /*5ed0*/  ISETP.GT.U32.AND P5, PT, R92, R3, PT ;  /* 0x000000035c00720c */ /* 0x000fc80003fa4070 */
[----:B------:R-:W-:Y:S01]  /*5ee0*/  IABS R77, R91 ;  /* 0x0000005b004d7213 */ /* 0x000fe20000000000 */
[----:B-1----:R-:W1:Y:S04]  /*5ef0*/  LDC.64 R84, c[0x0][0x380] ;  /* 0x0000e000ff547b82 */ /* 0x002e680000000a00 */
[----:B------:R-:W-:-:S04]  /*5f00*/  IMAD.HI.U32 R12, R80, R77, RZ ;  /* 0x0000004d500c7227 */ /* 0x000fc800078e00ff */
[----:B------:R-:W-:Y:S02]  /*5f10*/  IMAD.MOV R90, RZ, RZ, -R12 ;  /* 0x000000ffff5a7224 */ /* 0x000fe400078e0a0c */
[----:B------:R-:W-:-:S04]  /*5f20*/  IMAD.HI.U32 R12, R80, R87, RZ ;  /* 0x00000057500c7227 */ /* 0x000fc800078e00ff */
[----:B------:R-:W-:Y:S02]  /*5f30*/  IMAD.MOV R86, RZ, RZ, -R12 ;  /* 0x000000ffff567224 */ /* 0x000fe400078e0a0c */
[----:B------:R-:W-:Y:S02]  /*5f40*/  IMAD.MOV.U32 R12, RZ, RZ, R0 ;  /* 0x000000ffff0c7224 */ /* 0x000fe400078e0000 */
[----:B------:R-:W-:Y:S02]  /*5f50*/  @!P5 IMAD.IADD R3, R3, 0x1, -R92 ;  /* 0x000000010303d824 */ /* 0x000fe400078e0a5c */
[C---:B------:R-:W-:Y:S02]  /*5f60*/  IMAD R77, R92.reuse, R90, R77 ;  /* 0x0000005a5c4d7224 */ /* 0x040fe400078e024d */
[----:B------:R-:W-:Y:S01]  /*5f70*/  @!P2 IMAD.MOV R12, RZ, RZ, -R12 ;  /* 0x000000ffff0ca224 */ /* 0x000fe200078e0a0c */
[C---:B------:R-:W-:Y:S02]  /*5f80*/  ISETP.GT.U32.AND P2, PT, R92.reuse, R3, PT ;  /* 0x000000035c00720c */ /* 0x040fe40003f44070 */
[----:B------:R-:W-:-:S02]  /*5f90*/  ISETP.GT.U32.AND P3, PT, R92, R77, PT ;  /* 0x0000004d5c00720c */ /* 0x000fc40003f64070 */
[----:B------:R-:W-:-:S09]  /*5fa0*/  ISETP.GT.U32.AND P5, PT, R92, R2, PT ;  /* 0x000000025c00720c */ /* 0x000fd20003fa4070 */
[--C-:B------:R-:W-:Y:S01]  /*5fb0*/  @!P2 IMAD.IADD R3, R3, 0x1, -R92.reuse ;  /* 0x000000010303a824 */ /* 0x100fe200078e0a5c */
[----:B------:R-:W-:Y:S01]  /*5fc0*/  ISETP.GE.AND P2, PT, R93, RZ, PT ;  /* 0x000000ff5d00720c */ /* 0x000fe20003f46270 */
[--C-:B------:R-:W-:Y:S01]  /*5fd0*/  @!P3 IMAD.IADD R77, R77, 0x1, -R92.reuse ;  /* 0x000000014d4db824 */ /* 0x100fe200078e0a5c */
[----:B------:R-:W-:Y:S01]  /*5fe0*/  ISETP.GE.AND P3, PT, R89, RZ, PT ;  /* 0x000000ff5900720c */ /* 0x000fe20003f66270 */
[----:B------:R-:W-:Y:S02]  /*5ff0*/  @!P5 IMAD.IADD R2, R2, 0x1, -R92 ;  /* 0x000000010202d824 */ /* 0x000fe400078e0a5c */
[----:B------:R-:W-:Y:S02]  /*6000*/  IMAD.MOV.U32 R93, RZ, RZ, R76 ;  /* 0x000000ffff5d7224 */ /* 0x000fe400078e004c */
[----:B------:R-:W-:Y:S02]  /*6010*/  IMAD.MOV.U32 R90, RZ, RZ, R2 ;  /* 0x000000ffff5a7224 */ /* 0x000fe400078e0002 */
[----:B------:R-:W-:-:S02]  /*6020*/  IMAD.MOV.U32 R2, RZ, RZ, R3 ;  /* 0x000000ffff027224 */ /* 0x000fc400078e0003 */
[----:B------:R-:W-:Y:S02]  /*6030*/  @!P1 IMAD.MOV R93, RZ, RZ, -R93 ;  /* 0x000000ffff5d9224 */ /* 0x000fe400078e0a5d */
[----:B------:R-:W-:Y:S02]  /*6040*/  @!P2 IMAD.MOV R90, RZ, RZ, -R90 ;  /* 0x000000ffff5aa224 */ /* 0x000fe400078e0a5a */
[----:B------:R-:W-:Y:S01]  /*6050*/  @!P3 IMAD.MOV R2, RZ, RZ, -R2 ;  /* 0x000000ffff02b224 */ /* 0x000fe200078e0a02 */
[----:B------:R0:W-:Y:S04]  /*6060*/  STL [R1+0x108], R93 ;  /* 0x0001085d01007387 */ /* 0x0001e80000100800 */
[----:B------:R-:W-:Y:S04]  /*6070*/  STL [R1+0x1c0], R90 ;  /* 0x0001c05a01007387 */ /* 0x000fe80000100800 */
[----:B------:R2:W-:Y:S01]  /*6080*/  STL [R1+0xedc], R2 ;  /* 0x000edc0201007387 */ /* 0x0005e20000100800 */
[----:B------:R-:W-:-:S02]  /*6090*/  IMAD R0, R92, R86, R87 ;  /* 0x000000565c007224 */ /* 0x000fc400078e0257 */
[----:B0-----:R-:W-:Y:S01]  /*60a0*/  IMAD R93, R37, R88, RZ ;  /* 0x00000058255d7224 */ /* 0x001fe200078e02ff */
[C---:B------:R-:W-:Y:S01]  /*60b0*/  ISETP.GT.U32.AND P0, PT, R92.reuse, R4, PT ;  /* 0x000000045c00720c */ /* 0x040fe20003f04070 */
[----:B------:R-:W3:Y:S01]  /*60c0*/  LDL.LU R37, [R1+0x2a20] ;  /* 0x002a200001257983 */ /* 0x000ee20000300800 */
[----:B------:R-:W-:Y:S01]  /*60d0*/  IABS R86, R83 ;  /* 0x0000005300567213 */ /* 0x000fe20000000000 */
[----:B--2---:R-:W0:Y:S01]  /*60e0*/  LDC.64 R2, c[0x0][0x3a8] ;  /* 0x0000ea00ff027b82 */ /* 0x004e220000000a00 */
[----:B------:R-:W-:-:S03]  /*60f0*/  ISETP.GT.U32.AND P5, PT, R92, R0, PT ;  /* 0x000000005c00720c */ /* 0x000fc60003fa4070 */
[----:B------:R-:W-:-:S04]  /*6100*/  IMAD.HI.U32 R87, R80, R86, RZ ;  /* 0x0000005650577227 */ /* 0x000fc800078e00ff */
[----:B------:R-:W-:-:S04]  /*6110*/  IMAD.MOV R87, RZ, RZ, -R87 ;  /* 0x000000ffff577224 */ /* 0x000fc800078e0a57 */
[----:B------:R-:W-:Y:S02]  /*6120*/  IMAD R76, R92, R87, R86 ;  /* 0x000000575c4c7224 */ /* 0x000fe400078e0256 */
[----:B------:R-:W-:-:S03]  /*6130*/  @!P0 IMAD.IADD R4, R4, 0x1, -R92 ;  /* 0x0000000104048824 */ /* 0x000fc600078e0a5c */
[----:B------:R-:W-:Y:S01]  /*6140*/  ISETP.GT.U32.AND P2, PT, R92, R76, PT ;  /* 0x0000004c5c00720c */ /* 0x000fe20003f44070 */
[----:B------:R-:W-:Y:S01]  /*6150*/  @!P5 IMAD.IADD R0, R0, 0x1, -R92 ;  /* 0x000000010000d824 */ /* 0x000fe200078e0a5c */
[C---:B------:R-:W-:Y:S02]  /*6160*/  ISETP.GT.U32.AND P5, PT, R92.reuse, R4, PT ;  /* 0x000000045c00720c */ /* 0x040fe40003fa4070 */
[C---:B------:R-:W-:Y:S02]  /*6170*/  ISETP.GT.U32.AND P0, PT, R92.reuse, R77, PT ;  /* 0x0000004d5c00720c */ /* 0x040fe40003f04070 */
[----:B------:R-:W-:Y:S01]  /*6180*/  ISETP.GT.U32.AND P1, PT, R92, R0, PT ;  /* 0x000000005c00720c */ /* 0x000fe20003f24070 */
[-C--:B------:R-:W-:Y:S02]  /*6190*/  IMAD R86, R79, R88.reuse, RZ ;  /* 0x000000584f567224 */ /* 0x080fe400078e02ff */
[----:B------:R-:W-:Y:S01]  /*61a0*/  IMAD R87, R78, R88, RZ ;  /* 0x000000584e577224 */ /* 0x000fe200078e02ff */
[----:B------:R-:W-:-:S03]  /*61b0*/  ISETP.GE.AND P3, PT, R6, RZ, PT ;  /* 0x000000ff0600720c */ /* 0x000fc60003f66270 */
[--C-:B------:R-:W-:Y:S01]  /*61c0*/  @!P2 IMAD.IADD R76, R76, 0x1, -R92.reuse ;  /* 0x000000014c4ca824 */ /* 0x100fe200078e0a5c */
[----:B0-----:R-:W-:Y:S01]  /*61d0*/  STL [R1+0x29f0], R2 ;  /* 0x0029f00201007387 */ /* 0x001fe20000100800 */
[--C-:B------:R-:W-:Y:S01]  /*61e0*/  @!P5 IMAD.IADD R4, R4, 0x1, -R92.reuse ;  /* 0x000000010404d824 */ /* 0x100fe200078e0a5c */
[----:B-1----:R-:W-:Y:S01]  /*61f0*/  LEA R90, P5, R86, R84, 0x1 ;  /* 0x00000054565a7211 */ /* 0x002fe200078a08ff */
[--C-:B------:R-:W-:Y:S01]  /*6200*/  @!P0 IMAD.IADD R77, R77, 0x1, -R92.reuse ;  /* 0x000000014d4d8824 */ /* 0x100fe200078e0a5c */
[----:B------:R-:W-:Y:S01]  /*6210*/  ISETP.GT.U32.AND P2, PT, R92, R76, PT ;  /* 0x0000004c5c00720c */ /* 0x000fe20003f44070 */
[----:B------:R-:W-:Y:S02]  /*6220*/  IMAD R6, R82, R88, RZ ;  /* 0x0000005852067224 */ /* 0x000fe400078e02ff */
[----:B------:R-:W-:Y:S01]  /*6230*/  @!P1 IMAD.IADD R0, R0, 0x1, -R92 ;  /* 0x0000000100009824 */ /* 0x000fe200078e0a5c */
[----:B------:R-:W-:Y:S01]  /*6240*/  LEA R88, P1, R87, R84, 0x1 ;  /* 0x0000005457587211 */ /* 0x000fe200078208ff */
[----:B------:R-:W0:Y:S01]  /*6250*/  LDC.64 R78, c[0x0][0x388] ;  /* 0x0000e200ff4e7b82 */ /* 0x000e220000000a00 */
[----:B------:R-:W-:-:S02]  /*6260*/  ISETP.GE.AND P0, PT, R91, RZ, PT ;  /* 0x000000ff5b00720c */ /* 0x000fc40003f06270 */
[-C--:B------:R-:W-:Y:S02]  /*6270*/  LEA.HI.X.SX32 R91, R86, R85.reuse, 0x1, P5 ;  /* 0x00000055565b7211 */ /* 0x080fe400028f0eff */
[CC--:B------:R-:W-:Y:S02]  /*6280*/  LEA R86, P5, R6.reuse, R84.reuse, 0x1 ;  /* 0x0000005406567211 */ /* 0x0c0fe400078a08ff */
[-C--:B------:R-:W-:Y:S02]  /*6290*/  LEA.HI.X.SX32 R89, R87, R85.reuse, 0x1, P1 ;  /* 0x0000005557597211 */ /* 0x080fe400008f0eff */
[C---:B------:R-:W-:Y:S01]  /*62a0*/  LEA R84, P1, R93.reuse, R84, 0x1 ;  /* 0x000000545d547211 */ /* 0x040fe200078208ff */
[----:B------:R1:W-:Y:S01]  /*62b0*/  STL [R1+0x29f4], R91 ;  /* 0x0029f45b01007387 */ /* 0x0003e20000100800 */
[-C--:B------:R-:W-:Y:S01]  /*62c0*/  LEA.HI.X.SX32 R87, R6, R85.reuse, 0x1, P5 ;  /* 0x0000005506577211 */ /* 0x080fe200028f0eff */
[----:B------:R-:W-:Y:S01]  /*62d0*/  @!P2 IMAD.IADD R76, R76, 0x1, -R92 ;  /* 0x000000014c4ca824 */ /* 0x000fe200078e0a5c */
[----:B------:R-:W-:-:S02]  /*62e0*/  LEA.HI.X.SX32 R85, R93, R85, 0x1, P1 ;  /* 0x000000555d557211 */ /* 0x000fc400008f0eff */
[----:B------:R-:W-:Y:S01]  /*62f0*/  ISETP.GE.AND P5, PT, R5, RZ, PT ;  /* 0x000000ff0500720c */ /* 0x000fe20003fa6270 */
[C---:B------:R-:W-:Y:S01]  /*6300*/  VIADD R5, R83.reuse, 0x5e ;  /* 0x0000005e53057836 */ /* 0x040fe20000000000 */
[----:B------:R-:W-:Y:S01]  /*6310*/  ISETP.GE.AND P2, PT, R83, RZ, PT ;  /* 0x000000ff5300720c */ /* 0x000fe20003f46270 */
[----:B0-----:R-:W-:Y:S02]  /*6320*/  IMAD.MOV.U32 R6, RZ, RZ, R79 ;  /* 0x000000ffff067224 */ /* 0x001fe400078e004f */
[----:B------:R-:W2:Y:S01]  /*6330*/  LDL.LU R79, [R1+0x2a1c] ;  /* 0x002a1c00014f7983 */ /* 0x000ea20000300800 */
[----:B------:R-:W-:Y:S02]  /*6340*/  IABS R93, R5 ;  /* 0x00000005005d7213 */ /* 0x000fe40000000000 */
[----:B---3--:R-:W-:Y:S02]  /*6350*/  ISETP.NE.AND P1, PT, R37, RZ, PT ;  /* 0x000000ff2500720c */ /* 0x008fe40003f25270 */
[----:B-1----:R-:W-:Y:S01]  /*6360*/  LOP3.LUT R91, RZ, R37, RZ, 0x33, !PT ;  /* 0x00000025ff5b7212 */ /* 0x002fe200078e33ff */
[----:B------:R-:W-:-:S02]  /*6370*/  VIADD R37, R83, 0x5d ;  /* 0x0000005d53257836 */ /* 0x000fc40000000000 */
[----:B------:R-:W0:Y:S02]  /*6380*/  S2R R83, SR_TID.X ;  /* 0x0000000000537919 */ /* 0x000e240000002100 */
[----:B------:R-:W-:Y:S04]  /*6390*/  STL [R1+0xed4], R91 ;  /* 0x000ed45b01007387 */ /* 0x000fe80000100800 */
[----:B------:R1:W-:Y:S02]  /*63a0*/  STL [R1+0x13d4], R37 ;  /* 0x0013d42501007387 */ /* 0x0003e40000100800 */
[----:B-1----:R-:W-:-:S05]  /*63b0*/  IABS R37, R37 ;  /* 0x0000002500257213 */ /* 0x002fca0000000000 */
[----:B------:R-:W-:Y:S02]  /*63c0*/  IMAD.MOV.U32 R82, RZ, RZ, R37 ;  /* 0x000000ffff527224 */ /* 0x000fe400078e0025 */
[----:B------:R-:W-:Y:S01]  /*63d0*/  IMAD.MOV.U32 R37, RZ, RZ, R93 ;  /* 0x000000ffff257224 */ /* 0x000fe200078e005d */
[----:B------:R1:W-:Y:S01]  /*63e0*/  STL [R1+0x1410], R5 ;  /* 0x0014100501007387 */ /* 0x0003e20000100800 */
[----:B0-----:R-:W-:-:S03]  /*63f0*/  LOP3.LUT R93, R83, 0x7f, RZ, 0xc0, !PT ;  /* 0x0000007f535d7812 */ /* 0x001fc600078ec0ff */
[----:B------:R-:W-:Y:S01]  /*6400*/  STL [R1+0x2108], R3 ;  /* 0x0021080301007387 */ /* 0x000fe20000100800 */
[C---:B------:R-:W-:Y:S01]  /*6410*/  IMAD.HI.U32 R83, R80.reuse, R82, RZ ;  /* 0x0000005250537227 */ /* 0x040fe200078e00ff */
[----:B-1----:R-:W0:Y:S02]  /*6420*/  LDC R5, c[0x0][0x3b0] ;  /* 0x0000ec00ff057b82 */ /* 0x002e240000000800 */
[----:B------:R1:W-:Y:S01]  /*6430*/  STL [R1+0x2498], R3 ;  /* 0x0024980301007387 */ /* 0x0003e20000100800 */
[----:B------:R-:W-:Y:S02]  /*6440*/  IMAD R93, R93, R3, RZ ;  /* 0x000000035d5d7224 */ /* 0x000fe400078e02ff */
[----:B------:R-:W-:-:S04]  /*6450*/  IMAD.HI.U32 R80, R80, R37, RZ ;  /* 0x0000002550507227 */ /* 0x000fc800078e00ff */
[----:B-1----:R-:W-:Y:S02]  /*6460*/  IMAD.MOV.U32 R3, RZ, RZ, R77 ;  /* 0x000000ffff037224 */ /* 0x002fe400078e004d */
[----:B------:R-:W-:Y:S02]  /*6470*/  IMAD.MOV R83, RZ, RZ, -R83 ;  /* 0x000000ffff537224 */ /* 0x000fe400078e0a53 */
[----:B------:R-:W-:Y:S02]  /*6480*/  @!P0 IMAD.MOV R3, RZ, RZ, -R3 ;  /* 0x000000ffff038224 */ /* 0x000fe400078e0a03 */
[----:B------:R-:W-:Y:S01]  /*6490*/  IMAD.MOV R77, RZ, RZ, -R80 ;  /* 0x000000ffff4d7224 */ /* 0x000fe200078e0a50 */
[----:B------:R-:W-:Y:S01]  /*64a0*/  ISETP.GE.AND P0, PT, R81, RZ, PT ;  /* 0x000000ff5100720c */ /* 0x000fe20003f06270 */
[----:B------:R-:W3:Y:S01]  /*64b0*/  LDL.LU R80, [R1+0x2a18] ;  /* 0x002a180001507983 */ /* 0x000ee20000300800 */
[----:B------:R-:W-:-:S03]  /*64c0*/  IMAD R83, R92, R83, R82 ;  /* 0x000000535c537224 */ /* 0x000fc600078e0252 */
[----:B------:R-:W-:Y:S04]  /*64d0*/  STL [R1+0x24c8], R3 ;  /* 0x0024c80301007387 */ /* 0x000fe80000100800 */
[----:B------:R-:W4:Y:S04]  /*64e0*/  LDL.LU R81, [R1+0x2a14] ;  /* 0x002a140001517983 */ /* 0x000f280000300800 */
[----:B------:R-:W2:Y:S04]  /*64f0*/  LDL.LU R82, [R1+0x2a10] ;  /* 0x002a100001527983 */ /* 0x000ea80000300800 */
[----:B------:R1:W-:Y:S04]  /*6500*/  STL [R1+0xeac], R83 ;  /* 0x000eac5301007387 */ /* 0x0003e80000100800 */
[----:B-1----:R-:W3:Y:S01]  /*6510*/  LDL.LU R83, [R1+0x2a0c] ;  /* 0x002a0c0001537983 */ /* 0x002ee20000300800 */
[----:B------:R-:W-:-:S02]  /*6520*/  IMAD.MOV.U32 R2, RZ, RZ, R78 ;  /* 0x000000ffff027224 */ /* 0x000fc400078e004e */
[----:B------:R-:W1:Y:S01]  /*6530*/  LDC R78, c[0x0][0x3b0] ;  /* 0x0000ec00ff4e7b82 */ /* 0x000e620000000800 */
[----:B------:R-:W-:Y:S02]  /*6540*/  @!P2 IMAD.MOV R76, RZ, RZ, -R76 ;  /* 0x000000ffff4ca224 */ /* 0x000fe400078e0a4c */
[----:B------:R-:W-:Y:S01]  /*6550*/  LEA R2, P2, R93, R2, 0x1 ;  /* 0x000000025d027211 */ /* 0x000fe200078408ff */
[----:B------:R-:W-:-:S04]  /*6560*/  IMAD R77, R92, R77, R37 ;  /* 0x0000004d5c4d7224 */ /* 0x000fc800078e0225 */
[----:B------:R-:W-:Y:S01]  /*6570*/  STL [R1+0x56c], R2 ;  /* 0x00056c0201007387 */ /* 0x000fe20000100800 */
[----:B------:R-:W-:Y:S01]  /*6580*/  LEA.HI.X.SX32 R93, R93, R6, 0x1, P2 ;  /* 0x000000065d5d7211 */ /* 0x000fe200010f0eff */
[----:B------:R-:W0:Y:S02]  /*6590*/  LDC R37, c[0x0][0x3b0] ;  /* 0x0000ec00ff257b82 */ /* 0x000e240000000800 */
[----:B------:R1:W-:Y:S04]  /*65a0*/  STL [R1+0x2390], R92 ;  /* 0x0023905c01007387 */ /* 0x0003e80000100800 */
[----:B------:R1:W-:Y:S04]  /*65b0*/  STL [R1+0xec4], R77 ;  /* 0x000ec44d01007387 */ /* 0x0003e80000100800 */
[----:B------:R-:W3:Y:S01]  /*65c0*/  LDL.LU R6, [R1+0x2a08] ;  /* 0x002a080001067983 */ /* 0x000ee20000300800 */
[----:B------:R-:W-:Y:S01]  /*65d0*/  SEL R76, R91, R76, !P1 ;  /* 0x0000004c5b4c7207 */ /* 0x000fe20004800000 */
[----:B-1----:R-:W1:Y:S08]  /*65e0*/  LDC R92, c[0x0][0x3b0] ;  /* 0x0000ec00ff5c7b82 */ /* 0x002e700000000800 */
[----:B------:R-:W1:Y:S01]  /*65f0*/  LDC R77, c[0x0][0x3b0] ;  /* 0x0000ec00ff4d7b82 */ /* 0x000e620000000800 */
[----:B0-----:R-:W-:-:S07]  /*6600*/  IMAD R76, R76, R37, RZ ;  /* 0x000000254c4c7224 */ /* 0x001fce00078e02ff */
[----:B------:R-:W0:Y:S01]  /*6610*/  LDC R37, c[0x0][0x3b0] ;  /* 0x0000ec00ff257b82 */ /* 0x000e220000000800 */
[C---:B----4-:R-:W-:Y:S02]  /*6620*/  SEL R81, R91.reuse, R81, !P1 ;  /* 0x000000515b517207 */ /* 0x050fe40004800000 */
[----:B--2---:R-:W-:-:S03]  /*6630*/  SEL R82, R91, R82, !P1 ;  /* 0x000000525b527207 */ /* 0x004fc60004800000 */
[----:B------:R-:W-:Y:S02]  /*6640*/  IMAD R81, R81, R78, RZ ;  /* 0x0000004e51517224 */ /* 0x000fe400078e02ff */
[----:B------:R-:W-:Y:S02]  /*6650*/  IMAD R82, R82, R5, RZ ;  /* 0x0000000552527224 */ /* 0x000fe400078e02ff */
[----:B------:R-:W2:Y:S04]  /*6660*/  LDL.LU R5, [R1+0x2a04] ;  /* 0x002a040001057983 */ /* 0x000ea80000300800 */
[----:B------:R-:W4:Y:S01]  /*6670*/  LDL.LU R78, [R1+0x2a00] ;  /* 0x002a0000014e7983 */ /* 0x000f220000300800 */
[----:B---3--:R-:W-:-:S05]  /*6680*/  SEL R83, R91, R83, !P1 ;  /* 0x000000535b537207 */ /* 0x008fca0004800000 */
[----:B0-----:R-:W-:Y:S02]  /*6690*/  IMAD R83, R83, R37, RZ ;  /* 0x0000002553537224 */ /* 0x001fe400078e02ff */
[----:B------:R-:W0:Y:S01]  /*66a0*/  LDC R37, c[0x0][0x3b0] ;  /* 0x0000ec00ff257b82 */ /* 0x000e220000000800 */
[----:B------:R-:W-:-:S05]  /*66b0*/  SEL R80, R91, R80, !P1 ;  /* 0x000000505b507207 */ /* 0x000fca0004800000 */
[----:B0-----:R-:W-:Y:S02]  /*66c0*/  IMAD R80, R80, R37, RZ ;  /* 0x0000002550507224 */ /* 0x001fe400078e02ff */
[----:B------:R-:W0:Y:S01]  /*66d0*/  LDC R37, c[0x0][0x3b0] ;  /* 0x0000ec00ff257b82 */ /* 0x000e220000000800 */
[----:B------:R-:W-:-:S05]  /*66e0*/  SEL R6, R91, R6, !P1 ;  /* 0x000000065b067207 */ /* 0x000fca0004800000 */
[----:B-1----:R-:W-:Y:S02]  /*66f0*/  IMAD R6, R6, R77, RZ ;  /* 0x0000004d06067224 */ /* 0x002fe400078e02ff */
[----:B------:R-:W1:Y:S01]  /*6700*/  LDC R77, c[0x0][0x3b0] ;  /* 0x0000ec00ff4d7b82 */ /* 0x000e620000000800 */
[----:B----4-:R-:W-:-:S05]  /*6710*/  SEL R78, R91, R78, !P1 ;  /* 0x0000004e5b4e7207 */ /* 0x010fca0004800000 */
[----:B0-----:R-:W-:Y:S02]  /*6720*/  IMAD R78, R78, R37, RZ ;  /* 0x000000254e4e7224 */ /* 0x001fe400078e02ff */
[----:B------:R-:W-:Y:S02]  /*6730*/  IMAD.MOV.U32 R37, RZ, RZ, R9 ;  /* 0x000000ffff257224 */ /* 0x000fe400078e0009 */
[----:B------:R-:W3:Y:S04]  /*6740*/  LDL.LU R9, [R1+0x29fc] ;  /* 0x0029fc0001097983 */ /* 0x000ee80000300800 */
[----:B------:R0:W-:Y:S02]  /*6750*/  STL [R1+0x1470], R78 ;  /* 0x0014704e01007387 */ /* 0x0001e40000100800 */
[----:B0-----:R-:W0:Y:S01]  /*6760*/  LDC R78, c[0x0][0x3b0] ;  /* 0x0000ec00ff4e7b82 */ /* 0x001e220000000800 */
[----:B--2---:R-:W-:-:S05]  /*6770*/  SEL R5, R91, R5, !P1 ;  /* 0x000000055b057207 */ /* 0x004fca0004800000 */
[----:B0-----:R-:W-:-:S05]  /*6780*/  IMAD R78, R5, R78, RZ ;  /* 0x0000004e054e7224 */ /* 0x001fca00078e02ff */
[----:B------:R-:W-:Y:S04]  /*6790*/  STL [R1+0x14a8], R78 ;  /* 0x0014a84e01007387 */ /* 0x000fe80000100800 */
[----:B------:R0:W-:Y:S01]  /*67a0*/  STL [R1+0x14e0], R6 ;  /* 0x0014e00601007387 */ /* 0x0001e20000100800 */
[----:B------:R-:W-:Y:S02]  /*67b0*/  IMAD.MOV.U32 R5, RZ, RZ, R37 ;  /* 0x000000ffff057224 */ /* 0x000fe400078e0025 */
[----:B------:R-:W2:Y:S01]  /*67c0*/  LDC R37, c[0x0][0x3b0] ;  /* 0x0000ec00ff257b82 */ /* 0x000ea20000000800 */
[----:B0-----:R-:W-:-:S07]  /*67d0*/  IMAD.MOV.U32 R6, RZ, RZ, R12 ;  /* 0x000000ffff067224 */ /* 0x001fce00078e000c */
[----:B------:R-:W0:Y:S01]  /*67e0*/  LDC R78, c[0x0][0x3b0] ;  /* 0x0000ec00ff4e7b82 */ /* 0x000e220000000800 */
[----:B------:R-:W4:Y:S01]  /*67f0*/  LDL.LU R12, [R1+0x29f8] ;  /* 0x0029f800010c7983 */ /* 0x000f220000300800 */
[C---:B------:R-:W-:Y:S02]  /*6800*/  SEL R7, R91.reuse, R7, !P1 ;  /* 0x000000075b077207 */ /* 0x040fe40004800000 */
[C---:B------:R-:W-:Y:S02]  /*6810*/  SEL R8, R91.reuse, R8, !P1 ;  /* 0x000000085b087207 */ /* 0x040fe40004800000 */
[----:B------:R-:W-:Y:S01]  /*6820*/  SEL R79, R91, R79, !P1 ;  /* 0x0000004f5b4f7207 */ /* 0x000fe20004800000 */
[----:B0-----:R-:W-:Y:S02]  /*6830*/  IMAD R78, R7, R78, RZ ;  /* 0x0000004e074e7224 */ /* 0x001fe400078e02ff */
[----:B--2---:R-:W-:Y:S02]  /*6840*/  IMAD R7, R8, R37, RZ ;  /* 0x0000002508077224 */ /* 0x004fe400078e02ff */
[----:B------:R-:W-:Y:S01]  /*6850*/  IMAD R79, R79, R92, RZ ;  /* 0x0000005c4f4f7224 */ /* 0x000fe200078e02ff */
[----:B------:R0:W-:Y:S01]  /*6860*/  STL [R1+0x1510], R78 ;  /* 0x0015104e01007387 */ /* 0x0001e20000100800 */
[----:B------:R-:W2:Y:S03]  /*6870*/  LDC R92, c[0x0][0x3b0] ;  /* 0x0000ec00ff5c7b82 */ /* 0x000ea60000000800 */
[----:B------:R1:W-:Y:S05]  /*6880*/  STL [R1+0x1540], R7 ;  /* 0x0015400701007387 */ /* 0x0003ea0000100800 */
[----:B------:R-:W1:Y:S01]  /*6890*/  LDC R8, c[0x0][0x3b0] ;  /* 0x0000ec00ff087b82 */ /* 0x000e620000000800 */
[----:B------:R-:W-:-:S02]  /*68a0*/  SEL R10, R91, R10, !P1 ;  /* 0x0000000a5b0a7207 */ /* 0x000fc40004800000 */
[C---:B------:R-:W-:Y:S02]  /*68b0*/  SEL R11, R91.reuse, R11, !P1 ;  /* 0x0000000b5b0b7207 */ /* 0x040fe40004800000 */
[C---:B------:R-:W-:Y:S02]  /*68c0*/  SEL R13, R91.reuse, R13, !P1 ;  /* 0x0000000d5b0d7207 */ /* 0x040fe40004800000 */
[C---:B------:R-:W-:Y:S01]  /*68d0*/  SEL R15, R91.reuse, R15, !P1 ;  /* 0x0000000f5b0f7207 */ /* 0x040fe20004800000 */
[----:B------:R-:W1:Y:S08]  /*68e0*/  LDC R37, c[0x0][0x3b0] ;  /* 0x0000ec00ff257b82 */ /* 0x000e700000000800 */
[----:B0-----:R-:W0:Y:S01]  /*68f0*/  LDC R78, c[0x0][0x3b0] ;  /* 0x0000ec00ff4e7b82 */ /* 0x001e220000000800 */
[----:B------:R-:W-:-:S02]  /*6900*/  SEL R14, R91, R14, !P1 ;  /* 0x0000000e5b0e7207 */ /* 0x000fc40004800000 */
[C---:B------:R-:W-:Y:S02]  /*6910*/  SEL R16, R91.reuse, R16, !P1 ;  /* 0x000000105b107207 */ /* 0x040fe40004800000 */
[C---:B------:R-:W-:Y:S02]  /*6920*/  SEL R17, R91.reuse, R17, !P1 ;  /* 0x000000115b117207 */ /* 0x040fe40004800000 */
[C---:B------:R-:W-:Y:S02]  /*6930*/  SEL R18, R91.reuse, R18, !P1 ;  /* 0x000000125b127207 */ /* 0x040fe40004800000 */
[C---:B------:R-:W-:Y:S02]  /*6940*/  SEL R19, R91.reuse, R19, !P1 ;  /* 0x000000135b137207 */ /* 0x040fe40004800000 */
[C---:B------:R-:W-:Y:S02]  /*6950*/  SEL R20, R91.reuse, R20, !P1 ;  /* 0x000000145b147207 */ /* 0x040fe40004800000 */
        /* <DEDUP_REMOVED lines=9> */
[----:B---3--:R-:W-:-:S05]  /*69f0*/  SEL R9, R91, R9, !P1 ;  /* 0x000000095b097207 */ /* 0x008fca0004800000 */
[----:B-1----:R-:W-:Y:S02]  /*6a00*/  IMAD R7, R9, R77, RZ ;  /* 0x0000004d09077224 */ /* 0x002fe400078e02ff */
[----:B------:R-:W-:Y:S02]  /*6a10*/  IMAD.MOV.U32 R77, RZ, RZ, R5 ;  /* 0x000000ffff4d7224 */ /* 0x000fe400078e0005 */
[----:B------:R-:W1:Y:S01]  /*6a20*/  LDC R5, c[0x0][0x3b0] ;  /* 0x0000ec00ff057b82 */ /* 0x000e620000000800 */
[----:B------:R3:W-:Y:S01]  /*6a30*/  STL [R1+0x1560], R7 ;  /* 0x0015600701007387 */ /* 0x0007e20000100800 */
[----:B------:R-:W-:-:S06]  /*6a40*/  IMAD.MOV.U32 R9, RZ, RZ, R6 ;  /* 0x000000ffff097224 */ /* 0x000fcc00078e0006 */
[----:B------:R-:W0:Y:S08]  /*6a50*/  LDC R6, c[0x0][0x3b0] ;  /* 0x0000ec00ff067b82 */ /* 0x000e300000000800 */
[----:B---3--:R-:W3:Y:S01]  /*6a60*/  LDC R7, c[0x0][0x3b0] ;  /* 0x0000ec00ff077b82 */ /* 0x008ee20000000800 */
[----:B-1----:R-:W-:-:S07]  /*6a70*/  IMAD R10, R10, R5, RZ ;  /* 0x000000050a0a7224 */ /* 0x002fce00078e02ff */
[----:B------:R-:W1:Y:S01]  /*6a80*/  LDC R5, c[0x0][0x3b0] ;  /* 0x0000ec00ff057b82 */ /* 0x000e620000000800 */
[----:B------:R0:W-:Y:S02]  /*6a90*/  STL [R1+0x146c], R10 ;  /* 0x00146c0a01007387 */ /* 0x0001e40000100800 */
[----:B0-----:R-:W-:Y:S02]  /*6aa0*/  IMAD.MOV.U32 R10, RZ, RZ, R77 ;  /* 0x000000ffff0a7224 */ /* 0x001fe400078e004d */
[----:B---3--:R-:W-:Y:S02]  /*6ab0*/  IMAD R77, R11, R7, RZ ;  /* 0x000000070b4d7224 */ /* 0x008fe400078e02ff */
[----:B--2---:R-:W-:Y:S02]  /*6ac0*/  IMAD R11, R13, R92, RZ ;  /* 0x0000005c0d0b7224 */ /* 0x004fe400078e02ff */
[----:B------:R-:W-:Y:S02]  /*6ad0*/  IMAD R92, R15, R8, RZ ;  /* 0x000000080f5c7224 */ /* 0x000fe400078e02ff */
[----:B------:R-:W-:-:S02]  /*6ae0*/  IMAD.MOV.U32 R15, RZ, RZ, R9 ;  /* 0x000000ffff0f7224 */ /* 0x000fc400078e0009 */
[----:B------:R-:W0:Y:S01]  /*6af0*/  LDC R9, c[0x0][0x3b0] ;  /* 0x0000ec00ff097b82 */ /* 0x000e220000000800 */
[----:B----4-:R-:W-:Y:S01]  /*6b00*/  SEL R12, R91, R12, !P1 ;  /* 0x0000000c5b0c7207 */ /* 0x010fe20004800000 */
[----:B------:R-:W-:Y:S04]  /*6b10*/  STL [R1+0x14a4], R77 ;  /* 0x0014a44d01007387 */ /* 0x000fe80000100800 */
[----:B------:R-:W-:Y:S02]  /*6b20*/  IMAD R7, R12, R6, RZ ;  /* 0x000000060c077224 */ /* 0x000fe400078e02ff */
[----:B------:R-:W2:Y:S03]  /*6b30*/  LDC R6, c[0x0][0x3b0] ;  /* 0x0000ec00ff067b82 */ /* 0x000ea60000000800 */
[----:B------:R3:W-:Y:S04]  /*6b40*/  STL [R1+0x14dc], R7 ;  /* 0x0014dc0701007387 */ /* 0x0007e80000100800 */
[----:B------:R4:W-:Y:S01]  /*6b50*/  STL [R1+0x150c], R11 ;  /* 0x00150c0b01007387 */ /* 0x0009e20000100800 */
[----:B-1----:R-:W-:Y:S01]  /*6b60*/  IMAD R5, R14, R5, RZ ;  /* 0x000000050e057224 */ /* 0x002fe200078e02ff */
[----:B------:R-:W1:Y:S08]  /*6b70*/  LDC R12, c[0x0][0x3b0] ;  /* 0x0000ec00ff0c7b82 */ /* 0x000e700000000800 */
[----:B---3--:R-:W3:Y:S08]  /*6b80*/  LDC R7, c[0x0][0x3b0] ;  /* 0x0000ec00ff077b82 */ /* 0x008ef00000000800 */
[----:B----4-:R-:W4:Y:S01]  /*6b90*/  LDC R11, c[0x0][0x3b0] ;  /* 0x0000ec00ff0b7b82 */ /* 0x010f220000000800 */
[----:B------:R2:W-:Y:S01]  /*6ba0*/  STL [R1+0x153c], R5 ;  /* 0x00153c0501007387 */ /* 0x0005e20000100800 */
[----:B------:R-:W-:-:S02]  /*6bb0*/  IMAD.MOV.U32 R8, RZ, RZ, R10 ;  /* 0x000000ffff087224 */ /* 0x000fc400078e000a */
[----:B------:R-:W-:Y:S02]  /*6bc0*/  IMAD R13, R17, R78, RZ ;  /* 0x0000004e110d7224 */ /* 0x000fe400078e02ff */
[----:B0-----:R-:W-:Y:S01]  /*6bd0*/  IMAD R10, R18, R9, RZ ;  /* 0x00000009120a7224 */ /* 0x001fe200078e02ff */
[----:B------:R-:W-:Y:S01]  /*6be0*/  STL [R1+0x2394], R92 ;  /* 0x0023945c01007387 */ /* 0x000fe20000100800 */
[----:B--2---:R-:W-:Y:S01]  /*6bf0*/  IMAD R6, R19, R6, RZ ;  /* 0x0000000613067224 */ /* 0x004fe200078e02ff */
[----:B------:R-:W0:Y:S01]  /*6c00*/  LDC R77, c[0x0][0x3b0] ;  /* 0x0000ec00ff4d7b82 */ /* 0x000e220000000800 */
[----:B------:R-:W-:-:S05]  /*6c10*/  IMAD R5, R16, R37, RZ ;  /* 0x0000002510057224 */ /* 0x000fca00078e02ff */
[----:B------:R2:W-:Y:S01]  /*6c20*/  STL [R1+0x1468], R5 ;  /* 0x0014680501007387 */ /* 0x0005e20000100800 */
[----:B---3--:R-:W-:Y:S01]  /*6c30*/  IMAD R7, R20, R7, RZ ;  /* 0x0000000714077224 */ /* 0x008fe200078e02ff */
[----:B------:R-:W3:Y:S02]  /*6c40*/  LDC R9, c[0x0][0x3b0] ;  /* 0x0000ec00ff097b82 */ /* 0x000ee40000000800 */
[----:B------:R-:W-:Y:S04]  /*6c50*/  STL [R1+0x14a0], R13 ;  /* 0x0014a00d01007387 */ /* 0x000fe80000100800 */
[----:B------:R1:W-:Y:S02]  /*6c60*/  STL [R1+0x14d8], R10 ;  /* 0x0014d80a01007387 */ /* 0x0003e40000100800 */
[----:B--2---:R-:W2:Y:S02]  /*6c70*/  LDC R5, c[0x0][0x3b0] ;  /* 0x0000ec00ff057b82 */ /* 0x004ea40000000800 */
[----:B------:R-:W-:Y:S04]  /*6c80*/  STL.64 [R1+0x25e0], R18 ;  /* 0x0025e01201007387 */ /* 0x000fe80000100a00 */
[----:B------:R4:W-:Y:S02]  /*6c90*/  STL [R1+0x1508], R6 ;  /* 0x0015080601007387 */ /* 0x0009e40000100800 */
[----:B-1----:R-:W1:Y:S02]  /*6ca0*/  LDC R10, c[0x0][0x3b0] ;  /* 0x0000ec00ff0a7b82 */ /* 0x002e640000000800 */
[----:B------:R0:W-:Y:S01]  /*6cb0*/  STL [R1+0x1538], R7 ;  /* 0x0015380701007387 */ /* 0x0001e20000100800 */
[----:B----4-:R-:W-:-:S05]  /*6cc0*/  IMAD R6, R21, R11, RZ ;  /* 0x0000000b15067224 */ /* 0x010fca00078e02ff */
[----:B------:R-:W4:Y:S01]  /*6cd0*/  LDC R13, c[0x0][0x3b0] ;  /* 0x0000ec00ff0d7b82 */ /* 0x000f220000000800 */
[----:B------:R0:W-:Y:S04]  /*6ce0*/  STL [R1+0x1558], R6 ;  /* 0x0015580601007387 */ /* 0x0001e80000100800 */
[----:B------:R-:W-:Y:S03]  /*6cf0*/  STL.64 [R1+0x25e8], R20 ;  /* 0x0025e81401007387 */ /* 0x000fe60000100a00 */
[----:B------:R-:W1:Y:S01]  /*6d00*/  LDC R14, c[0x0][0x3b0] ;  /* 0x0000ec00ff0e7b82 */ /* 0x000e620000000800 */
[----:B------:R-:W-:Y:S04]  /*6d10*/  STL.64 [R1+0x2600], R20 ;  /* 0x0026001401007387 */ /* 0x000fe80000100a00 */
[----:B------:R-:W-:Y:S01]  /*6d20*/  STL.64 [R1+0x2620], R20 ;  /* 0x0026201401007387 */ /* 0x000fe20000100a00 */
[----:B------:R-:W-:Y:S01]  /*6d30*/  IMAD.MOV.U32 R78, RZ, RZ, R8 ;  /* 0x000000ffff4e7224 */ /* 0x000fe200078e0008 */
[----:B------:R-:W-:Y:S01]  /*6d40*/  SEL R30, R91, R30, !P1 ;  /* 0x0000001e5b1e7207 */ /* 0x000fe20004800000 */
[----:B0-----:R-:W-:Y:S01]  /*6d50*/  IMAD R7, R22, R12, RZ ;  /* 0x0000000c16077224 */ /* 0x001fe200078e02ff */
[----:B------:R-:W-:Y:S01]  /*6d60*/  STL.64 [R1+0x2640], R20 ;  /* 0x0026401401007387 */ /* 0x000fe20000100a00 */
[----:B------:R-:W-:Y:S01]  /*6d70*/  IMAD R6, R23, R77, RZ ;  /* 0x0000004d17067224 */ /* 0x000fe200078e02ff */
[----:B------:R-:W0:Y:S02]  /*6d80*/  LDC R8, c[0x0][0x3b0] ;  /* 0x0000ec00ff087b82 */ /* 0x000e240000000800 */
[----:B------:R-:W-:Y:S04]  /*6d90*/  STL.64 [R1+0x2660], R20 ;  /* 0x0026601401007387 */ /* 0x000fe80000100a00 */
[----:B------:R-:W-:Y:S01]  /*6da0*/  STL.64 [R1+0x2680], R20 ;  /* 0x0026801401007387 */ /* 0x000fe20000100a00 */
[----:B--2---:R-:W-:Y:S01]  /*6db0*/  IMAD R11, R24, R5, RZ ;  /* 0x00000005180b7224 */ /* 0x004fe200078e02ff */
[----:B------:R-:W-:Y:S01]  /*6dc0*/  SEL R31, R91, R31, !P1 ;  /* 0x0000001f5b1f7207 */ /* 0x000fe20004800000 */
[----:B------:R-:W-:Y:S01]  /*6dd0*/  IMAD.MOV.U32 R19, RZ, RZ, R15 ;  /* 0x000000ffff137224 */ /* 0x000fe200078e000f */
[----:B------:R-:W-:Y:S01]  /*6de0*/  STL.64 [R1+0x26a0], R20 ;  /* 0x0026a01401007387 */ /* 0x000fe20000100a00 */
[----:B---3--:R-:W-:Y:S01]  /*6df0*/  IMAD R5, R25, R9, RZ ;  /* 0x0000000919057224 */ /* 0x008fe200078e02ff */
[----:B------:R-:W2:Y:S02]  /*6e00*/  LDC R12, c[0x0][0x3b0] ;  /* 0x0000ec00ff0c7b82 */ /* 0x000ea40000000800 */
[----:B------:R-:W-:Y:S04]  /*6e10*/  STL.64 [R1+0x26c0], R20 ;  /* 0x0026c01401007387 */ /* 0x000fe80000100a00 */
[----:B------:R-:W-:Y:S02]  /*6e20*/  STL.64 [R1+0x26e0], R20 ;  /* 0x0026e01401007387 */ /* 0x000fe40000100a00 */
[----:B------:R-:W3:Y:S02]  /*6e30*/  LDC R15, c[0x0][0x3b0] ;  /* 0x0000ec00ff0f7b82 */ /* 0x000ee40000000800 */
[----:B------:R-:W-:Y:S04]  /*6e40*/  STL.64 [R1+0x2700], R20 ;  /* 0x0027001401007387 */ /* 0x000fe80000100a00 */
[----:B------:R-:W-:Y:S02]  /*6e50*/  STL.64 [R1+0x2720], R20 ;  /* 0x0027201401007387 */ /* 0x000fe40000100a00 */
[----:B------:R-:W0:Y:S02]  /*6e60*/  LDC R16, c[0x0][0x3b0] ;  /* 0x0000ec00ff107b82 */ /* 0x000e240000000800 */
[----:B------:R-:W-:Y:S04]  /*6e70*/  STL.64 [R1+0x2740], R20 ;  /* 0x0027401401007387 */ /* 0x000fe80000100a00 */
        /* <DEDUP_REMOVED lines=21> */
[----:B------:R0:W-:Y:S04]  /*6fd0*/  STL [R1+0x1464], R7 ;  /* 0x0014640701007387 */ /* 0x0001e80000100800 */
[----:B------:R2:W-:Y:S04]  /*6fe0*/  STL [R1+0x1498], R6 ;  /* 0x0014980601007387 */ /* 0x0005e80000100800 */
[----:B------:R-:W-:Y:S01]  /*6ff0*/  STL.64 [R1+0x25f0], R22 ;  /* 0x0025f01601007387 */ /* 0x000fe20000100a00 */
[----:B-1----:R-:W-:Y:S01]  /*7000*/  IMAD R9, R26, R10, RZ ;  /* 0x0000000a1a097224 */ /* 0x002fe200078e02ff */
[----:B0-----:R-:W0:Y:S02]  /*7010*/  LDC R7, c[0x0][0x3b0] ;  /* 0x0000ec00ff077b82 */ /* 0x001e240000000800 */
[----:B------:R-:W-:Y:S04]  /*7020*/  STL.64 [R1+0x2610], R22 ;  /* 0x0026101601007387 */ /* 0x000fe80000100a00 */
[----:B------:R-:W-:Y:S02]  /*7030*/  STL.64 [R1+0x2630], R22 ;  /* 0x0026301601007387 */ /* 0x000fe40000100a00 */
[----:B--2---:R-:W1:Y:S02]  /*7040*/  LDC R6, c[0x0][0x3b0] ;  /* 0x0000ec00ff067b82 */ /* 0x004e640000000800 */
[----:B------:R-:W-:Y:S04]  /*7050*/  STL.64 [R1+0x2650], R22 ;  /* 0x0026501601007387 */ /* 0x000fe80000100a00 */
[----:B------:R-:W-:Y:S01]  /*7060*/  STL.64 [R1+0x2670], R22 ;  /* 0x0026701601007387 */ /* 0x000fe20000100a00 */
[----:B------:R-:W-:Y:S01]  /*7070*/  SEL R32, R91, R32, !P1 ;  /* 0x000000205b207207 */ /* 0x000fe20004800000 */
[----:B------:R-:W2:Y:S02]  /*7080*/  LDC R10, c[0x0][0x3b0] ;  /* 0x0000ec00ff0a7b82 */ /* 0x000ea40000000800 */
        /* <DEDUP_REMOVED lines=29> */
[----:B------:R4:W-:Y:S01]  /*7260*/  STL [R1+0x1504], R5 ;  /* 0x0015040501007387 */ /* 0x0009e20000100800 */
[----:B-1----:R-:W-:-:S03]  /*7270*/  IMAD R6, R29, R6, RZ ;  /* 0x000000061d067224 */ /* 0x002fc600078e02ff */
[----:B------:R-:W-:Y:S01]  /*7280*/  STL.64 [R1+0x2628], R26 ;  /* 0x0026281a01007387 */ /* 0x000fe20000100a00 */
[----:B0-----:R-:W-:Y:S01]  /*7290*/  IMAD R7, R30, R7, RZ ;  /* 0x000000071e077224 */ /* 0x001fe200078e02ff */
[----:B--2---:R-:W0:Y:S02]  /*72a0*/  LDC R11, c[0x0][0x3b0] ;  /* 0x0000ec00ff0b7b82 */ /* 0x004e240000000800 */
[----:B------:R1:W-:Y:S01]  /*72b0*/  STL [R1+0x1534], R9 ;  /* 0x0015340901007387 */ /* 0x0003e20000100800 */
[----:B----4-:R-:W-:-:S03]  /*72c0*/  IMAD R5, R27, R13, RZ ;  /* 0x0000000d1b057224 */ /* 0x010fc600078e02ff */
[----:B------:R-:W-:Y:S02]  /*72d0*/  STL.64 [R1+0x2970], R26 ;  /* 0x0029701a01007387 */ /* 0x000fe40000100a00 */
[----:B------:R-:W2:Y:S01]  /*72e0*/  LDC R13, c[0x0][0x3b0] ;  /* 0x0000ec00ff0d7b82 */ /* 0x000ea20000000800 */
[----:B-1----:R-:W-:Y:S01]  /*72f0*/  IMAD R9, R28, R14, RZ ;  /* 0x0000000e1c097224 */ /* 0x002fe200078e02ff */
[----:B------:R1:W-:Y:S06]  /*7300*/  STL [R1+0x1554], R5 ;  /* 0x0015540501007387 */ /* 0x0003ec0000100800 */
[----:B------:R-:W4:Y:S01]  /*7310*/  LDC R14, c[0x0][0x3b0] ;  /* 0x0000ec00ff0e7b82 */ /* 0x000f220000000800 */
[----:B------:R3:W-:Y:S04]  /*7320*/  STL [R1+0x1460], R9 ;  /* 0x0014600901007387 */ /* 0x0007e80000100800 */
[----:B------:R0:W-:Y:S03]  /*7330*/  STL [R1+0x1494], R6 ;  /* 0x0014940601007387 */ /* 0x0001e60000100800 */
[----:B-1----:R-:W1:Y:S01]  /*7340*/  LDC R5, c[0x0][0x3b0] ;  /* 0x0000ec00ff057b82 */ /* 0x002e620000000800 */
[----:B------:R-:W-:Y:S04]  /*7350*/  STL.64 [R1+0x2638], R28 ;  /* 0x0026381c01007387 */ /* 0x000fe80000100a00 */
[----:B------:R-:W-:Y:S01]  /*7360*/  STL.64 [R1+0x2658], R28 ;  /* 0x0026581c01007387 */ /* 0x000fe20000100a00 */
[----:B------:R-:W-:-:S02]  /*7370*/  SEL R33, R91, R33, !P1 ;  /* 0x000000215b217207 */ /* 0x000fc40004800000 */
[C---:B------:R-:W-:Y:S01]  /*7380*/  SEL R34, R91.reuse, R34, !P1 ;  /* 0x000000225b227207 */ /* 0x040fe20004800000 */
[----:B------:R-:W-:Y:S01]  /*7390*/  STL.64 [R1+0x2678], R28 ;  /* 0x0026781c01007387 */ /* 0x000fe20000100a00 */
[----:B------:R-:W-:Y:S01]  /*73a0*/  SEL R35, R91, R35, !P1 ;  /* 0x000000235b237207 */ /* 0x000fe20004800000 */
[----:B---3--:R-:W3:Y:S02]  /*73b0*/  LDC R9, c[0x0][0x3b0] ;  /* 0x0000ec00ff097b82 */ /* 0x008ee40000000800 */
        /* <DEDUP_REMOVED lines=19> */
[----:B------:R-:W-:Y:S01]  /*74f0*/  STL.64 [R1+0x2900], R28 ;  /* 0x0029001c01007387 */ /* 0x000fe20000100a00 */
[----:B0-----:R-:W-:-:S03]  /*7500*/  IMAD R6, R31, R8, RZ ;  /* 0x000000081f067224 */ /* 0x001fc600078e02ff */
        /* <DEDUP_REMOVED lines=9> */
[----:B------:R-:W-:Y:S04]  /*75a0*/  STL.64 [R1+0x26a8], R30 ;  /* 0x0026a81e01007387 */ /* 0x000fe80000100a00 */
[----:B------:R-:W-:Y:S01]  /*75b0*/  STL.64 [R1+0x26c8], R30 ;  /* 0x0026c81e01007387 */ /* 0x000fe20000100a00 */
[C---:B------:R-:W-:Y:S01]  /*75c0*/  SEL R36, R91.reuse, R36, !P1 ;  /* 0x000000245b247207 */ /* 0x040fe20004800000 */
[----:B0-----:R-:W-:Y:S01]  /*75d0*/  IMAD R7, R32, R12, RZ ;  /* 0x0000000c20077224 */ /* 0x001fe200078e02ff */
[----:B------:R-:W-:Y:S01]  /*75e0*/  SEL R38, R91, R38, !P1 ;  /* 0x000000265b267207 */ /* 0x000fe20004800000 */
[----:B------:R-:W-:Y:S01]  /*75f0*/  STL.64 [R1+0x26e8], R30 ;  /* 0x0026e81e01007387 */ /* 0x000fe20000100a00 */
[----:B------:R-:W-:Y:S01]  /*7600*/  IMAD R8, R33, R15, RZ ;  /* 0x0000000f21087224 */ /* 0x000fe200078e02ff */
[----:B------:R-:W-:Y:S01]  /*7610*/  SEL R39, R91, R39, !P1 ;  /* 0x000000275b277207 */ /* 0x000fe20004800000 */
[----:B------:R-:W0:Y:S01]  /*7620*/  LDC R6, c[0x0][0x3b0] ;  /* 0x0000ec00ff067b82 */ /* 0x000e220000000800 */
        /* <DEDUP_REMOVED lines=17> */
[----:B-1----:R-:W-:-:S03]  /*7740*/  IMAD R12, R34, R5, RZ ;  /* 0x00000005220c7224 */ /* 0x002fc600078e02ff */
[----:B------:R-:W-:Y:S01]  /*7750*/  STL.64 [R1+0x2930], R30 ;  /* 0x0029301e01007387 */ /* 0x000fe20000100a00 */
[----:B------:R-:W-:-:S03]  /*7760*/  IMAD R5, R35, R11, RZ ;  /* 0x0000000b23057224 */ /* 0x000fc600078e02ff */
[----:B------:R-:W-:Y:S01]  /*7770*/  STL.64 [R1+0x2950], R30 ;  /* 0x0029501e01007387 */ /* 0x000fe20000100a00 */
[----:B--2---:R-:W-:Y:S02]  /*7780*/  IMAD R11, R36, R13, RZ ;  /* 0x0000000d240b7224 */ /* 0x004fe400078e02ff */
[----:B------:R-:W1:Y:S01]  /*7790*/  LDC R13, c[0x0][0x3b0] ;  /* 0x0000ec00ff0d7b82 */ /* 0x000e620000000800 */
[----:B------:R-:W-:Y:S04]  /*77a0*/  STL.64 [R1+0x2978], R30 ;  /* 0x0029781e01007387 */ /* 0x000fe80000100a00 */
[----:B------:R-:W-:Y:S04]  /*77b0*/  STL.64 [R1+0x2998], R30 ;  /* 0x0029981e01007387 */ /* 0x000fe80000100a00 */
[----:B------:R-:W-:Y:S04]  /*77c0*/  STL.64 [R1+0x29b8], R30 ;  /* 0x0029b81e01007387 */ /* 0x000fe80000100a00 */
[----:B------:R-:W-:Y:S04]  /*77d0*/  STL.64 [R1+0x29d8], R30 ;  /* 0x0029d81e01007387 */ /* 0x000fe80000100a00 */
[----:B------:R2:W-:Y:S04]  /*77e0*/  STL [R1+0x1530], R7 ;  /* 0x0015300701007387 */ /* 0x0005e80000100800 */
[----:B------:R0:W-:Y:S04]  /*77f0*/  STL [R1+0x1550], R8 ;  /* 0x0015500801007387 */ /* 0x0001e80000100800 */
[----:B------:R4:W-:Y:S01]  /*7800*/  STL [R1+0x145c], R12 ;  /* 0x00145c0c01007387 */ /* 0x0009e20000100800 */
[----:B--2---:R-:W2:Y:S03]  /*7810*/  LDC R7, c[0x0][0x3b0] ;  /* 0x0000ec00ff077b82 */ /* 0x004ea60000000800 */
[----:B------:R-:W-:Y:S04]  /*7820*/  STL [R1+0x1490], R5 ;  /* 0x0014900501007387 */ /* 0x000fe80000100800 */
[----:B------:R3:W-:Y:S01]  /*7830*/  STL [R1+0x14c8], R11 ;  /* 0x0014c80b01007387 */ /* 0x0007e20000100800 */
[----:B0-----:R-:W0:Y:S01]  /*7840*/  LDC R8, c[0x0][0x3b0] ;  /* 0x0000ec00ff087b82 */ /* 0x001e220000000800 */
[----:B----4-:R-:W-:-:S02]  /*7850*/  IMAD R12, R38, R14, RZ ;  /* 0x0000000e260c7224 */ /* 0x010fc400078e02ff */
[----:B---3--:R-:W-:-:S03]  /*7860*/  IMAD R11, R39, R16, RZ ;  /* 0x00000010270b7224 */ /* 0x008fc600078e02ff */
[----:B------:R-:W-:Y:S02]  /*7870*/  STL [R1+0x14fc], R12 ;  /* 0x0014fc0c01007387 */ /* 0x000fe40000100800 */
[----:B------:R-:W3:Y:S02]  /*7880*/  LDC R5, c[0x0][0x3b0] ;  /* 0x0000ec00ff057b82 */ /* 0x000ee40000000800 */
[----:B------:R4:W-:Y:S01]  /*7890*/  STL [R1+0x152c], R11 ;  /* 0x00152c0b01007387 */ /* 0x0009e20000100800 */
[C---:B------:R-:W-:Y:S02]  /*78a0*/  SEL R40, R91.reuse, R40, !P1 ;  /* 0x000000285b287207 */ /* 0x040fe40004800000 */
[----:B------:R-:W-:-:S03]  /*78b0*/  SEL R41, R91, R41, !P1 ;  /* 0x000000295b297207 */ /* 0x000fc60004800000 */
[----:B------:R-:W1:Y:S08]  /*78c0*/  LDC R14, c[0x0][0x3b0] ;  /* 0x0000ec00ff0e7b82 */ /* 0x000e700000000800 */
[----:B----4-:R-:W4:Y:S01]  /*78d0*/  LDC R11, c[0x0][0x3b0] ;  /* 0x0000ec00ff0b7b82 */ /* 0x010f220000000800 */
[----:B------:R-:W-:-:S07]  /*78e0*/  SEL R42, R91, R42, !P1 ;  /* 0x0000002a5b2a7207 */ /* 0x000fce0004800000 */
[----:B------:R-:W1:Y:S01]  /*78f0*/  LDC R12, c[0x0][0x3b0] ;  /* 0x0000ec00ff0c7b82 */ /* 0x000e620000000800 */
[----:B------:R-:W-:Y:S01]  /*7900*/  IMAD R16, R40, R6, RZ ;  /* 0x0000000628107224 */ /* 0x000fe200078e02ff */
[----:B------:R-:W-:Y:S01]  /*7910*/  SEL R43, R91, R43, !P1 ;  /* 0x0000002b5b2b7207 */ /* 0x000fe20004800000 */
[----:B--2---:R-:W-:Y:S01]  /*7920*/  IMAD R15, R41, R7, RZ ;  /* 0x00000007290f7224 */ /* 0x004fe200078e02ff */
[C---:B------:R-:W-:Y:S01]  /*7930*/  SEL R44, R91.reuse, R44, !P1 ;  /* 0x0000002c5b2c7207 */ /* 0x040fe20004800000 */
[----:B0-----:R-:W-:Y:S01]  /*7940*/  IMAD R6, R42, R8, RZ ;  /* 0x000000082a067224 */ /* 0x001fe200078e02ff */
[C---:B------:R-:W-:Y:S01]  /*7950*/  SEL R45, R91.reuse, R45, !P1 ;  /* 0x0000002d5b2d7207 */ /* 0x040fe20004800000 */
[----:B------:R-:W-:Y:S01]  /*7960*/  STL [R1+0x154c], R16 ;  /* 0x00154c1001007387 */ /* 0x000fe20000100800 */
[----:B------:R-:W-:Y:S01]  /*7970*/  SEL R46, R91, R46, !P1 ;  /* 0x0000002e5b2e7207 */ /* 0x000fe20004800000 */
[----:B------:R-:W-:Y:S02]  /*7980*/  IMAD R7, R43, R10, RZ ;  /* 0x0000000a2b077224 */ /* 0x000fe400078e02ff */
[----:B------:R-:W-:Y:S01]  /*7990*/  STL [R1+0x1454], R15 ;  /* 0x0014540f01007387 */ /* 0x000fe20000100800 */
[----:B------:R-:W-:Y:S01]  /*79a0*/  IMAD R8, R44, R9, RZ ;  /* 0x000000092c087224 */ /* 0x000fe200078e02ff */
[----:B------:R-:W-:Y:S01]  /*79b0*/  SEL R47, R91, R47, !P1 ;  /* 0x0000002f5b2f7207 */ /* 0x000fe20004800000 */
[----:B---3--:R-:W-:Y:S01]  /*79c0*/  IMAD R5, R45, R5, RZ ;  /* 0x000000052d057224 */ /* 0x008fe200078e02ff */
[----:B------:R0:W-:Y:S01]  /*79d0*/  STL [R1+0x148c], R6 ;  /* 0x00148c0601007387 */ /* 0x0001e20000100800 */
[----:B----4-:R-:W-:Y:S01]  /*79e0*/  IMAD R11, R46, R11, RZ ;  /* 0x0000000b2e0b7224 */ /* 0x010fe200078e02ff */
[----:B------:R-:W-:Y:S01]  /*79f0*/  SEL R48, R91, R48, !P1 ;  /* 0x000000305b307207 */ /* 0x000fe20004800000 */
[----:B------:R-:W2:Y:S01]  /*7a00*/  LDC R9, c[0x0][0x3b0] ;  /* 0x0000ec00ff097b82 */ /* 0x000ea20000000800 */
[----:B------:R3:W-:Y:S07]  /*7a10*/  STL [R1+0x14c4], R7 ;  /* 0x0014c40701007387 */ /* 0x0007ee0000100800 */
[----:B0-----:R-:W0:Y:S01]  /*7a20*/  LDC R6, c[0x0][0x3b0] ;  /* 0x0000ec00ff067b82 */ /* 0x001e220000000800 */
[----:B------:R4:W-:Y:S01]  /*7a30*/  STL [R1+0x14f8], R8 ;  /* 0x0014f80801007387 */ /* 0x0009e20000100800 */
[----:B-1----:R-:W-:-:S03]  /*7a40*/  IMAD R12, R47, R12, RZ ;  /* 0x0000000c2f0c7224 */ /* 0x002fc600078e02ff */
[----:B------:R-:W-:Y:S03]  /*7a50*/  STL [R1+0x1528], R5 ;  /* 0x0015280501007387 */ /* 0x000fe60000100800 */
[----:B---3--:R-:W1:Y:S01]  /*7a60*/  LDC R7, c[0x0][0x3b0] ;  /* 0x0000ec00ff077b82 */ /* 0x008e620000000800 */
[----:B------:R3:W-:Y:S01]  /*7a70*/  STL [R1+0x1548], R11 ;  /* 0x0015480b01007387 */ /* 0x0007e20000100800 */
[----:B------:R-:W-:-:S03]  /*7a80*/  SEL R49, R91, R49, !P1 ;  /* 0x000000315b317207 */ /* 0x000fc60004800000 */
[----:B------:R-:W-:Y:S03]  /*7a90*/  STL [R1+0x144c], R12 ;  /* 0x00144c0c01007387 */ /* 0x000fe60000100800 */
[----:B----4-:R-:W4:Y:S01]  /*7aa0*/  LDC R8, c[0x0][0x3b0] ;  /* 0x0000ec00ff087b82 */ /* 0x010f220000000800 */
[----:B---3--:R-:W-:-:S07]  /*7ab0*/  IMAD R11, R48, R13, RZ ;  /* 0x0000000d300b7224 */ /* 0x008fce00078e02ff */
[----:B------:R-:W3:Y:S01]  /*7ac0*/  LDC R10, c[0x0][0x3b0] ;  /* 0x0000ec00ff0a7b82 */ /* 0x000ee20000000800 */
[----:B------:R2:W-:Y:S01]  /*7ad0*/  STL [R1+0x1488], R11 ;  /* 0x0014880b01007387 */ /* 0x0005e20000100800 */
[----:B------:R-:W-:-:S03]  /*7ae0*/  SEL R50, R91, R50, !P1 ;  /* 0x000000325b327207 */ /* 0x000fc60004800000 */
[----:B------:R-:W-:Y:S03]  /*7af0*/  STL.64 [R1+0x2608], R48 ;  /* 0x0026083001007387 */ /* 0x000fe60000100a00 */
[----:B------:R-:W3:Y:S01]  /*7b00*/  LDC R5, c[0x0][0x3b0] ;  /* 0x0000ec00ff057b82 */ /* 0x000ee20000000800 */
[----:B--2---:R-:W-:Y:S01]  /*7b10*/  IMAD R11, R49, R14, RZ ;  /* 0x0000000e310b7224 */ /* 0x004fe200078e02ff */
[----:B------:R-:W-:Y:S04]  /*7b20*/  STL.64 [R1+0x2648], R48 ;  /* 0x0026483001007387 */ /* 0x000fe80000100a00 */
[----:B------:R2:W-:Y:S01]  /*7b30*/  STL [R1+0x14c0], R11 ;  /* 0x0014c00b01007387 */ /* 0x0005e20000100800 */
[C---:B------:R-:W-:Y:S01]  /*7b40*/  SEL R51, R91.reuse, R51, !P1 ;  /* 0x000000335b337207 */ /* 0x040fe20004800000 */
[----:B0-----:R-:W-:Y:S01]  /*7b50*/  IMAD R6, R50, R6, RZ ;  /* 0x0000000632067224 */ /* 0x001fe200078e02ff */
[----:B------:R-:W0:Y:S01]  /*7b60*/  LDC R12, c[0x0][0x3b0] ;  /* 0x0000ec00ff0c7b82 */ /* 0x000e220000000800 */
[----:B------:R-:W-:-:S07]  /*7b70*/  SEL R52, R91, R52, !P1 ;  /* 0x000000345b347207 */ /* 0x000fce0004800000 */
[----:B--2---:R-:W2:Y:S01]  /*7b80*/  LDC R11, c[0x0][0x3b0] ;  /* 0x0000ec00ff0b7b82 */ /* 0x004ea20000000800 */
[----:B------:R-:W-:Y:S01]  /*7b90*/  STL.64 [R1+0x2668], R48 ;  /* 0x0026683001007387 */ /* 0x000fe20000100a00 */
[----:B-1----:R-:W-:Y:S01]  /*7ba0*/  IMAD R7, R51, R7, RZ ;  /* 0x0000000733077224 */ /* 0x002fe200078e02ff */
[C---:B------:R-:W-:Y:S02]  /*7bb0*/  SEL R53, R91.reuse, R53, !P1 ;  /* 0x000000355b357207 */ /* 0x040fe40004800000 */
[----:B------:R-:W-:Y:S03]  /*7bc0*/  STL.64 [R1+0x2688], R48 ;  /* 0x0026883001007387 */ /* 0x000fe60000100a00 */
[----:B------:R-:W1:Y:S01]  /*7bd0*/  LDC R13, c[0x0][0x3b0] ;  /* 0x0000ec00ff0d7b82 */ /* 0x000e620000000800 */
[----:B------:R-:W-:Y:S01]  /*7be0*/  STL.64 [R1+0x2618], R50 ;  /* 0x0026183201007387 */ /* 0x000fe20000100a00 */
[----:B------:R-:W-:-:S03]  /*7bf0*/  SEL R54, R91, R54, !P1 ;  /* 0x000000365b367207 */ /* 0x000fc60004800000 */
[----:B------:R4:W-:Y:S01]  /*7c00*/  STL [R1+0x14f4], R6 ;  /* 0x0014f40601007387 */ /* 0x0009e20000100800 */
[C---:B------:R-:W-:Y:S02]  /*7c10*/  SEL R55, R91.reuse, R55, !P1 ;  /* 0x000000375b377207 */ /* 0x040fe40004800000 */
[----:B------:R-:W-:Y:S01]  /*7c20*/  SEL R56, R91, R56, !P1 ;  /* 0x000000385b387207 */ /* 0x000fe20004800000 */
[----:B------:R3:W-:Y:S01]  /*7c30*/  STL [R1+0x1524], R7 ;  /* 0x0015240701007387 */ /* 0x0007e20000100800 */
[----:B------:R-:W1:Y:S01]  /*7c40*/  LDC R14, c[0x0][0x3b0] ;  /* 0x0000ec00ff0e7b82 */ /* 0x000e620000000800 */
[----:B----4-:R-:W-:Y:S02]  /*7c50*/  IMAD R6, R52, R9, RZ ;  /* 0x0000000934067224 */ /* 0x010fe400078e02ff */
[----:B------:R-:W-:Y:S01]  /*7c60*/  STL.64 [R1+0x25c8], R52 ;  /* 0x0025c83401007387 */ /* 0x000fe20000100a00 */
[----:B---3--:R-:W-:Y:S01]  /*7c70*/  IMAD R5, R55, R5, RZ ;  /* 0x0000000537057224 */ /* 0x008fe200078e02ff */
[----:B------:R-:W-:Y:S01]  /*7c80*/  SEL R57, R91, R57, !P1 ;  /* 0x000000395b397207 */ /* 0x000fe20004800000 */
[----:B------:R-:W-:Y:S01]  /*7c90*/  IMAD R7, R53, R8, RZ ;  /* 0x0000000835077224 */ /* 0x000fe200078e02ff */
[----:B------:R3:W-:Y:S01]  /*7ca0*/  STL [R1+0x1544], R6 ;  /* 0x0015440601007387 */ /* 0x0007e20000100800 */
[----:B------:R-:W4:Y:S03]  /*7cb0*/  LDC R9, c[0x0][0x3b0] ;  /* 0x0000ec00ff097b82 */ /* 0x000f260000000800 */
[----:B------:R0:W-:Y:S01]  /*7cc0*/  STL [R1+0x1448], R7 ;  /* 0x0014480701007387 */ /* 0x0001e20000100800 */
[----:B------:R-:W-:-:S04]  /*7cd0*/  SEL R58, R91, R58, !P1 ;  /* 0x0000003a5b3a7207 */ /* 0x000fc80004800000 */
[----:B------:R-:W4:Y:S01]  /*7ce0*/  LDC R8, c[0x0][0x3b0] ;  /* 0x0000ec00ff087b82 */ /* 0x000f220000000800 */
[----:B---3--:R-:W-:-:S05]  /*7cf0*/  IMAD R6, R54, R10, RZ ;  /* 0x0000000a36067224 */ /* 0x008fca00078e02ff */
[----:B------:R-:W-:Y:S02]  /*7d00*/  STL [R1+0x1484], R6 ;  /* 0x0014840601007387 */ /* 0x000fe40000100800 */
[----:B0-----:R-:W0:Y:S02]  /*7d10*/  LDC R7, c[0x0][0x3b0] ;  /* 0x0000ec00ff077b82 */ /* 0x001e240000000800 */
[----:B------:R2:W-:Y:S04]  /*7d20*/  STL [R1+0x14bc], R5 ;  /* 0x0014bc0501007387 */ /* 0x0005e80000100800 */
[----:B------:R-:W-:Y:S02]  /*7d30*/  STL.64 [R1+0x25d0], R54 ;  /* 0x0025d03601007387 */ /* 0x000fe40000100a00 */
[----:B------:R-:W3:Y:S01]  /*7d40*/  LDC R10, c[0x0][0x3b0] ;  /* 0x0000ec00ff0a7b82 */ /* 0x000ee20000000800 */
[----:B--2---:R-:W-:Y:S01]  /*7d50*/  IMAD R5, R56, R11, RZ ;  /* 0x0000000b38057224 */ /* 0x004fe200078e02ff */
[----:B------:R-:W-:Y:S01]  /*7d60*/  STL.64 [R1+0x25d8], R56 ;  /* 0x0025d83801007387 */ /* 0x000fe20000100a00 */
[----:B------:R-:W-:Y:S01]  /*7d70*/  IMAD R6, R57, R12, RZ ;  /* 0x0000000c39067224 */ /* 0x000fe200078e02ff */
[----:B------:R-:W-:-:S04]  /*7d80*/  SEL R59, R91, R59, !P1 ;  /* 0x0000003b5b3b7207 */ /* 0x000fc80004800000 */
[----:B------:R-:W2:Y:S01]  /*7d90*/  LDC R16, c[0x0][0x3b0] ;  /* 0x0000ec00ff107b82 */ /* 0x000ea20000000800 */
[----:B------:R4:W-:Y:S01]  /*7da0*/  STL [R1+0x14f0], R5 ;  /* 0x0014f00501007387 */ /* 0x0009e20000100800 */
[----:B-1----:R-:W-:-:S03]  /*7db0*/  IMAD R11, R58, R13, RZ ;  /* 0x0000000d3a0b7224 */ /* 0x002fc600078e02ff */
[----:B------:R1:W-:Y:S01]  /*7dc0*/  STL [R1+0x1520], R6 ;  /* 0x0015200601007387 */ /* 0x0003e20000100800 */
[----:B------:R-:W-:Y:S02]  /*7dd0*/  IMAD R12, R59, R14, RZ ;  /* 0x0000000e3b0c7224 */ /* 0x000fe400078e02ff */
[----:B------:R-:W2:Y:S01]  /*7de0*/  LDC R13, c[0x0][0x3b0] ;  /* 0x0000ec00ff0d7b82 */ /* 0x000ea20000000800 */
[----:B------:R0:W-:Y:S07]  /*7df0*/  STL [R1+0x1440], R11 ;  /* 0x0014400b01007387 */ /* 0x0001ee0000100800 */
[----:B----4-:R-:W4:Y:S08]  /*7e00*/  LDC R5, c[0x0][0x3b0] ;  /* 0x0000ec00ff057b82 */ /* 0x010f300000000800 */
[----:B-1----:R-:W1:Y:S01]  /*7e10*/  LDC R6, c[0x0][0x3b0] ;  /* 0x0000ec00ff067b82 */ /* 0x002e620000000800 */
[----:B------:R-:W-:-:S07]  /*7e20*/  SEL R60, R91, R60, !P1 ;  /* 0x0000003c5b3c7207 */ /* 0x000fce0004800000 */
[----:B0-----:R-:W0:Y:S01]  /*7e30*/  LDC R11, c[0x0][0x3b0] ;  /* 0x0000ec00ff0b7b82 */ /* 0x001e220000000800 */
[C---:B------:R-:W-:Y:S02]  /*7e40*/  SEL R61, R91.reuse, R61, !P1 ;  /* 0x0000003d5b3d7207 */ /* 0x040fe40004800000 */
[----:B------:R-:W-:-:S05]  /*7e50*/  SEL R62, R91, R62, !P1 ;  /* 0x0000003e5b3e7207 */ /* 0x000fca0004800000 */
[----:B------:R-:W0:Y:S01]  /*7e60*/  LDC R15, c[0x0][0x3b0] ;  /* 0x0000ec00ff0f7b82 */ /* 0x000e220000000800 */
[C---:B------:R-:W-:Y:S01]  /*7e70*/  SEL R63, R91.reuse, R63, !P1 ;  /* 0x0000003f5b3f7207 */ /* 0x040fe20004800000 */
[----:B------:R3:W-:Y:S01]  /*7e80*/  STL [R1+0x1480], R12 ;  /* 0x0014800c01007387 */ /* 0x0007e20000100800 */
[----:B------:R-:W-:Y:S01]  /*7e90*/  IMAD R14, R60, R7, RZ ;  /* 0x000000073c0e7224 */ /* 0x000fe200078e02ff */
[----:B------:R-:W-:Y:S01]  /*7ea0*/  SEL R64, R91, R64, !P1 ;  /* 0x000000405b407207 */ /* 0x000fe20004800000 */
[----:B------:R-:W-:Y:S02]  /*7eb0*/  IMAD R7, R61, R9, RZ ;  /* 0x000000093d077224 */ /* 0x000fe400078e02ff */
[----:B------:R-:W-:Y:S01]  /*7ec0*/  IMAD R9, R62, R8, RZ ;  /* 0x000000083e097224 */ /* 0x000fe200078e02ff */
[----:B------:R-:W-:Y:S01]  /*7ed0*/  STL [R1+0x14b8], R14 ;  /* 0x0014b80e01007387 */ /* 0x000fe20000100800 */
[----:B---3--:R-:W-:Y:S01]  /*7ee0*/  IMAD R8, R63, R10, RZ ;  /* 0x0000000a3f087224 */ /* 0x008fe200078e02ff */
[----:B------:R-:W3:Y:S01]  /*7ef0*/  LDC R12, c[0x0][0x3b0] ;  /* 0x0000ec00ff0c7b82 */ /* 0x000ee20000000800 */
[----:B----4-:R-:W-:Y:S01]  /*7f00*/  IMAD R5, R64, R5, RZ ;  /* 0x0000000540057224 */ /* 0x010fe200078e02ff */
[----:B------:R4:W-:Y:S01]  /*7f10*/  STL [R1+0x14ec], R7 ;  /* 0x0014ec0701007387 */ /* 0x0009e20000100800 */
[----:B------:R-:W-:-:S02]  /*7f20*/  SEL R65, R91, R65, !P1 ;  /* 0x000000415b417207 */ /* 0x000fc40004800000 */
[C---:B------:R-:W-:Y:S01]  /*7f30*/  SEL R66, R91.reuse, R66, !P1 ;  /* 0x000000425b427207 */ /* 0x040fe20004800000 */
[----:B------:R1:W-:Y:S01]  /*7f40*/  STL [R1+0x151c], R9 ;  /* 0x00151c0901007387 */ /* 0x0003e20000100800 */
[C---:B------:R-:W-:Y:S01]  /*7f50*/  SEL R67, R91.reuse, R67, !P1 ;  /* 0x000000435b437207 */ /* 0x040fe20004800000 */
[----:B------:R-:W3:Y:S02]  /*7f60*/  LDC R10, c[0x0][0x3b0] ;  /* 0x0000ec00ff0a7b82 */ /* 0x000ee40000000800 */
[----:B------:R-:W-:Y:S06]  /*7f70*/  STL [R1+0x1444], R8 ;  /* 0x0014440801007387 */ /* 0x000fec0000100800 */
[----:B----4-:R-:W4:Y:S01]  /*7f80*/  LDC R7, c[0x0][0x3b0] ;  /* 0x0000ec00ff077b82 */ /* 0x010f220000000800 */
[----:B------:R0:W-:Y:S01]  /*7f90*/  STL [R1+0x147c], R5 ;  /* 0x00147c0501007387 */ /* 0x0001e20000100800 */
[----:B------:R-:W-:-:S06]  /*7fa0*/  SEL R68, R91, R68, !P1 ;  /* 0x000000445b447207 */ /* 0x000fcc0004800000 */
[----:B-1----:R-:W1:Y:S01]  /*7fb0*/  LDC R9, c[0x0][0x3b0] ;  /* 0x0000ec00ff097b82 */ /* 0x002e620000000800 */
[----:B0-----:R-:W-:Y:S01]  /*7fc0*/  IMAD R5, R65, R6, RZ ;  /* 0x0000000641057224 */ /* 0x001fe200078e02ff */
[----:B------:R-:W-:Y:S01]  /*7fd0*/  SEL R69, R91, R69, !P1 ;  /* 0x000000455b457207 */ /* 0x000fe20004800000 */
[----:B------:R-:W-:-:S03]  /*7fe0*/  IMAD R6, R66, R11, RZ ;  /* 0x0000000b42067224 */ /* 0x000fc600078e02ff */
[----:B------:R0:W-:Y:S01]  /*7ff0*/  STL [R1+0x14b4], R5 ;  /* 0x0014b40501007387 */ /* 0x0001e20000100800 */
[----:B--2---:R-:W-:Y:S01]  /*8000*/  IMAD R20, R68, R16, RZ ;  /* 0x0000001044147224 */ /* 0x004fe200078e02ff */
[----:B------:R-:W-:Y:S01]  /*8010*/  SEL R70, R91, R70, !P1 ;  /* 0x000000465b467207 */ /* 0x000fe20004800000 */
[----:B------:R-:W2:Y:S01]  /*8020*/  LDC R8, c[0x0][0x3b0] ;  /* 0x0000ec00ff087b82 */ /* 0x000ea20000000800 */
[----:B------:R0:W-:Y:S02]  /*8030*/  STL [R1+0x14e8], R6 ;  /* 0x0014e80601007387 */ /* 0x0001e40000100800 */
[----:B0-----:R-:W-:Y:S01]  /*8040*/  IMAD R5, R67, R13, RZ ;  /* 0x0000000d43057224 */ /* 0x001fe200078e02ff */
[----:B------:R-:W-:-:S04]  /*8050*/  SEL R71, R91, R71, !P1 ;  /* 0x000000475b477207 */ /* 0x000fc80004800000 */
[----:B------:R-:W0:Y:S01]  /*8060*/  LDC R14, c[0x0][0x3b0] ;  /* 0x0000ec00ff0e7b82 */ /* 0x000e220000000800 */
[----:B------:R-:W-:Y:S01]  /*8070*/  IMAD R6, R69, R15, RZ ;  /* 0x0000000f45067224 */ /* 0x000fe200078e02ff */
[----:B------:R3:W-:Y:S04]  /*8080*/  STL [R1+0x1518], R5 ;  /* 0x0015180501007387 */ /* 0x0007e80000100800 */
[----:B------:R-:W-:Y:S01]  /*8090*/  STL [R1+0x143c], R20 ;  /* 0x00143c1401007387 */ /* 0x000fe20000100800 */
[----:B------:R-:W-:-:S03]  /*80a0*/  SEL R72, R91, R72, !P1 ;  /* 0x000000485b487207 */ /* 0x000fc60004800000 */
[----:B------:R4:W-:Y:S01]  /*80b0*/  STL [R1+0x1478], R6 ;  /* 0x0014780601007387 */ /* 0x0009e20000100800 */
[C---:B------:R-:W-:Y:S01]  /*80c0*/  SEL R73, R91.reuse, R73, !P1 ;  /* 0x000000495b497207 */ /* 0x040fe20004800000 */
[----:B------:R-:W-:Y:S01]  /*80d0*/  @!P5 IMAD.MOV R4, RZ, RZ, -R4 ;  /* 0x000000ffff04d224 */ /* 0x000fe200078e0a04 */
[C---:B------:R-:W-:Y:S01]  /*80e0*/  SEL R74, R91.reuse, R74, !P1 ;  /* 0x0000004a5b4a7207 */ /* 0x040fe20004800000 */
[----:B------:R-:W-:Y:S01]  /*80f0*/  UIADD3 UR9, UPT, UPT, UR5, UR4, URZ ;  /* 0x0000000405097290 */ /* 0x000fe2000fffe0ff */
[----:B------:R-:W-:Y:S01]  /*8100*/  SEL R75, R91, R75, !P1 ;  /* 0x0000004b5b4b7207 */ /* 0x000fe20004800000 */
[----:B---3--:R-:W3:Y:S01]  /*8110*/  LDC R5, c[0x0][0x3a0] ;  /* 0x0000e800ff057b82 */ /* 0x008ee20000000800 */
[----:B----4-:R-:W-:Y:S02]  /*8120*/  IMAD R6, R70, R12, RZ ;  /* 0x0000000c46067224 */ /* 0x010fe400078e02ff */
[----:B-1----:R-:W-:-:S03]  /*8130*/  IMAD R20, R72, R9, RZ ;  /* 0x0000000948147224 */ /* 0x002fc600078e02ff */
[----:B------:R1:W-:Y:S04]  /*8140*/  STL [R1+0x14b0], R6 ;  /* 0x0014b00601007387 */ /* 0x0003e80000100800 */
[----:B------:R-:W4:Y:S01]  /*8150*/  LDL.LU R91, [R1+0x29f4] ;  /* 0x0029f400015b7983 */ /* 0x000f220000300800 */
[----:B-1----:R-:W-:-:S05]  /*8160*/  IMAD R6, R71, R7, RZ ;  /* 0x0000000747067224 */ /* 0x002fca00078e02ff */
[----:B------:R-:W-:Y:S04]  /*8170*/  STL [R1+0x14e4], R6 ;  /* 0x0014e40601007387 */ /* 0x000fe80000100800 */
[----:B------:R1:W-:Y:S02]  /*8180*/  STL [R1+0x1514], R20 ;  /* 0x0015141401007387 */ /* 0x0003e40000100800 */
[----:B-1----:R-:W1:Y:S01]  /*8190*/  S2R R20, SR_TID.X ;  /* 0x0000000000147919 */ /* 0x002e620000002100 */
[----:B--2---:R-:W-:Y:S02]  /*81a0*/  IMAD R7, R73, R8, RZ ;  /* 0x0000000849077224 */ /* 0x004fe400078e02ff */
[----:B------:R-:W-:-:S03]  /*81b0*/  IMAD R6, R74, R10, RZ ;  /* 0x0000000a4a067224 */ /* 0x000fc600078e02ff */
[----:B------:R0:W-:Y:S04]  /*81c0*/  STL [R1+0x1438], R7 ;  /* 0x0014380701007387 */ /* 0x0001e80000100800 */
[----:B------:R2:W-:Y:S01]  /*81d0*/  STL [R1+0x1474], R6 ;  /* 0x0014740601007387 */ /* 0x0005e20000100800 */
[----:B0-----:R-:W-:Y:S02]  /*81e0*/  IMAD R7, R75, R14, RZ ;  /* 0x0000000e4b077224 */ /* 0x001fe400078e02ff */
[----:B--2---:R-:W-:Y:S01]  /*81f0*/  IMAD.MOV.U32 R6, RZ, RZ, R0 ;  /* 0x000000ffff067224 */ /* 0x004fe200078e0000 */
[----:B------:R-:W-:Y:S02]  /*8200*/  LEA R0, P5, R76, R2, 0x1 ;  /* 0x000000024c007211 */ /* 0x000fe400078a08ff */
[----:B------:R0:W-:Y:S01]  /*8210*/  STL [R1+0x14ac], R7 ;  /* 0x0014ac0701007387 */ /* 0x0001e20000100800 */
[----:B------:R-:W-:-:S03]  /*8220*/  @!P0 IMAD.MOV R6, RZ, RZ, -R6 ;  /* 0x000000ffff068224 */ /* 0x000fc600078e0a06 */
[----:B------:R-:W-:Y:S04]  /*8230*/  STL [R1+0x24cc], R4 ;  /* 0x0024cc0401007387 */ /* 0x000fe80000100800 */
[----:B------:R-:W-:Y:S01]  /*8240*/  STL [R1+0x24dc], R4 ;  /* 0x0024dc0401007387 */ /* 0x000fe20000100800 */
[----:B0-----:R-:W-:Y:S02]  /*8250*/  LEA R7, P0, R83, R2, 0x1 ;  /* 0x0000000253077211 */ /* 0x001fe400078008ff */
[----:B-1----:R-:W-:Y:S01]  /*8260*/  LOP3.LUT R20, R20, 0x7f, RZ, 0xc0, !PT ;  /* 0x0000007f14147812 */ /* 0x002fe200078ec0ff */
[----:B------:R0:W-:Y:S04]  /*8270*/  STL [R1+0x1808], R0 ;  /* 0x0018080001007387 */ /* 0x0001e80000100800 */
[----:B------:R-:W-:Y:S01]  /*8280*/  STL [R1+0x24d8], R6 ;  /* 0x0024d80601007387 */ /* 0x000fe20000100800 */
[----:B------:R-:W-:-:S03]  /*8290*/  ISETP.NE.U32.AND P2, PT, R20, RZ, PT ;  /* 0x000000ff1400720c */ /* 0x000fc60003f45070 */
[----:B------:R1:W-:Y:S01]  /*82a0*/  STL [R1+0x1810], R7 ;  /* 0x0018100701007387 */ /* 0x0003e20000100800 */
[-C--:B0-----:R-:W-:Y:S02]  /*82b0*/  LEA.HI.X.SX32 R0, R76, R93.reuse, 0x1, P5 ;  /* 0x0000005d4c007211 */ /* 0x081fe400028f0eff */
[----:B------:R-:W-:Y:S02]  /*82c0*/  LEA.HI.X.SX32 R20, R83, R93, 0x1, P0 ;  /* 0x0000005d53147211 */ /* 0x000fe400000f0eff */
[-C--:B-1----:R-:W-:Y:S01]  /*82d0*/  LEA R7, P5, R82, R2.reuse, 0x1 ;  /* 0x0000000252077211 */ /* 0x082fe200078a08ff */
[----:B------:R0:W-:Y:S04]  /*82e0*/  STL [R1+0x1804], R0 ;  /* 0x0018040001007387 */ /* 0x0001e80000100800 */
[----:B------:R-:W-:Y:S04]  /*82f0*/  STL [R1+0x1818], R7 ;  /* 0x0018180701007387 */ /* 0x000fe80000100800 */
[----:B------:R1:W-:Y:S01]  /*8300*/  STL [R1+0x180c], R20 ;  /* 0x00180c1401007387 */ /* 0x0003e20000100800 */
[----:B0-----:R-:W-:-:S02]  /*8310*/  LEA R0, P0, R81, R2, 0x1 ;  /* 0x0000000251007211 */ /* 0x001fc400078008ff */
[-C--:B-1----:R-:W-:Y:S02]  /*8320*/  LEA.HI.X.SX32 R20, R82, R93.reuse, 0x1, P5 ;  /* 0x0000005d52147211 */ /* 0x082fe400028f0eff */
[----:B------:R-:W-:Y:S01]  /*8330*/  LEA R24, P5, R80, R2, 0x1 ;  /* 0x0000000250187211 */ /* 0x000fe200078a08ff */
[----:B------:R0:W-:Y:S04]  /*8340*/  STL [R1+0x1820], R0 ;  /* 0x0018200001007387 */ /* 0x0001e80000100800 */
[----:B------:R1:W-:Y:S04]  /*8350*/  STL [R1+0x1814], R20 ;  /* 0x0018141401007387 */ /* 0x0003e80000100800 */
[----:B------:R2:W-:Y:S01]  /*8360*/  STL [R1+0x1828], R24 ;  /* 0x0018281801007387 */ /* 0x0005e20000100800 */
[----:B0-----:R-:W-:-:S02]  /*8370*/  LEA.HI.X.SX32 R0, R81, R93, 0x1, P0 ;  /* 0x0000005d51007211 */ /* 0x001fc400000f0eff */
[C---:B-1----:R-:W-:Y:S02]  /*8380*/  LEA R20, P0, R79.reuse, R2, 0x1 ;  /* 0x000000024f147211 */ /* 0x042fe400078008ff */
[----:B------:R-:W4:Y:S01]  /*8390*/  LDL.LU R2, [R1+0x29f0] ;  /* 0x0029f00001027983 */ /* 0x000f220000300800 */
[-C--:B--2---:R-:W-:Y:S01]  /*83a0*/  LEA.HI.X.SX32 R24, R80, R93.reuse, 0x1, P5 ;  /* 0x0000005d50187211 */ /* 0x084fe200028f0eff */
[----:B------:R-:W-:Y:S02]  /*83b0*/  STTM.x64 tmem[UR9], RZ ;  /* 0x000000ff000079ed */ /* 0x000fe40008340009 */
[----:B------:R-:W-:Y:S01]  /*83c0*/  STL [R1+0x181c], R0 ;  /* 0x00181c0001007387 */ /* 0x000fe20000100800 */
[----:B------:R-:W-:Y:S03]  /*83d0*/  STTM.x64 tmem[UR9+0x40], RZ ;  /* 0x000040ff000079ed */ /* 0x000fe60008340009 */
[----:B------:R0:W-:Y:S01]  /*83e0*/  STL [R1+0x1830], R20 ;  /* 0x0018301401007387 */ /* 0x0001e20000100800 */
[----:B------:R-:W-:Y:S01]  /*83f0*/  STTM.x64 tmem[UR9+0x80], RZ ;  /* 0x000080ff000079ed */ /* 0x000fe20008340009 */
[----:B------:R-:W-:Y:S01]  /*8400*/  STTM.x64 tmem[UR9+0xc0], RZ ;  /* 0x0000c0ff000079ed */ /* 0x000fe20008340009 */
[----:B------:R-:W-:Y:S01]  /*8410*/  STTM.x64 tmem[UR9+0x100], RZ ;  /* 0x000100ff000079ed */ /* 0x000fe20008340009 */
[----:B------:R-:W-:Y:S01]  /*8420*/  STTM.x64 tmem[UR9+0x140], RZ ;  /* 0x000140ff000079ed */ /* 0x000fe20008340009 */
[----:B0-----:R-:W-:Y:S01]  /*8430*/  LEA.HI.X.SX32 R20, R79, R93, 0x1, P0 ;  /* 0x0000005d4f147211 */ /* 0x001fe200000f0eff */
[----:B------:R-:W-:Y:S01]  /*8440*/  STL [R1+0x1824], R24 ;  /* 0x0018241801007387 */ /* 0x000fe20000100800 */
[----:B------:R-:W-:Y:S03]  /*8450*/  STTM.x64 tmem[UR9+0x180], RZ ;  /* 0x000180ff000079ed */ /* 0x000fe60008340009 */
[----:B------:R-:W-:Y:S01]  /*8460*/  STL [R1+0x2400], R93 ;  /* 0x0024005d01007387 */ /* 0x000fe20000100800 */
[----:B------:R-:W-:Y:S03]  /*8470*/  STTM.x64 tmem[UR9+0x1c0], RZ ;  /* 0x0001c0ff000079ed */ /* 0x000fe60008340009 */
[----:B------:R0:W-:Y:S01]  /*8480*/  STL [R1+0x182c], R20 ;  /* 0x00182c1401007387 */ /* 0x0001e20000100800 */
[----:B------:R-:W1:Y:S01]  /*8490*/  FENCE.VIEW.ASYNC.T ;  /* 0x00000000000073c6 */ /* 0x000e620000000200 */
[----:B0-----:R-:W-:Y:S01]  /*84a0*/  IMAD.U32 R20, RZ, RZ, UR76 ;  /* 0x0000004cff147e24 */ /* 0x001fe2000f8e00ff */
[----:B-1----:R-:W-:-:S04]  /*84b0*/  VOTEU.ALL UP0, P2 ;  /* 0x0000000000ff7886 */ /* 0x002fc80001000000 */
[----:B------:R0:W-:Y:S01]  /*84c0*/  STL [R1+0x1564], R20 ;  /* 0x0015641401007387 */ /* 0x0001e20000100800 */
[----:B------:R-:W-:Y:S02]  /*84d0*/  UMOV UR8, 0x1 ;  /* 0x0000000100087882 */ /* 0x000fe40000000000 */
[----:B------:R-:W-:-:S04]  /*84e0*/  @!UP0 UIADD3 UR10, UPT, UPT, -UR8, 0x100000, URZ ;  /* 0x00100000080a8890 */ /* 0x000fc8000fffe1ff */
[----:B------:R-:W-:Y:S02]  /*84f0*/  @!UP0 USHF.L.U32 UR11, UR10, 0xb, URZ ;  /* 0x0000000b0a0b8899 */ /* 0x000fe400080006ff */
[----:B------:R-:W-:Y:S01]  /*8500*/  @!UP0 USHF.L.U32 UR10, UR10, 0x1, URZ ;  /* 0x000000010a0a8899 */ /* 0x000fe200080006ff */
[----:B0-----:R-:W-:-:S05]  /*8510*/  VIADD R20, R20, 0x50000 ;  /* 0x0005000014147836 */ /* 0x001fca0000000000 */
[----:B------:R-:W-:Y:S01]  /*8520*/  R2UR UR4, R20 ;  /* 0x00000000140472ca */ /* 0x000fe200000e0000 */
[----:B------:R-:W-:Y:S01]  /*8530*/  VOTEU.ALL UP1, P2 ;  /* 0x0000000000ff7886 */ /* 0x000fe20001020000 */
[----:B------:R-:W-:Y:S01]  /*8540*/  BAR.SYNC.DEFER_BLOCKING 0x0 ;  /* 0x0000000000007b1d */ /* 0x000fe20000010000 */
[C---:B---3--:R-:W-:Y:S02]  /*8550*/  VIADD R7, R5.reuse, 0xffffffff ;  /* 0xffffffff05077836 */ /* 0x048fe40000000000 */
[----:B------:R-:W-:-:S03]  /*8560*/  VIADD R0, R5, 0xfffffffd ;  /* 0xfffffffd05007836 */ /* 0x000fc60000000000 */
[----:B------:R-:W0:Y:S01]  /*8570*/  LDCU.64 UR6, c[0x0][0x358] ;  /* 0x00006b00ff0677ac */ /* 0x000e220008000a00 */
[----:B------:R-:W-:Y:S02]  /*8580*/  ISETP.GE.U32.AND P5, PT, R7, 0x7fffff80, PT ;  /* 0x7fffff800700780c */ /* 0x000fe40003fa6070 */
[----:B------:R-:W-:Y:S01]  /*8590*/  ISETP.GE.U32.AND P0, PT, R0, 0x7fffff7e, PT ;  /* 0x7fffff7e0000780c */ /* 0x000fe20003f06070 */
[----:B------:R-:W1:Y:S02]  /*85a0*/  FENCE.VIEW.ASYNC.S ;  /* 0x00000000000073c6 */ /* 0x000e640000000000 */
[----:B-1----:R-:W1:Y:S01]  /*85b0*/  @!UP1 SYNCS.EXCH.64 URZ, [UR4], UR10 ;  /* 0x0000000a04ff95b2 */ /* 0x002e620008000100 */
[----:B------:R-:W-:Y:S01]  /*85c0*/  IMAD.U32 R0, RZ, RZ, UR9 ;  /* 0x00000009ff007e24 */ /* 0x000fe2000f8e00ff */
[----:B------:R-:W-:Y:S01]  /*85d0*/  PRMT R74, RZ, 0x7610, R74 ;  /* 0x00007610ff4a7816 */ /* 0x000fe2000000004a */
[----:B-1----:R-:W-:Y:S01]  /*85e0*/  BAR.SYNC.DEFER_BLOCKING 0x0 ;  /* 0x0000000000007b1d */ /* 0x002fe20000010000 */
[----:B------:R-:W-:-:S02]  /*85f0*/  PRMT R53, RZ, 0x7610, R53 ;  /* 0x00007610ff357816 */ /* 0x000fc40000000035 */
[----:B------:R-:W-:Y:S02]  /*8600*/  PRMT R72, RZ, 0x7610, R72 ;  /* 0x00007610ff487816 */ /* 0x000fe40000000048 */
[----:B------:R-:W-:Y:S01]  /*8610*/  PRMT R71, RZ, 0x7610, R71 ;  /* 0x00007610ff477816 */ /* 0x000fe20000000047 */
[----:B------:R-:W-:Y:S04]  /*8620*/  STL [R1+0xed0], R20 ;  /* 0x000ed01401007387 */ /* 0x000fe80000100800 */
[----:B------:R1:W-:Y:S01]  /*8630*/  STL [R1+0x2104], R0 ;  /* 0x0021040001007387 */ /* 0x0003e20000100800 */
[----:B------:R-:W-:Y:S01]  /*8640*/  PRMT R30, RZ, 0x7610, R30 ;  /* 0x00007610ff1e7816 */ /* 0x000fe2000000001e */
[----:B-1----:R-:W-:Y:S02]  /*8650*/  VIADD R0, R5, 0xfffffffc ;  /* 0xfffffffc05007836 */ /* 0x002fe40000000000 */
[----:B0-----:R-:W2:Y:S04]  /*8660*/  @!P5 LDG.E.U16 R53, desc[UR6][R88.64] ;  /* 0x000000065835d981 */ /* 0x001ea8000c1e1500 */
[----:B------:R-:W3:Y:S04]  /*8670*/  @!P5 LDG.E.U16 R72, desc[UR6][R86.64] ;  /* 0x000000065648d981 */ /* 0x000ee8000c1e1500 */
[----:B------:R-:W2:Y:S01]  /*8680*/  @!P5 LDG.E.U16 R71, desc[UR6][R84.64] ;  /* 0x000000065447d981 */ /* 0x000ea2000c1e1500 */
[----:B------:R-:W-:-:S02]  /*8690*/  PRMT R31, RZ, 0x7610, R31 ;  /* 0x00007610ff1f7816 */ /* 0x000fc4000000001f */
[----:B------:R-:W-:Y:S02]  /*86a0*/  PRMT R22, RZ, 0x7610, R22 ;  /* 0x00007610ff167816 */ /* 0x000fe40000000016 */
[----:B------:R-:W-:Y:S01]  /*86b0*/  PRMT R23, RZ, 0x7610, R23 ;  /* 0x00007610ff177816 */ /* 0x000fe20000000017 */
[----:B----4-:R-:W4:Y:S01]  /*86c0*/  @!P5 LDG.E.U16 R74, desc[UR6][R90.64] ;  /* 0x000000065a4ad981 */ /* 0x010f22000c1e1500 */
[----:B------:R-:W-:Y:S01]  /*86d0*/  ISETP.GE.U32.AND P5, PT, R0, 0x7fffff7d, PT ;  /* 0x7fffff7d0000780c */ /* 0x000fe20003fa6070 */
[----:B------:R-:W-:-:S04]  /*86e0*/  IMAD.SHL.U32 R0, R2, 0x2, RZ ;  /* 0x0000000202007824 */ /* 0x000fc800078e00ff */
[----:B------:R-:W-:-:S04]  /*86f0*/  IMAD.WIDE R20, R0, 0x2, R88 ;  /* 0x0000000200147825 */ /* 0x000fc800078e0258 */
[C---:B------:R-:W-:Y:S01]  /*8700*/  IMAD.WIDE R28, R0.reuse, 0x2, R90 ;  /* 0x00000002001c7825 */ /* 0x040fe200078e025a */
[----:B------:R-:W2:Y:S03]  /*8710*/  @!P0 LDG.E.U16 R30, desc[UR6][R20.64] ;  /* 0x00000006141e8981 */ /* 0x000ea6000c1e1500 */
[C---:B------:R-:W-:Y:S01]  /*8720*/  IMAD.WIDE R24, R0.reuse, 0x2, R84 ;  /* 0x0000000200187825 */ /* 0x040fe200078e0254 */
[----:B------:R0:W-:Y:S03]  /*8730*/  STL.64 [R1+0xe80], R28 ;  /* 0x000e801c01007387 */ /* 0x0001e60000100a00 */
[----:B------:R-:W-:Y:S01]  /*8740*/  IMAD.WIDE R26, R0, 0x2, R86 ;  /* 0x00000002001a7825 */ /* 0x000fe200078e0256 */
[----:B------:R-:W3:Y:S04]  /*8750*/  @!P0 LDG.E.U16 R31, desc[UR6][R28.64] ;  /* 0x000000061c1f8981 */ /* 0x000ee8000c1e1500 */
[----:B------:R1:W-:Y:S04]  /*8760*/  STL.64 [R1+0xe78], R20 ;  /* 0x000e781401007387 */ /* 0x0003e80000100a00 */
[----:B------:R-:W4:Y:S04]  /*8770*/  @!P0 LDG.E.U16 R22, desc[UR6][R24.64] ;  /* 0x0000000618168981 */ /* 0x000f28000c1e1500 */
[----:B0-----:R-:W4:Y:S04]  /*8780*/  LDL.LU.64 R28, [R1+0x29e8] ;  /* 0x0029e800011c7983 */ /* 0x001f280000300a00 */
[----:B------:R0:W4:Y:S04]  /*8790*/  @!P0 LDG.E.U16 R23, desc[UR6][R26.64] ;  /* 0x000000061a178981 */ /* 0x000128000c1e1500 */
[----:B------:R0:W-:Y:S04]  /*87a0*/  STL.64 [R1+0xe70], R26 ;  /* 0x000e701a01007387 */ /* 0x0001e80000100a00 */
[----:B-1----:R-:W4:Y:S01]  /*87b0*/  LDL.LU.64 R20, [R1+0x29e0] ;  /* 0x0029e00001147983 */ /* 0x002f220000300a00 */
[----:B------:R-:W-:-:S03]  /*87c0*/  VIADD R0, R5, 0xfffffffb ;  /* 0xfffffffb05007836 */ /* 0x000fc60000000000 */
[----:B------:R1:W-:Y:S02]  /*87d0*/  STL.64 [R1+0xe68], R24 ;  /* 0x000e681801007387 */ /* 0x0003e40000100a00 */
[----:B------:R-:W-:Y:S01]  /*87e0*/  ISETP.GE.U32.AND P0, PT, R0, 0x7fffff7c, PT ;  /* 0x7fffff7c0000780c */ /* 0x000fe20003f06070 */
[----:B------:R-:W-:-:S04]  /*87f0*/  IMAD R0, R2, 0x3, RZ ;  /* 0x0000000302007824 */ /* 0x000fc800078e02ff */
[----:B0-----:R-:W-:-:S04]  /*8800*/  IMAD.WIDE R26, R0, 0x2, R86 ;  /* 0x00000002001a7825 */ /* 0x001fc800078e0256 */
[C---:B-1----:R-:W-:Y:S01]  /*8810*/  IMAD.WIDE R24, R0.reuse, 0x2, R84 ;  /* 0x0000000200187825 */ /* 0x042fe200078e0254 */
[----:B--2---:R-:W-:Y:S04]  /*8820*/  STL [R1+0x3d0], R30 ;  /* 0x0003d01e01007387 */ /* 0x004fe80000100800 */
[----:B---3--:R0:W-:Y:S04]  /*8830*/  STL [R1+0x3d4], R31 ;  /* 0x0003d41f01007387 */ /* 0x0081e80000100800 */
[----:B----4-:R-:W-:Y:S01]  /*8840*/  STL [R1+0x3c8], R22 ;  /* 0x0003c81601007387 */ /* 0x010fe20000100800 */
[----:B0-----:R-:W-:Y:S01]  /*8850*/  IMAD.WIDE R30, R0, 0x2, R90 ;  /* 0x00000002001e7825 */ /* 0x001fe200078e025a */
[----:B------:R-:W-:-:S02]  /*8860*/  PRMT R28, RZ, 0x7610, R28 ;  /* 0x00007610ff1c7816 */ /* 0x000fc4000000001c */
[----:B------:R-:W-:Y:S01]  /*8870*/  PRMT R29, RZ, 0x7610, R29 ;  /* 0x00007610ff1d7816 */ /* 0x000fe2000000001d */
[----:B------:R0:W-:Y:S01]  /*8880*/  STL [R1+0x3cc], R23 ;  /* 0x0003cc1701007387 */ /* 0x0001e20000100800 */
[----:B------:R-:W-:-:S04]  /*8890*/  PRMT R20, RZ, 0x7610, R20 ;  /* 0x00007610ff147816 */ /* 0x000fc80000000014 */
[----:B------:R-:W2:Y:S01]  /*88a0*/  @!P5 LDG.E.U16 R29, desc[UR6][R30.64] ;  /* 0x000000061e1dd981 */ /* 0x000ea2000c1e1500 */
[----:B0-----:R-:W-:Y:S01]  /*88b0*/  IMAD.WIDE R22, R0, 0x2, R88 ;  /* 0x0000000200167825 */ /* 0x001fe200078e0258 */
[----:B------:R-:W-:Y:S02]  /*88c0*/  PRMT R21, RZ, 0x7610, R21 ;  /* 0x00007610ff157816 */ /* 0x000fe40000000015 */
[----:B------:R0:W-:Y:S04]  /*88d0*/  STL.64 [R1+0xe60], R30 ;  /* 0x000e601e01007387 */ /* 0x0001e80000100a00 */
        /* <DEDUP_REMOVED lines=10> */
[----:B------:R-:W-:-:S04]  /*8980*/  IMAD.SHL.U32 R0, R2, 0x4, RZ ;  /* 0x0000000402007824 */ /* 0x000fc800078e00ff */
[----:B0-----:R-:W-:-:S04]  /*8990*/  IMAD.WIDE R26, R0, 0x2, R86 ;  /* 0x00000002001a7825 */ /* 0x001fc800078e0256 */
[----:B-1----:R-:W-:Y:S01]  /*89a0*/  IMAD.WIDE R24, R0, 0x2, R84 ;  /* 0x0000000200187825 */ /* 0x002fe200078e0254 */
[----:B---3--:R-:W-:Y:S04]  /*89b0*/  STL [R1+0x3e0], R28 ;  /* 0x0003e01c01007387 */ /* 0x008fe80000100800 */
[----:B--2---:R0:W-:Y:S04]  /*89c0*/  STL [R1+0x3e4], R29 ;  /* 0x0003e41d01007387 */ /* 0x0041e80000100800 */
[----:B----4-:R-:W-:Y:S01]  /*89d0*/  STL [R1+0x3d8], R20 ;  /* 0x0003d81401007387 */ /* 0x010fe20000100800 */
[----:B------:R-:W-:-:S02]  /*89e0*/  PRMT R30, RZ, 0x7610, R30 ;  /* 0x00007610ff1e7816 */ /* 0x000fc4000000001e */
[----:B------:R-:W-:Y:S01]  /*89f0*/  PRMT R31, RZ, 0x7610, R31 ;  /* 0x00007610ff1f7816 */ /* 0x000fe2000000001f */
[----:B------:R1:W-:Y:S01]  /*8a00*/  STL [R1+0x3dc], R21 ;  /* 0x0003dc1501007387 */ /* 0x0003e20000100800 */
[----:B0-----:R-:W-:Y:S01]  /*8a10*/  IMAD.WIDE R28, R0, 0x2, R90 ;  /* 0x00000002001c7825 */ /* 0x001fe200078e025a */
[----:B------:R-:W-:-:S03]  /*8a20*/  PRMT R22, RZ, 0x7610, R22 ;  /* 0x00007610ff167816 */ /* 0x000fc60000000016 */
[----:B-1----:R-:W-:Y:S01]  /*8a30*/  IMAD.WIDE R20, R0, 0x2, R88 ;  /* 0x0000000200147825 */ /* 0x002fe200078e0258 */
[----:B------:R-:W-:Y:S01]  /*8a40*/  PRMT R23, RZ, 0x7610, R23 ;  /* 0x00007610ff177816 */ /* 0x000fe20000000017 */
[----:B------:R0:W-:Y:S04]  /*8a50*/  STL.64 [R1+0xe40], R28 ;  /* 0x000e401c01007387 */ /* 0x0001e80000100a00 */
[----:B------:R-:W2:Y:S04]  /*8a60*/  @!P0 LDG.E.U16 R30, desc[UR6][R20.64] ;  /* 0x00000006141e8981 */ /* 0x000ea8000c1e1500 */
        /* <DEDUP_REMOVED lines=69> */
[----:B------:R0:W-:Y:S05]  /*8ec0*/  STL [R1+0x11d4], R23 ;  /* 0x0011d41701007387 */ /* 0x0001ea0000100800 */
[----:B------:R-:W2:Y:S01]  /*8ed0*/  @!P5 LDG.E.U16 R29, desc[UR6][R30.64] ;  /* 0x000000061e1dd981 */ /* 0x000ea2000c1e1500 */
[----:B------:R-:W-:Y:S01]  /*8ee0*/  PRMT R20, RZ, 0x7610, R20 ;  /* 0x00007610ff147816 */ /* 0x000fe20000000014 */
[----:B0-----:R-:W-:Y:S01]  /*8ef0*/  IMAD.WIDE R22, R0, 0x2, R88 ;  /* 0x0000000200167825 */ /* 0x001fe200078e0258 */
[----:B------:R-:W-:-:S04]  /*8f00*/  PRMT R21, RZ, 0x7610, R21 ;  /* 0x00007610ff157816 */ /* 0x000fc80000000015 */
[----:B------:R-:W3:Y:S04]  /*8f10*/  @!P5 LDG.E.U16 R20, desc[UR6][R24.64] ;  /* 0x000000061814d981 */ /* 0x000ee8000c1e1500 */
[----:B------:R-:W4:Y:S04]  /*8f20*/  @!P5 LDG.E.U16 R28, desc[UR6][R22.64] ;  /* 0x00000006161cd981 */ /* 0x000f28000c1e1500 */
[----:B------:R0:W2:Y:S04]  /*8f30*/  @!P5 LDG.E.U16 R21, desc[UR6][R26.64] ;  /* 0x000000061a15d981 */ /* 0x0000a8000c1e1500 */
[----:B------:R1:W-:Y:S04]  /*8f40*/  STL.64 [R1+0xde0], R30 ;  /* 0x000de01e01007387 */ /* 0x0003e80000100a00 */
[----:B------:R0:W-:Y:S04]  /*8f50*/  STL.64 [R1+0xdd8], R22 ;  /* 0x000dd81601007387 */ /* 0x0001e80000100a00 */
[----:B-1----:R-:W3:Y:S04]  /*8f60*/  LDL.LU.64 R30, [R1+0x2998] ;  /* 0x00299800011e7983 */ /* 0x002ee80000300a00 */
[----:B------:R1:W-:Y:S04]  /*8f70*/  STL.64 [R1+0xdd0], R26 ;  /* 0x000dd01a01007387 */ /* 0x0003e80000100a00 */
[----:B0-----:R-:W3:Y:S01]  /*8f80*/  LDL.LU.64 R22, [R1+0x2990] ;  /* 0x0029900001167983 */ /* 0x001ee20000300a00 */
[----:B------:R-:W-:-:S03]  /*8f90*/  VIADD R0, R5, 0xfffffff6 ;  /* 0xfffffff605007836 */ /* 0x000fc60000000000 */
[----:B------:R0:W-:Y:S02]  /*8fa0*/  STL.64 [R1+0xdc8], R24 ;  /* 0x000dc81801007387 */ /* 0x0001e40000100a00 */
[----:B------:R-:W-:Y:S01]  /*8fb0*/  ISETP.GE.U32.AND P5, PT, R0, 0x7fffff77, PT ;  /* 0x7fffff770000780c */ /* 0x000fe20003fa6070 */
[----:B------:R-:W-:Y:S01]  /*8fc0*/  IMAD.SHL.U32 R0, R2, 0x8, RZ ;  /* 0x0000000802007824 */ /* 0x000fe200078e00ff */
[----:B------:R-:W-:Y:S02]  /*8fd0*/  PRMT R60, RZ, 0x7610, R60 ;  /* 0x00007610ff3c7816 */ /* 0x000fe4000000003c */
[----:B------:R-:W-:Y:S01]  /*8fe0*/  PRMT R61, RZ, 0x7610, R61 ;  /* 0x00007610ff3d7816 */ /* 0x000fe2000000003d */
[C---:B-1----:R-:W-:Y:S01]  /*8ff0*/  IMAD.WIDE R26, R0.reuse, 0x2, R88 ;  /* 0x00000002001a7825 */ /* 0x042fe200078e0258 */
[----:B------:R-:W-:Y:S02]  /*9000*/  PRMT R62, RZ, 0x7610, R62 ;  /* 0x00007610ff3e7816 */ /* 0x000fe4000000003e */
[----:B------:R-:W-:Y:S01]  /*9010*/  PRMT R92, RZ, 0x7610, R92 ;  /* 0x00007610ff5c7816 */ /* 0x000fe2000000005c */
[C---:B0-----:R-:W-:Y:S01]  /*9020*/  IMAD.WIDE R24, R0.reuse, 0x2, R86 ;  /* 0x0000000200187825 */ /* 0x041fe200078e0256 */
[----:B------:R-:W3:Y:S04]  /*9030*/  @!P0 LDG.E.U16 R61, desc[UR6][R26.64] ;  /* 0x000000061a3d8981 */ /* 0x000ee8000c1e1500 */
[----:B------:R-:W3:Y:S04]  /*9040*/  @!P0 LDG.E.U16 R62, desc[UR6][R24.64] ;  /* 0x00000006183e8981 */ /* 0x000ee8000c1e1500 */
[----:B----4-:R-:W-:Y:S04]  /*9050*/  STL [R1+0x1408], R28 ;  /* 0x0014081c01007387 */ /* 0x010fe80000100800 */
[----:B--2---:R0:W-:Y:S04]  /*9060*/  STL [R1+0x140c], R29 ;  /* 0x00140c1d01007387 */ /* 0x0041e80000100800 */
[----:B---3--:R-:W-:Y:S04]  /*9070*/  STL [R1+0x1400], R20 ;  /* 0x0014001401007387 */ /* 0x008fe80000100800 */
[----:B------:R1:W-:Y:S01]  /*9080*/  STL [R1+0x1404], R21 ;  /* 0x0014041501007387 */ /* 0x0003e20000100800 */
[----:B0-----:R-:W-:-:S05]  /*9090*/  IMAD.WIDE R28, R0, 0x2, R90 ;  /* 0x00000002001c7825 */ /* 0x001fca00078e025a */
[----:B------:R0:W2:Y:S01]  /*90a0*/  @!P0 LDG.E.U16 R60, desc[UR6][R28.64] ;  /* 0x000000061c3c8981 */ /* 0x0000a2000c1e1500 */
[----:B-1----:R-:W-:-:S04]  /*90b0*/  IMAD.WIDE R20, R0, 0x2, R84 ;  /* 0x0000000200147825 */ /* 0x002fc800078e0254 */
[----:B------:R-:W-:Y:S01]  /*90c0*/  VIADD R0, R5, 0xfffffff5 ;  /* 0xfffffff505007836 */ /* 0x000fe20000000000 */
[----:B------:R1:W3:Y:S04]  /*90d0*/  @!P0 LDG.E.U16 R92, desc[UR6][R20.64] ;  /* 0x00000006145c8981 */ /* 0x0002e8000c1e1500 */
[----:B------:R-:W-:Y:S01]  /*90e0*/  ISETP.GE.U32.AND P0, PT, R0, 0x7fffff76, PT ;  /* 0x7fffff760000780c */ /* 0x000fe20003f06070 */
[----:B------:R0:W-:Y:S01]  /*90f0*/  STL.64 [R1+0xdc0], R28 ;  /* 0x000dc01c01007387 */ /* 0x0001e20000100a00 */
[----:B------:R-:W-:Y:S01]  /*9100*/  IMAD R0, R2, 0x9, RZ ;  /* 0x0000000902007824 */ /* 0x000fe200078e02ff */
[----:B------:R-:W-:Y:S02]  /*9110*/  PRMT R30, RZ, 0x7610, R30 ;  /* 0x00007610ff1e7816 */ /* 0x000fe4000000001e */
[----:B------:R4:W-:Y:S01]  /*9120*/  STL.64 [R1+0xdb8], R26 ;  /* 0x000db81a01007387 */ /* 0x0009e20000100a00 */
[----:B------:R-:W-:-:S03]  /*9130*/  PRMT R31, RZ, 0x7610, R31 ;  /* 0x00007610ff1f7816 */ /* 0x000fc6000000001f */
[----:B------:R1:W-:Y:S01]  /*9140*/  STL.64 [R1+0xdb0], R24 ;  /* 0x000db01801007387 */ /* 0x0003e20000100a00 */
[----:B------:R-:W-:-:S03]  /*9150*/  PRMT R22, RZ, 0x7610, R22 ;  /* 0x00007610ff167816 */ /* 0x000fc60000000016 */
[----:B------:R1:W-:Y:S01]  /*9160*/  STL.64 [R1+0xda8], R20 ;  /* 0x000da81401007387 */ /* 0x0003e20000100a00 */
[----:B0-----:R-:W-:Y:S01]  /*9170*/  IMAD.WIDE R28, R0, 0x2, R90 ;  /* 0x00000002001c7825 */ /* 0x001fe200078e025a */
[----:B------:R-:W-:-:S03]  /*9180*/  PRMT R23, RZ, 0x7610, R23 ;  /* 0x00007610ff177816 */ /* 0x000fc60000000017 */
[C---:B----4-:R-:W-:Y:S01]  /*9190*/  IMAD.WIDE R26, R0.reuse, 0x2, R86 ;  /* 0x00000002001a7825 */ /* 0x050fe200078e0256 */
[----:B------:R0:W-:Y:S03]  /*91a0*/  STL.64 [R1+0xda0], R28 ;  /* 0x000da01c01007387 */ /* 0x0001e60000100a00 */
[C---:B-1----:R-:W-:Y:S01]  /*91b0*/  IMAD.WIDE R24, R0.reuse, 0x2, R84 ;  /* 0x0000000200187825 */ /* 0x042fe200078e0254 */
[----:B------:R-:W4:Y:S03]  /*91c0*/  @!P5 LDG.E.U16 R31, desc[UR6][R28.64] ;  /* 0x000000061c1fd981 */ /* 0x000f26000c1e1500 */
[----:B------:R-:W-:Y:S01]  /*91d0*/  IMAD.WIDE R20, R0, 0x2, R88 ;  /* 0x0000000200147825 */ /* 0x000fe200078e0258 */
[----:B------:R-:W2:Y:S04]  /*91e0*/  @!P5 LDG.E.U16 R22, desc[UR6][R24.64] ;  /* 0x000000061816d981 */ /* 0x000ea8000c1e1500 */
[----:B------:R-:W2:Y:S04]  /*91f0*/  @!P5 LDG.E.U16 R30, desc[UR6][R20.64] ;  /* 0x00000006141ed981 */ /* 0x000ea8000c1e1500 */
[----:B------:R1:W-:Y:S04]  /*9200*/  STL.64 [R1+0xd98], R20 ;  /* 0x000d981401007387 */ /* 0x0003e80000100a00 */
[----:B0-----:R-:W3:Y:S04]  /*9210*/  LDL.LU.64 R28, [R1+0x2988] ;  /* 0x00298800011c7983 */ /* 0x001ee80000300a00 */
[----:B------:R0:W-:Y:S04]  /*9220*/  STL.64 [R1+0xd90], R26 ;  /* 0x000d901a01007387 */ /* 0x0001e80000100a00 */
[----:B-1----:R-:W3:Y:S04]  /*9230*/  LDL.LU.64 R20, [R1+0x2980] ;  /* 0x0029800001147983 */ /* 0x002ee80000300a00 */
[----:B------:R0:W3:Y:S01]  /*9240*/  @!P5 LDG.E.U16 R23, desc[UR6][R26.64] ;  /* 0x000000061a17d981 */ /* 0x0000e2000c1e1500 */
[----:B------:R-:W-:-:S03]  /*9250*/  VIADD R0, R5, 0xfffffff4 ;  /* 0xfffffff405007836 */ /* 0x000fc60000000000 */
[----:B------:R1:W-:Y:S02]  /*9260*/  STL.64 [R1+0xd88], R24 ;  /* 0x000d881801007387 */ /* 0x0003e40000100a00 */
[----:B------:R-:W-:Y:S01]  /*9270*/  ISETP.GE.U32.AND P5, PT, R0, 0x7fffff75, PT ;  /* 0x7fffff750000780c */ /* 0x000fe20003fa6070 */
[----:B------:R-:W-:-:S04]  /*9280*/  IMAD R0, R2, 0xa, RZ ;  /* 0x0000000a02007824 */ /* 0x000fc800078e02ff */
[----:B0-----:R-:W-:-:S04]  /*9290*/  IMAD.WIDE R26, R0, 0x2, R88 ;  /* 0x00000002001a7825 */ /* 0x001fc800078e0258 */
[----:B-1----:R-:W-:Y:S01]  /*92a0*/  IMAD.WIDE R24, R0, 0x2, R86 ;  /* 0x0000000200187825 */ /* 0x002fe200078e0256 */
[----:B--2---:R-:W-:Y:S04]  /*92b0*/  STL [R1+0x340], R30 ;  /* 0x0003401e01007387 */ /* 0x004fe80000100800 */
[----:B----4-:R0:W-:Y:S01]  /*92c0*/  STL [R1+0x344], R31 ;  /* 0x0003441f01007387 */ /* 0x0101e20000100800 */
[----:B---3--:R-:W-:-:S03]  /*92d0*/  PRMT R29, RZ, 0x7610, R29 ;  /* 0x00007610ff1d7816 */ /* 0x008fc6000000001d */
[----:B------:R-:W-:Y:S01]  /*92e0*/  STL [R1+0x338], R22 ;  /* 0x0003381601007387 */ /* 0x000fe20000100800 */
[----:B------:R-:W-:Y:S01]  /*92f0*/  PRMT R28, RZ, 0x7610, R28 ;  /* 0x00007610ff1c7816 */ /* 0x000fe2000000001c */
[----:B0-----:R-:W-:Y:S01]  /*9300*/  IMAD.WIDE R30, R0, 0x2, R90 ;  /* 0x00000002001e7825 */ /* 0x001fe200078e025a */
[----:B------:R-:W-:-:S04]  /*9310*/  PRMT R20, RZ, 0x7610, R20 ;  /* 0x00007610ff147816 */ /* 0x000fc80000000014 */
[----:B------:R-:W2:Y:S01]  /*9320*/  @!P0 LDG.E.U16 R28, desc[UR6][R26.64] ;  /* 0x000000061a1c8981 */ /* 0x000ea2000c1e1500 */
[----:B------:R-:W-:-:S03]  /*9330*/  PRMT R21, RZ, 0x7610, R21 ;  /* 0x00007610ff157816 */ /* 0x000fc60000000015 */
[----:B------:R0:W-:Y:S04]  /*9340*/  STL [R1+0x33c], R23 ;  /* 0x00033c1701007387 */ /* 0x0001e80000100800 */
[----:B------:R1:W-:Y:S04]  /*9350*/  STL.64 [R1+0xd80], R30 ;  /* 0x000d801e01007387 */ /* 0x0003e80000100a00 */
[----:B------:R-:W3:Y:S01]  /*9360*/  @!P0 LDG.E.U16 R29, desc[UR6][R30.64] ;  /* 0x000000061e1d8981 */ /* 0x000ee2000c1e1500 */
[----:B0-----:R-:W-:-:S03]  /*9370*/  IMAD.WIDE R22, R0, 0x2, R84 ;  /* 0x0000000200167825 */ /* 0x001fc600078e0254 */
[----:B------:R0:W-:Y:S04]  /*9380*/  STL.64 [R1+0xd78], R26 ;  /* 0x000d781a01007387 */ /* 0x0001e80000100a00 */
[----:B------:R-:W4:Y:S04]  /*9390*/  @!P0 LDG.E.U16 R20, desc[UR6][R22.64] ;  /* 0x0000000616148981 */ /* 0x000f28000c1e1500 */
[----:B-1----:R-:W4:Y:S04]  /*93a0*/  LDL.LU.64 R30, [R1+0x2978] ;  /* 0x00297800011e7983 */ /* 0x002f280000300a00 */
[----:B------:R1:W-:Y:S04]  /*93b0*/  STL.64 [R1+0xd70], R24 ;  /* 0x000d701801007387 */ /* 0x0003e80000100a00 */
[----:B0-----:R-:W4:Y:S04]  /*93c0*/  LDL.LU.64 R26, [R1+0x2970] ;  /* 0x00297000011a7983 */ /* 0x001f280000300a00 */
[----:B------:R1:W4:Y:S01]  /*93d0*/  @!P0 LDG.E.U16 R21, desc[UR6][R24.64] ;  /* 0x0000000618158981 */ /* 0x000322000c1e1500 */
[----:B------:R-:W-:-:S03]  /*93e0*/  VIADD R0, R5, 0xfffffff3 ;  /* 0xfffffff305007836 */ /* 0x000fc60000000000 */
[----:B------:R0:W-:Y:S02]  /*93f0*/  STL.64 [R1+0xd68], R22 ;  /* 0x000d681601007387 */ /* 0x0001e40000100a00 */
[----:B------:R-:W-:Y:S01]  /*9400*/  ISETP.GE.U32.AND P0, PT, R0, 0x7fffff74, PT ;  /* 0x7fffff740000780c */ /* 0x000fe20003f06070 */
[----:B------:R-:W-:Y:S01]  /*9410*/  IMAD R0, R2, 0xb, RZ ;  /* 0x0000000b02007824 */ /* 0x000fe200078e02ff */
[----:B------:R-:W-:Y:S02]  /*9420*/  PRMT R6, RZ, 0x7610, R6 ;  /* 0x00007610ff067816 */ /* 0x000fe40000000006 */
[----:B------:R-:W-:Y:S01]  /*9430*/  PRMT R3, RZ, 0x7610, R3 ;  /* 0x00007610ff037816 */ /* 0x000fe20000000003 */
[----:B-1----:R-:W-:-:S04]  /*9440*/  IMAD.WIDE R24, R0, 0x2, R86 ;  /* 0x0000000200187825 */ /* 0x002fc800078e0256 */
[C---:B0-----:R-:W-:Y:S01]  /*9450*/  IMAD.WIDE R22, R0.reuse, 0x2, R90 ;  /* 0x0000000200167825 */ /* 0x041fe200078e025a */
[----:B------:R-:W4:Y:S04]  /*9460*/  @!P5 LDG.E.U16 R6, desc[UR6][R24.64] ;  /* 0x000000061806d981 */ /* 0x000f28000c1e1500 */
[----:B--2---:R-:W-:Y:S04]  /*9470*/  STL [R1+0x330], R28 ;  /* 0x0003301c01007387 */ /* 0x004fe80000100800 */
[----:B---3--:R0:W-:Y:S04]  /*9480*/  STL [R1+0x334], R29 ;  /* 0x0003341d01007387 */ /* 0x0081e80000100800 */
[----:B----4-:R-:W-:Y:S01]  /*9490*/  STL [R1+0x328], R20 ;  /* 0x0003281401007387 */ /* 0x010fe20000100800 */
[----:B0-----:R-:W-:Y:S01]  /*94a0*/  IMAD.WIDE R28, R0, 0x2, R88 ;  /* 0x00000002001c7825 */ /* 0x001fe200078e0258 */
[----:B------:R-:W-:-:S02]  /*94b0*/  PRMT R27, RZ, 0x7610, R27 ;  /* 0x00007610ff1b7816 */ /* 0x000fc4000000001b */
[----:B------:R-:W-:Y:S01]  /*94c0*/  PRMT R26, RZ, 0x7610, R26 ;  /* 0x00007610ff1a7816 */ /* 0x000fe2000000001a */
[----:B------:R0:W-:Y:S04]  /*94d0*/  STL [R1+0x32c], R21 ;  /* 0x00032c1501007387 */ /* 0x0001e80000100800 */
[----:B------:R1:W-:Y:S04]  /*94e0*/  STL.64 [R1+0xd60], R22 ;  /* 0x000d601601007387 */ /* 0x0003e80000100a00 */
[----:B------:R-:W2:Y:S01]  /*94f0*/  @!P5 LDG.E.U16 R27, desc[UR6][R22.64] ;  /* 0x00000006161bd981 */ /* 0x000ea2000c1e1500 */
[----:B0-----:R-:W-:-:S03]  /*9500*/  IMAD.WIDE R20, R0, 0x2, R84 ;  /* 0x0000000200147825 */ /* 0x001fc600078e0254 */
[----:B------:R0:W-:Y:S04]  /*9510*/  STL.64 [R1+0xd58], R28 ;  /* 0x000d581c01007387 */ /* 0x0001e80000100a00 */
[----:B------:R-:W3:Y:S04]  /*9520*/  @!P5 LDG.E.U16 R3, desc[UR6][R20.64] ;  /* 0x000000061403d981 */ /* 0x000ee8000c1e1500 */
[----:B-1----:R-:W4:Y:S04]  /*9530*/  LDL.LU.64 R22, [R1+0x2968] ;  /* 0x0029680001167983 */ /* 0x002f280000300a00 */
[----:B------:R0:W2:Y:S01]  /*9540*/  @!P5 LDG.E.U16 R26, desc[UR6][R28.64] ;  /* 0x000000061c1ad981 */ /* 0x0000a2000c1e1500 */
[----:B------:R-:W-:Y:S01]  /*9550*/  VIADD R0, R5, 0xfffffff2 ;  /* 0xfffffff205007836 */ /* 0x000fe20000000000 */
[----:B------:R-:W-:-:S02]  /*9560*/  PRMT R30, RZ, 0x7610, R30 ;  /* 0x00007610ff1e7816 */ /* 0x000fc4000000001e */
[----:B------:R1:W-:Y:S02]  /*9570*/  STL.64 [R1+0xd50], R24 ;  /* 0x000d501801007387 */ /* 0x0003e40000100a00 */
[----:B------:R-:W-:Y:S01]  /*9580*/  ISETP.GE.U32.AND P5, PT, R0, 0x7fffff73, PT ;  /* 0x7fffff730000780c */ /* 0x000fe20003fa6070 */
[----:B------:R-:W-:Y:S01]  /*9590*/  IMAD R0, R2, 0xc, RZ ;  /* 0x0000000c02007824 */ /* 0x000fe200078e02ff */
[----:B------:R1:W-:Y:S01]  /*95a0*/  STL.64 [R1+0xd48], R20 ;  /* 0x000d481401007387 */ /* 0x0003e20000100a00 */
[----:B------:R-:W-:-:S03]  /*95b0*/  PRMT R31, RZ, 0x7610, R31 ;  /* 0x00007610ff1f7816 */ /* 0x000fc6000000001f */
[----:B------:R-:W-:Y:S01]  /*95c0*/  STL [R1+0x24e0], R6 ;  /* 0x0024e00601007387 */ /* 0x000fe20000100800 */
[----:B0-----:R-:W-:-:S04]  /*95d0*/  IMAD.WIDE R28, R0, 0x2, R90 ;  /* 0x00000002001c7825 */ /* 0x001fc800078e025a */
[C---:B-1----:R-:W-:Y:S01]  /*95e0*/  IMAD.WIDE R24, R0.reuse, 0x2, R84 ;  /* 0x0000000200187825 */ /* 0x042fe200078e0254 */
[----:B------:R-:W2:Y:S03]  /*95f0*/  @!P0 LDG.E.U16 R31, desc[UR6][R28.64] ;  /* 0x000000061c1f8981 */ /* 0x000ea6000c1e1500 */
[----:B------:R-:W-:-:S05]  /*9600*/  IMAD.WIDE R20, R0, 0x2, R88 ;  /* 0x0000000200147825 */ /* 0x000fca00078e0258 */
[----:B------:R-:W2:Y:S04]  /*9610*/  @!P0 LDG.E.U16 R30, desc[UR6][R20.64] ;  /* 0x00000006141e8981 */ /* 0x000ea8000c1e1500 */
[----:B---3--:R-:W-:Y:S01]  /*9620*/  STL [R1+0x24e4], R3 ;  /* 0x0024e40301007387 */ /* 0x008fe20000100800 */
[----:B----4-:R-:W-:Y:S02]  /*9630*/  PRMT R22, RZ, 0x7610, R22 ;  /* 0x00007610ff167816 */ /* 0x010fe40000000016 */
[----:B------:R-:W-:Y:S01]  /*9640*/  PRMT R23, RZ, 0x7610, R23 ;  /* 0x00007610ff177816 */ /* 0x000fe20000000017 */
[----:B--2---:R-:W-:Y:S04]  /*9650*/  STL [R1+0x320], R26 ;  /* 0x0003201a01007387 */ /* 0x004fe80000100800 */
[----:B------:R0:W-:Y:S04]  /*9660*/  STL [R1+0x324], R27 ;  /* 0x0003241b01007387 */ /* 0x0001e80000100800 */
[----:B------:R1:W-:Y:S04]  /*9670*/  STL.64 [R1+0xd40], R28 ;  /* 0x000d401c01007387 */ /* 0x0003e80000100a00 */
[----:B------:R-:W2:Y:S01]  /*9680*/  @!P0 LDG.E.U16 R22, desc[UR6][R24.64] ;  /* 0x0000000618168981 */ /* 0x000ea2000c1e1500 */
[----:B0-----:R-:W-:-:S03]  /*9690*/  IMAD.WIDE R26, R0, 0x2, R86 ;  /* 0x00000002001a7825 */ /* 0x001fc600078e0256 */
[----:B------:R0:W-:Y:S04]  /*96a0*/  STL.64 [R1+0xd38], R20 ;  /* 0x000d381401007387 */ /* 0x0001e80000100a00 */
[----:B-1----:R-:W3:Y:S04]  /*96b0*/  LDL.LU.64 R28, [R1+0x2960] ;  /* 0x00296000011c7983 */ /* 0x002ee80000300a00 */
[----:B------:R1:W4:Y:S04]  /*96c0*/  @!P0 LDG.E.U16 R23, desc[UR6][R26.64] ;  /* 0x000000061a178981 */ /* 0x000328000c1e1500 */
[----:B------:R1:W-:Y:S04]  /*96d0*/  STL.64 [R1+0xd30], R26 ;  /* 0x000d301a01007387 */ /* 0x0003e80000100a00 */
[----:B0-----:R-:W4:Y:S01]  /*96e0*/  LDL.LU.64 R20, [R1+0x2958] ;  /* 0x0029580001147983 */ /* 0x001f220000300a00 */
[----:B------:R-:W-:-:S03]  /*96f0*/  VIADD R0, R5, 0xfffffff1 ;  /* 0xfffffff105007836 */ /* 0x000fc60000000000 */
[----:B------:R0:W-:Y:S02]  /*9700*/  STL.64 [R1+0xd28], R24 ;  /* 0x000d281801007387 */ /* 0x0001e40000100a00 */
[----:B------:R-:W-:Y:S01]  /*9710*/  ISETP.GE.U32.AND P0, PT, R0, 0x7fffff72, PT ;  /* 0x7fffff720000780c */ /* 0x000fe20003f06070 */
[----:B------:R-:W-:Y:S01]  /*9720*/  IMAD R0, R2, 0xd, RZ ;  /* 0x0000000d02007824 */ /* 0x000fe200078e02ff */
[----:B------:R-:W-:Y:S04]  /*9730*/  STL [R1+0x11b8], R30 ;  /* 0x0011b81e01007387 */ /* 0x000fe80000100800 */
[----:B------:R0:W-:Y:S01]  /*9740*/  STL [R1+0x11bc], R31 ;  /* 0x0011bc1f01007387 */ /* 0x0001e20000100800 */
[----:B-1----:R-:W-:-:S04]  /*9750*/  IMAD.WIDE R26, R0, 0x2, R86 ;  /* 0x00000002001a7825 */ /* 0x002fc800078e0256 */
[----:B0-----:R-:W-:-:S04]  /*9760*/  IMAD.WIDE R24, R0, 0x2, R84 ;  /* 0x0000000200187825 */ /* 0x001fc800078e0254 */
[----:B------:R-:W-:Y:S01]  /*9770*/  IMAD.WIDE R30, R0, 0x2, R90 ;  /* 0x00000002001e7825 */ /* 0x000fe200078e025a */
[----:B--2---:R-:W-:Y:S01]  /*9780*/  STL [R1+0x11b0], R22 ;  /* 0x0011b01601007387 */ /* 0x004fe20000100800 */
[----:B---3--:R-:W-:Y:S02]  /*9790*/  PRMT R28, RZ, 0x7610, R28 ;  /* 0x00007610ff1c7816 */ /* 0x008fe4000000001c */
[----:B------:R-:W-:Y:S01]  /*97a0*/  PRMT R29, RZ, 0x7610, R29 ;  /* 0x00007610ff1d7816 */ /* 0x000fe2000000001d */
[----:B----4-:R0:W-:Y:S01]  /*97b0*/  STL [R1+0x11b4], R23 ;  /* 0x0011b41701007387 */ /* 0x0101e20000100800 */
        /* <DEDUP_REMOVED lines=94> */
[----:B----4-:R-:W-:-:S04]  /*9da0*/  IMAD.WIDE R26, R0, 0x2, R86 ;  /* 0x00000002001a7825 */ /* 0x010fc800078e0256 */
[----:B-1----:R-:W-:-:S04]  /*9db0*/  IMAD.WIDE R24, R0, 0x2, R84 ;  /* 0x0000000200187825 */ /* 0x002fc800078e0254 */
[----:B------:R-:W-:Y:S01]  /*9dc0*/  IMAD.WIDE R20, R0, 0x2, R88 ;  /* 0x0000000200147825 */ /* 0x000fe200078e0258 */
[----:B------:R0:W-:Y:S04]  /*9dd0*/  STL.64 [R1+0xca0], R28 ;  /* 0x000ca01c01007387 */ /* 0x0001e80000100a00 */
[----:B------:R-:W4:Y:S04]  /*9de0*/  @!P5 LDG.E.U16 R30, desc[UR6][R20.64] ;  /* 0x00000006141ed981 */ /* 0x000f28000c1e1500 */
[----:B------:R-:W2:Y:S04]  /*9df0*/  @!P5 LDG.E.U16 R31, desc[UR6][R28.64] ;  /* 0x000000061c1fd981 */ /* 0x000ea8000c1e1500 */
[----:B------:R1:W-:Y:S04]  /*9e00*/  STL.64 [R1+0xc98], R20 ;  /* 0x000c981401007387 */ /* 0x0003e80000100a00 */
[----:B------:R-:W3:Y:S04]  /*9e10*/  @!P5 LDG.E.U16 R22, desc[UR6][R24.64] ;  /* 0x000000061816d981 */ /* 0x000ee8000c1e1500 */
[----:B0-----:R-:W3:Y:S04]  /*9e20*/  LDL.LU.64 R28, [R1+0x2920] ;  /* 0x00292000011c7983 */ /* 0x001ee80000300a00 */
[----:B------:R0:W3:Y:S04]  /*9e30*/  @!P5 LDG.E.U16 R23, desc[UR6][R26.64] ;  /* 0x000000061a17d981 */ /* 0x0000e8000c1e1500 */
[----:B------:R0:W-:Y:S04]  /*9e40*/  STL.64 [R1+0xc90], R26 ;  /* 0x000c901a01007387 */ /* 0x0001e80000100a00 */
[----:B-1----:R-:W3:Y:S01]  /*9e50*/  LDL.LU.64 R20, [R1+0x2918] ;  /* 0x0029180001147983 */ /* 0x002ee20000300a00 */
[----:B------:R-:W-:-:S03]  /*9e60*/  VIADD R0, R5, 0xffffffec ;  /* 0xffffffec05007836 */ /* 0x000fc60000000000 */
[----:B------:R1:W-:Y:S02]  /*9e70*/  STL.64 [R1+0xc88], R24 ;  /* 0x000c881801007387 */ /* 0x0003e40000100a00 */
[----:B------:R-:W-:Y:S01]  /*9e80*/  ISETP.GE.U32.AND P5, PT, R0, 0x7fffff6d, PT ;  /* 0x7fffff6d0000780c */ /* 0x000fe20003fa6070 */
[----:B------:R-:W-:-:S04]  /*9e90*/  IMAD R0, R2, 0x12, RZ ;  /* 0x0000001202007824 */ /* 0x000fc800078e02ff */
[----:B0-----:R-:W-:-:S04]  /*9ea0*/  IMAD.WIDE R26, R0, 0x2, R86 ;  /* 0x00000002001a7825 */ /* 0x001fc800078e0256 */
[C---:B-1----:R-:W-:Y:S01]  /*9eb0*/  IMAD.WIDE R24, R0.reuse, 0x2, R84 ;  /* 0x0000000200187825 */ /* 0x042fe200078e0254 */
[----:B----4-:R-:W-:Y:S04]  /*9ec0*/  STL [R1+0x304], R30 ;  /* 0x0003041e01007387 */ /* 0x010fe80000100800 */
[----:B--2---:R0:W-:Y:S04]  /*9ed0*/  STL [R1+0x308], R31 ;  /* 0x0003081f01007387 */ /* 0x0041e80000100800 */
[----:B---3--:R-:W-:Y:S01]  /*9ee0*/  STL [R1+0x2fc], R22 ;  /* 0x0002fc1601007387 */ /* 0x008fe20000100800 */
        /* <DEDUP_REMOVED lines=128> */
[----:B0-----:R-:W-:-:S05]  /*a6f0*/  IMAD.WIDE R28, R0, 0x2, R90 ;  /* 0x00000002001c7825 */ /* 0x001fca00078e025a */
[----:B------:R-:W2:Y:S01]  /*a700*/  @!P5 LDG.E.U16 R31, desc[UR6][R28.64] ;  /* 0x000000061c1fd981 */ /* 0x000ea2000c1e1500 */
[----:B------:R-:W-:Y:S01]  /*a710*/  PRMT R22, RZ, 0x7610, R22 ;  /* 0x00007610ff167816 */ /* 0x000fe20000000016 */
[----:B-1----:R-:W-:Y:S01]  /*a720*/  IMAD.WIDE R20, R0, 0x2, R88 ;  /* 0x0000000200147825 */ /* 0x002fe200078e0258 */
        /* <DEDUP_REMOVED lines=12> */
[----:B------:R-:W-:Y:S01]  /*a7f0*/  IMAD R0, R2, 0x18, RZ ;  /* 0x0000001802007824 */ /* 0x000fe200078e02ff */
        /* <DEDUP_REMOVED lines=102> */
[----:B------:R0:W-:Y:S04]  /*ae60*/  STL [R1+0x1138], R21 ;  /* 0x0011381501007387 */ /* 0x0001e80000100800 */
[----:B------:R1:W-:Y:S01]  /*ae70*/  STL.64 [R1+0xb40], R28 ;  /* 0x000b401c01007387 */ /* 0x0003e20000100a00 */
[----:B------:R-:W-:-:S03]  /*ae80*/  PRMT R22, RZ, 0x7610, R22 ;  /* 0x00007610ff167816 */ /* 0x000fc60000000016 */
[----:B------:R-:W2:Y:S01]  /*ae90*/  @!P0 LDG.E.U16 R31, desc[UR6][R28.64] ;  /* 0x000000061c1f8981 */ /* 0x000ea2000c1e1500 */
[----:B0-----:R-:W-:Y:S01]  /*aea0*/  IMAD.WIDE R20, R0, 0x2, R88 ;  /* 0x0000000200147825 */ /* 0x001fe200078e0258 */
[----:B------:R-:W-:Y:S02]  /*aeb0*/  PRMT R23, RZ, 0x7610, R23 ;  /* 0x00007610ff177816 */ /* 0x000fe40000000017 */
[----:B------:R-:W3:Y:S04]  /*aec0*/  @!P0 LDG.E.U16 R22, desc[UR6][R24.64] ;  /* 0x0000000618168981 */ /* 0x000ee8000c1e1500 */
[----:B------:R-:W4:Y:S04]  /*aed0*/  @!P0 LDG.E.U16 R30, desc[UR6][R20.64] ;  /* 0x00000006141e8981 */ /* 0x000f28000c1e1500 */
[----:B------:R0:W-:Y:S04]  /*aee0*/  STL.64 [R1+0xb38], R20 ;  /* 0x000b381401007387 */ /* 0x0001e80000100a00 */
[----:B-1----:R-:W3:Y:S04]  /*aef0*/  LDL.LU.64 R28, [R1+0x2880] ;  /* 0x00288000011c7983 */ /* 0x002ee80000300a00 */
[----:B------:R1:W-:Y:S04]  /*af00*/  STL.64 [R1+0xb30], R26 ;  /* 0x000b301a01007387 */ /* 0x0003e80000100a00 */
[----:B------:R1:W3:Y:S04]  /*af10*/  @!P0 LDG.E.U16 R23, desc[UR6][R26.64] ;  /* 0x000000061a178981 */ /* 0x0002e8000c1e1500 */
[----:B0-----:R-:W3:Y:S01]  /*af20*/  LDL.LU.64 R20, [R1+0x2878] ;  /* 0x0028780001147983 */ /* 0x001ee20000300a00 */
[----:B------:R-:W-:-:S03]  /*af30*/  VIADD R0, R5, 0xffffffe1 ;  /* 0xffffffe105007836 */ /* 0x000fc60000000000 */
[----:B------:R0:W-:Y:S02]  /*af40*/  STL.64 [R1+0xb28], R24 ;  /* 0x000b281801007387 */ /* 0x0001e40000100a00 */
[----:B------:R-:W-:Y:S01]  /*af50*/  ISETP.GE.U32.AND P0, PT, R0, 0x7fffff62, PT ;  /* 0x7fffff620000780c */ /* 0x000fe20003f06070 */
[----:B------:R-:W-:-:S04]  /*af60*/  IMAD R0, R2, 0x1d, RZ ;  /* 0x0000001d02007824 */ /* 0x000fc800078e02ff */
[----:B-1----:R-:W-:-:S04]  /*af70*/  IMAD.WIDE R26, R0, 0x2, R86 ;  /* 0x00000002001a7825 */ /* 0x002fc800078e0256 */
[----:B0-----:R-:W-:Y:S01]  /*af80*/  IMAD.WIDE R24, R0, 0x2, R84 ;  /* 0x0000000200187825 */ /* 0x001fe200078e0254 */
[----:B----4-:R-:W-:Y:S04]  /*af90*/  STL [R1+0x112c], R30 ;  /* 0x00112c1e01007387 */ /* 0x010fe80000100800 */
[----:B--2---:R0:W-:Y:S04]  /*afa0*/  STL [R1+0x1130], R31 ;  /* 0x0011301f01007387 */ /* 0x0041e80000100800 */
[----:B---3--:R-:W-:Y:S01]  /*afb0*/  STL [R1+0x1124], R22 ;  /* 0x0011241601007387 */ /* 0x008fe20000100800 */
[----:B------:R-:W-:-:S02]  /*afc0*/  PRMT R29, RZ, 0x7610, R29 ;  /* 0x00007610ff1d7816 */ /* 0x000fc4000000001d */
[----:B------:R-:W-:Y:S01]  /*afd0*/  PRMT R28, RZ, 0x7610, R28 ;  /* 0x00007610ff1c7816 */ /* 0x000fe2000000001c */
[C---:B0-----:R-:W-:Y:S01]  /*afe0*/  IMAD.WIDE R30, R0.reuse, 0x2, R90 ;  /* 0x00000002001e7825 */ /* 0x041fe200078e025a */
[----:B------:R0:W-:Y:S01]  /*aff0*/  STL [R1+0x1128], R23 ;  /* 0x0011281701007387 */ /* 0x0001e20000100800 */
[----:B------:R-:W-:Y:S02]  /*b000*/  PRMT R20, RZ, 0x7610, R20 ;  /* 0x00007610ff147816 */ /* 0x000fe40000000014 */
[----:B------:R-:W-:Y:S01]  /*b010*/  PRMT R21, RZ, 0x7610, R21 ;  /* 0x00007610ff157816 */ /* 0x000fe20000000015 */
[----:B------:R-:W2:Y:S01]  /*b020*/  @!P5 LDG.E.U16 R29, desc[UR6][R30.64] ;  /* 0x000000061e1dd981 */ /* 0x000ea2000c1e1500 */
[----:B0-----:R-:W-:-:S03]  /*b030*/  IMAD.WIDE R22, R0, 0x2, R88 ;  /* 0x0000000200167825 */ /* 0x001fc600078e0258 */
[----:B------:R0:W-:Y:S04]  /*b040*/  STL.64 [R1+0xb20], R30 ;  /* 0x000b201e01007387 */ /* 0x0001e80000100a00 */
[----:B------:R1:W-:Y:S04]  /*b050*/  STL.64 [R1+0xb18], R22 ;  /* 0x000b181601007387 */ /* 0x0003e80000100a00 */
[----:B------:R-:W3:Y:S04]  /*b060*/  @!P5 LDG.E.U16 R20, desc[UR6][R24.64] ;  /* 0x000000061814d981 */ /* 0x000ee8000c1e1500 */
[----:B0-----:R-:W4:Y:S04]  /*b070*/  LDL.LU.64 R30, [R1+0x2870] ;  /* 0x00287000011e7983 */ /* 0x001f280000300a00 */
[----:B------:R0:W-:Y:S04]  /*b080*/  STL.64 [R1+0xb10], R26 ;  /* 0x000b101a01007387 */ /* 0x0001e80000100a00 */
[----:B------:R-:W2:Y:S04]  /*b090*/  @!P5 LDG.E.U16 R28, desc[UR6][R22.64] ;  /* 0x00000006161cd981 */ /* 0x000ea8000c1e1500 */
[----:B------:R0:W2:Y:S04]  /*b0a0*/  @!P5 LDG.E.U16 R21, desc[UR6][R26.64] ;  /* 0x000000061a15d981 */ /* 0x0000a8000c1e1500 */
[----:B-1----:R-:W4:Y:S01]  /*b0b0*/  LDL.LU.64 R22, [R1+0x2868] ;  /* 0x0028680001167983 */ /* 0x002f220000300a00 */
[----:B------:R-:W-:Y:S01]  /*b0c0*/  VIADD R0, R5, 0xffffffe0 ;  /* 0xffffffe005007836 */ /* 0x000fe20000000000 */
[----:B------:R-:W-:-:S04]  /*b0d0*/  PRMT R93, RZ, 0x7610, R93 ;  /* 0x00007610ff5d7816 */ /* 0x000fc8000000005d */
[----:B------:R-:W-:Y:S01]  /*b0e0*/  ISETP.GE.U32.AND P5, PT, R0, 0x7fffff61, PT ;  /* 0x7fffff610000780c */ /* 0x000fe20003fa6070 */
[----:B------:R-:W-:Y:S01]  /*b0f0*/  IMAD R0, R2, 0x1e, RZ ;  /* 0x0000001e02007824 */ /* 0x000fe200078e02ff */
[----:B------:R1:W-:Y:S03]  /*b100*/  STL.64 [R1+0xb08], R24 ;  /* 0x000b081801007387 */ /* 0x0003e60000100a00 */
[----:B0-----:R-:W-:Y:S01]  /*b110*/  IMAD.WIDE R26, R0, 0x2, R86 ;  /* 0x00000002001a7825 */ /* 0x001fe200078e0256 */
[----:B------:R-:W-:-:S04]  /*b120*/  PRMT R83, RZ, 0x7610, R83 ;  /* 0x00007610ff537816 */ /* 0x000fc80000000053 */
[----:B------:R-:W4:Y:S01]  /*b130*/  @!P0 LDG.E.U16 R93, desc[UR6][R26.64] ;  /* 0x000000061a5d8981 */ /* 0x000f22000c1e1500 */
[----:B-1----:R-:W-:-:S03]  /*b140*/  IMAD.WIDE R24, R0, 0x2, R84 ;  /* 0x0000000200187825 */ /* 0x002fc600078e0254 */
[----:B---3--:R-:W-:Y:S04]  /*b150*/  STL [R1+0x1114], R20 ;  /* 0x0011141401007387 */ /* 0x008fe80000100800 */
[----:B--2---:R0:W-:Y:S04]  /*b160*/  STL [R1+0x1118], R21 ;  /* 0x0011181501007387 */ /* 0x0041e80000100800 */
[----:B------:R-:W-:Y:S01]  /*b170*/  STL [R1+0x111c], R28 ;  /* 0x00111c1c01007387 */ /* 0x000fe20000100800 */
[----:B----4-:R-:W-:Y:S02]  /*b180*/  PRMT R22, RZ, 0x7610, R22 ;  /* 0x00007610ff167816 */ /* 0x010fe40000000016 */
[----:B------:R-:W-:Y:S01]  /*b190*/  PRMT R23, RZ, 0x7610, R23 ;  /* 0x00007610ff177816 */ /* 0x000fe20000000017 */
[----:B------:R1:W-:Y:S01]  /*b1a0*/  STL [R1+0x1120], R29 ;  /* 0x0011201d01007387 */ /* 0x0003e20000100800 */
[----:B0-----:R-:W-:-:S03]  /*b1b0*/  IMAD.WIDE R20, R0, 0x2, R90 ;  /* 0x0000000200147825 */ /* 0x001fc600078e025a */
[----:B------:R-:W2:Y:S01]  /*b1c0*/  @!P0 LDG.E.U16 R22, desc[UR6][R24.64] ;  /* 0x0000000618168981 */ /* 0x000ea2000c1e1500 */
[----:B-1----:R-:W-:-:S03]  /*b1d0*/  IMAD.WIDE R28, R0, 0x2, R88 ;  /* 0x00000002001c7825 */ /* 0x002fc600078e0258 */
[----:B------:R0:W-:Y:S04]  /*b1e0*/  STL.64 [R1+0xb00], R20 ;  /* 0x000b001401007387 */ /* 0x0001e80000100a00 */
[----:B------:R1:W3:Y:S04]  /*b1f0*/  @!P0 LDG.E.U16 R23, desc[UR6][R28.64] ;  /* 0x000000061c178981 */ /* 0x0002e8000c1e1500 */
[----:B------:R1:W-:Y:S04]  /*b200*/  STL.64 [R1+0xaf8], R28 ;  /* 0x000af81c01007387 */ /* 0x0003e80000100a00 */
[----:B------:R4:W4:Y:S04]  /*b210*/  @!P0 LDG.E.U16 R83, desc[UR6][R20.64] ;  /* 0x0000000614538981 */ /* 0x000928000c1e1500 */
[----:B0-----:R-:W4:Y:S01]  /*b220*/  LDL.LU.64 R20, [R1+0x2860] ;  /* 0x0028600001147983 */ /* 0x001f220000300a00 */
[----:B------:R-:W-:-:S03]  /*b230*/  VIADD R0, R5, 0xffffffdf ;  /* 0xffffffdf05007836 */ /* 0x000fc60000000000 */
[----:B------:R-:W-:Y:S02]  /*b240*/  STL.64 [R1+0xaf0], R26 ;  /* 0x000af01a01007387 */ /* 0x000fe40000100a00 */
[----:B------:R-:W-:Y:S01]  /*b250*/  ISETP.GE.U32.AND P0, PT, R0, 0x7fffff60, PT ;  /* 0x7fffff600000780c */ /* 0x000fe20003f06070 */
[----:B------:R-:W-:Y:S01]  /*b260*/  IMAD R0, R2, 0x1f, RZ ;  /* 0x0000001f02007824 */ /* 0x000fe200078e02ff */
[----:B------:R0:W-:Y:S01]  /*b270*/  STL.64 [R1+0xae8], R24 ;  /* 0x000ae81801007387 */ /* 0x0001e20000100a00 */
[----:B------:R-:W-:-:S03]  /*b280*/  PRMT R30, RZ, 0x7610, R30 ;  /* 0x00007610ff1e7816 */ /* 0x000fc6000000001e */
[----:B------:R-:W-:Y:S01]  /*b290*/  STL [R1+0x2404], R93 ;  /* 0x0024045d01007387 */ /* 0x000fe20000100800 */
[----:B------:R-:W-:-:S03]  /*b2a0*/  PRMT R31, RZ, 0x7610, R31 ;  /* 0x00007610ff1f7816 */ /* 0x000fc6000000001f */
[----:B------:R-:W-:Y:S01]  /*b2b0*/  STL [R1+0x24e8], R93 ;  /* 0x0024e85d01007387 */ /* 0x000fe20000100800 */
[----:B-1----:R-:W-:-:S04]  /*b2c0*/  IMAD.WIDE R28, R0, 0x2, R90 ;  /* 0x00000002001c7825 */ /* 0x002fc800078e025a */
[C---:B0-----:R-:W-:Y:S01]  /*b2d0*/  IMAD.WIDE R24, R0.reuse, 0x2, R84 ;  /* 0x0000000200187825 */ /* 0x041fe200078e0254 */
[----:B------:R-:W4:Y:S03]  /*b2e0*/  @!P5 LDG.E.U16 R31, desc[UR6][R28.64] ;  /* 0x000000061c1fd981 */ /* 0x000f26000c1e1500 */
[C---:B------:R-:W-:Y:S01]  /*b2f0*/  IMAD.WIDE R26, R0.reuse, 0x2, R86 ;  /* 0x00000002001a7825 */ /* 0x040fe200078e0256 */
[----:B--2---:R-:W-:Y:S04]  /*b300*/  STL [R1+0x118c], R22 ;  /* 0x00118c1601007387 */ /* 0x004fe80000100800 */
[----:B---3--:R0:W-:Y:S02]  /*b310*/  STL [R1+0x110c], R23 ;  /* 0x00110c1701007387 */ /* 0x0081e40000100800 */
[----:B0-----:R-:W-:-:S05]  /*b320*/  IMAD.WIDE R22, R0, 0x2, R88 ;  /* 0x0000000200167825 */ /* 0x001fca00078e0258 */
[----:B------:R-:W2:Y:S01]  /*b330*/  @!P5 LDG.E.U16 R30, desc[UR6][R22.64] ;  /* 0x00000006161ed981 */ /* 0x000ea2000c1e1500 */
[----:B----4-:R-:W-:Y:S02]  /*b340*/  PRMT R20, RZ, 0x7610, R20 ;  /* 0x00007610ff147816 */ /* 0x010fe40000000014 */
[----:B------:R-:W-:-:S04]  /*b350*/  PRMT R21, RZ, 0x7610, R21 ;  /* 0x00007610ff157816 */ /* 0x000fc80000000015 */
[----:B------:R-:W3:Y:S04]  /*b360*/  @!P5 LDG.E.U16 R20, desc[UR6][R24.64] ;  /* 0x000000061814d981 */ /* 0x000ee8000c1e1500 */
[----:B------:R0:W4:Y:S04]  /*b370*/  @!P5 LDG.E.U16 R21, desc[UR6][R26.64] ;  /* 0x000000061a15d981 */ /* 0x000128000c1e1500 */
[----:B------:R1:W-:Y:S04]  /*b380*/  STL.64 [R1+0xae0], R28 ;  /* 0x000ae01c01007387 */ /* 0x0003e80000100a00 */
[----:B------:R0:W-:Y:S04]  /*b390*/  STL.64 [R1+0xad8], R22 ;  /* 0x000ad81601007387 */ /* 0x0001e80000100a00 */
[----:B-1----:R-:W4:Y:S04]  /*b3a0*/  LDL.LU.64 R28, [R1+0x2858] ;  /* 0x00285800011c7983 */ /* 0x002f280000300a00 */
[----:B------:R1:W-:Y:S04]  /*b3b0*/  STL.64 [R1+0xad0], R26 ;  /* 0x000ad01a01007387 */ /* 0x0003e80000100a00 */
[----:B0-----:R-:W4:Y:S01]  /*b3c0*/  LDL.LU.64 R22, [R1+0x2850] ;  /* 0x0028500001167983 */ /* 0x001f220000300a00 */
[----:B------:R-:W-:-:S03]  /*b3d0*/  VIADD R0, R5, 0xffffffde ;  /* 0xffffffde05007836 */ /* 0x000fc60000000000 */
[----:B------:R0:W-:Y:S02]  /*b3e0*/  STL.64 [R1+0xac8], R24 ;  /* 0x000ac81801007387 */ /* 0x0001e40000100a00 */
[----:B------:R-:W-:Y:S01]  /*b3f0*/  ISETP.GE.U32.AND P5, PT, R0, 0x7fffff5f, PT ;  /* 0x7fffff5f0000780c */ /* 0x000fe20003fa6070 */
[----:B------:R-:W-:Y:S01]  /*b400*/  IMAD.SHL.U32 R0, R2, 0x20, RZ ;  /* 0x0000002002007824 */ /* 0x000fe200078e00ff */
[----:B------:R-:W-:Y:S01]  /*b410*/  STL [R1+0x1110], R83 ;  /* 0x0011105301007387 */ /* 0x000fe20000100800 */
[----:B------:R-:W-:Y:S02]  /*b420*/  PRMT R64, RZ, 0x7610, R64 ;  /* 0x00007610ff407816 */ /* 0x000fe40000000040 */
[----:B------:R-:W-:Y:S01]  /*b430*/  PRMT R65, RZ, 0x7610, R65 ;  /* 0x00007610ff417816 */ /* 0x000fe20000000041 */
[C---:B-1----:R-:W-:Y:S01]  /*b440*/  IMAD.WIDE R26, R0.reuse, 0x2, R88 ;  /* 0x00000002001a7825 */ /* 0x042fe200078e0258 */
[----:B------:R-:W-:Y:S02]  /*b450*/  PRMT R66, RZ, 0x7610, R66 ;  /* 0x00007610ff427816 */ /* 0x000fe40000000042 */
[----:B------:R-:W-:Y:S01]  /*b460*/  PRMT R67, RZ, 0x7610, R67 ;  /* 0x00007610ff437816 */ /* 0x000fe20000000043 */
[C---:B0-----:R-:W-:Y:S01]  /*b470*/  IMAD.WIDE R24, R0.reuse, 0x2, R86 ;  /* 0x0000000200187825 */ /* 0x041fe200078e0256 */
[----:B------:R-:W4:Y:S04]  /*b480*/  @!P0 LDG.E.U16 R65, desc[UR6][R26.64] ;  /* 0x000000061a418981 */ /* 0x000f28000c1e1500 */
[----:B------:R-:W4:Y:S04]  /*b490*/  @!P0 LDG.E.U16 R66, desc[UR6][R24.64] ;  /* 0x0000000618428981 */ /* 0x000f28000c1e1500 */
[----:B--2---:R-:W-:Y:S04]  /*b4a0*/  STL [R1+0x13bc], R30 ;  /* 0x0013bc1e01007387 */ /* 0x004fe80000100800 */
[----:B------:R0:W-:Y:S04]  /*b4b0*/  STL [R1+0x13c0], R31 ;  /* 0x0013c01f01007387 */ /* 0x0001e80000100800 */
[----:B---3--:R-:W-:Y:S04]  /*b4c0*/  STL [R1+0x13b4], R20 ;  /* 0x0013b41401007387 */ /* 0x008fe80000100800 */
[----:B----4-:R1:W-:Y:S01]  /*b4d0*/  STL [R1+0x13b8], R21 ;  /* 0x0013b81501007387 */ /* 0x0103e20000100800 */
        /* <DEDUP_REMOVED lines=150> */
[----:B------:R-:W4:Y:S01]  /*be40*/  @!P0 LDG.E.U16 R21, desc[UR6][R26.64] ;  /* 0x000000061a158981 */ /* 0x000f22000c1e1500 */
[----:B------:R-:W-:-:S03]  /*be50*/  VIADD R0, R5, 0xffffffd7 ;  /* 0xffffffd705007836 */ /* 0x000fc60000000000 */
[----:B------:R-:W-:Y:S02]  /*be60*/  STL.64 [R1+0x9f0], R26 ;  /* 0x0009f01a01007387 */ /* 0x000fe40000100a00 */
[----:B------:R-:W-:Y:S02]  /*be70*/  ISETP.GE.U32.AND P0, PT, R0, 0x7fffff58, PT ;  /* 0x7fffff580000780c */ /* 0x000fe40003f06070 */
[----:B-1----:R-:W4:Y:S01]  /*be80*/  LDL.LU.64 R22, [R1+0x27f0] ;  /* 0x0027f00001167983 */ /* 0x002f220000300a00 */
[----:B------:R-:W-:-:S03]  /*be90*/  IMAD R0, R2, 0x27, RZ ;  /* 0x0000002702007824 */ /* 0x000fc600078e02ff */
[----:B------:R-:W-:Y:S04]  /*bea0*/  STL.64 [R1+0x9e8], R24 ;  /* 0x0009e81801007387 */ /* 0x000fe80000100a00 */
        /* <DEDUP_REMOVED lines=8> */
[----:B-1----:R-:W-:-:S05]  /*bf30*/  IMAD.WIDE R20, R0, 0x2, R88 ;  /* 0x0000000200147825 */ /* 0x002fca00078e0258 */
[----:B------:R-:W3:Y:S01]  /*bf40*/  @!P5 LDG.E.U16 R28, desc[UR6][R20.64] ;  /* 0x00000006141cd981 */ /* 0x000ee2000c1e1500 */
[----:B------:R-:W-:Y:S01]  /*bf50*/  PRMT R23, RZ, 0x7610, R23 ;  /* 0x00007610ff177816 */ /* 0x000fe20000000017 */
[----:B------:R-:W-:Y:S01]  /*bf60*/  IMAD.WIDE R26, R0, 0x2, R86 ;  /* 0x00000002001a7825 */ /* 0x000fe200078e0256 */
[----:B------:R-:W-:-:S03]  /*bf70*/  PRMT R22, RZ, 0x7610, R22 ;  /* 0x00007610ff167816 */ /* 0x000fc60000000016 */
[----:B------:R-:W-:Y:S01]  /*bf80*/  IMAD.WIDE R24, R0, 0x2, R84 ;  /* 0x0000000200187825 */ /* 0x000fe200078e0254 */
[----:B------:R0:W-:Y:S03]  /*bf90*/  STL.64 [R1+0x9e0], R30 ;  /* 0x0009e01e01007387 */ /* 0x0001e60000100a00 */
[----:B------:R-:W-:Y:S01]  /*bfa0*/  VIADD R0, R5, 0xffffffd6 ;  /* 0xffffffd605007836 */ /* 0x000fe20000000000 */
[----:B------:R1:W-:Y:S04]  /*bfb0*/  STL.64 [R1+0x9d8], R20 ;  /* 0x0009d81401007387 */ /* 0x0003e80000100a00 */
[----:B------:R4:W2:Y:S04]  /*bfc0*/  @!P5 LDG.E.U16 R23, desc[UR6][R26.64] ;  /* 0x000000061a17d981 */ /* 0x0008a8000c1e1500 */
[----:B0-----:R-:W2:Y:S04]  /*bfd0*/  LDL.LU.64 R30, [R1+0x27e8] ;  /* 0x0027e800011e7983 */ /* 0x001ea80000300a00 */
[----:B------:R0:W2:Y:S01]  /*bfe0*/  @!P5 LDG.E.U16 R22, desc[UR6][R24.64] ;  /* 0x000000061816d981 */ /* 0x0000a2000c1e1500 */
[----:B------:R-:W-:Y:S01]  /*bff0*/  ISETP.GE.U32.AND P5, PT, R0, 0x7fffff57, PT ;  /* 0x7fffff570000780c */ /* 0x000fe20003fa6070 */
[----:B------:R-:W-:-:S02]  /*c000*/  IMAD R0, R2, 0x28, RZ ;  /* 0x0000002802007824 */ /* 0x000fc400078e02ff */
[----:B------:R4:W-:Y:S01]  /*c010*/  STL.64 [R1+0x9d0], R26 ;  /* 0x0009d01a01007387 */ /* 0x0009e20000100a00 */
[----:B------:R-:W-:-:S03]  /*c020*/  PRMT R46, RZ, 0x7610, R46 ;  /* 0x00007610ff2e7816 */ /* 0x000fc6000000002e */
[----:B-1----:R-:W2:Y:S04]  /*c030*/  LDL.LU.64 R20, [R1+0x27e0] ;  /* 0x0027e00001147983 */ /* 0x002ea80000300a00 */
[----:B------:R0:W-:Y:S01]  /*c040*/  STL.64 [R1+0x9c8], R24 ;  /* 0x0009c81801007387 */ /* 0x0001e20000100a00 */
[----:B------:R-:W-:Y:S02]  /*c050*/  PRMT R45, RZ, 0x7610, R45 ;  /* 0x00007610ff2d7816 */ /* 0x000fe4000000002d */
[----:B------:R-:W-:Y:S01]  /*c060*/  PRMT R44, RZ, 0x7610, R44 ;  /* 0x00007610ff2c7816 */ /* 0x000fe2000000002c */
[----:B----4-:R-:W-:-:S05]  /*c070*/  IMAD.WIDE R26, R0, 0x2, R88 ;  /* 0x00000002001a7825 */ /* 0x010fca00078e0258 */
[----:B------:R-:W4:Y:S01]  /*c080*/  @!P0 LDG.E.U16 R45, desc[UR6][R26.64] ;  /* 0x000000061a2d8981 */ /* 0x000f22000c1e1500 */
[----:B0-----:R-:W-:-:S05]  /*c090*/  IMAD.WIDE R24, R0, 0x2, R86 ;  /* 0x0000000200187825 */ /* 0x001fca00078e0256 */
[----:B------:R-:W4:Y:S04]  /*c0a0*/  @!P0 LDG.E.U16 R44, desc[UR6][R24.64] ;  /* 0x00000006182c8981 */ /* 0x000f28000c1e1500 */
[----:B---3--:R-:W-:Y:S04]  /*c0b0*/  STL [R1+0x13a0], R28 ;  /* 0x0013a01c01007387 */ /* 0x008fe80000100800 */
[----:B--2---:R0:W-:Y:S02]  /*c0c0*/  STL [R1+0x13a4], R29 ;  /* 0x0013a41d01007387 */ /* 0x0041e40000100800 */
[----:B0-----:R-:W-:-:S05]  /*c0d0*/  IMAD.WIDE R28, R0, 0x2, R90 ;  /* 0x00000002001c7825 */ /* 0x001fca00078e025a */
[----:B------:R0:W2:Y:S01]  /*c0e0*/  @!P0 LDG.E.U16 R46, desc[UR6][R28.64] ;  /* 0x000000061c2e8981 */ /* 0x0000a2000c1e1500 */
[----:B------:R-:W-:-:S03]  /*c0f0*/  PRMT R43, RZ, 0x7610, R43 ;  /* 0x00007610ff2b7816 */ /* 0x000fc6000000002b */
[----:B------:R-:W-:Y:S04]  /*c100*/  STL [R1+0x1398], R22 ;  /* 0x0013981601007387 */ /* 0x000fe80000100800 */
[----:B------:R1:W-:Y:S04]  /*c110*/  STL [R1+0x139c], R23 ;  /* 0x00139c1701007387 */ /* 0x0003e80000100800 */
[----:B------:R0:W-:Y:S01]  /*c120*/  STL.64 [R1+0x9c0], R28 ;  /* 0x0009c01c01007387 */ /* 0x0001e20000100a00 */
        /* <DEDUP_REMOVED lines=8> */
[----:B------:R-:W-:Y:S01]  /*c1b0*/  PRMT R31, RZ, 0x7610, R31 ;  /* 0x00007610ff1f7816 */ /* 0x000fe2000000001f */
[----:B0-----:R-:W-:Y:S01]  /*c1c0*/  IMAD.WIDE R28, R0, 0x2, R90 ;  /* 0x00000002001c7825 */ /* 0x001fe200078e025a */
[----:B------:R-:W-:-:S02]  /*c1d0*/  PRMT R20, RZ, 0x7610, R20 ;  /* 0x00007610ff147816 */ /* 0x000fc40000000014 */
[----:B------:R-:W-:Y:S02]  /*c1e0*/  PRMT R21, RZ, 0x7610, R21 ;  /* 0x00007610ff157816 */ /* 0x000fe40000000015 */
[----:B------:R-:W3:Y:S01]  /*c1f0*/  @!P5 LDG.E.U16 R31, desc[UR6][R28.64] ;  /* 0x000000061c1fd981 */ /* 0x000ee2000c1e1500 */
[----:B-1----:R-:W-:-:S04]  /*c200*/  IMAD.WIDE R26, R0, 0x2, R86 ;  /* 0x00000002001a7825 */ /* 0x002fc800078e0256 */
[C---:B----4-:R-:W-:Y:S01]  /*c210*/  IMAD.WIDE R24, R0.reuse, 0x2, R84 ;  /* 0x0000000200187825 */ /* 0x050fe200078e0254 */
[----:B------:R0:W4:Y:S04]  /*c220*/  @!P5 LDG.E.U16 R21, desc[UR6][R26.64] ;  /* 0x000000061a15d981 */ /* 0x000128000c1e1500 */
[----:B------:R1:W3:Y:S04]  /*c230*/  @!P5 LDG.E.U16 R20, desc[UR6][R24.64] ;  /* 0x000000061814d981 */ /* 0x0002e8000c1e1500 */
[----:B--2---:R-:W-:Y:S04]  /*c240*/  STL [R1+0x2568], R46 ;  /* 0x0025682e01007387 */ /* 0x004fe80000100800 */
[----:B------:R2:W-:Y:S04]  /*c250*/  STL.64 [R1+0x9a8], R22 ;  /* 0x0009a81601007387 */ /* 0x0005e80000100a00 */
[----:B------:R-:W-:Y:S01]  /*c260*/  STL.64 [R1+0x2560], R44 ;  /* 0x0025602c01007387 */ /* 0x000fe20000100a00 */
[----:B--2---:R-:W-:-:S03]  /*c270*/  IMAD.WIDE R22, R0, 0x2, R88 ;  /* 0x0000000200167825 */ /* 0x004fc600078e0258 */
[----:B------:R2:W-:Y:S04]  /*c280*/  STL.64 [R1+0x9a0], R28 ;  /* 0x0009a01c01007387 */ /* 0x0005e80000100a00 */
[----:B------:R-:W3:Y:S04]  /*c290*/  @!P5 LDG.E.U16 R30, desc[UR6][R22.64] ;  /* 0x00000006161ed981 */ /* 0x000ee8000c1e1500 */
[----:B------:R0:W-:Y:S04]  /*c2a0*/  STL.64 [R1+0x998], R22 ;  /* 0x0009981601007387 */ /* 0x0001e80000100a00 */
[----:B--2---:R-:W2:Y:S04]  /*c2b0*/  LDL.LU.64 R28, [R1+0x27d8] ;  /* 0x0027d800011c7983 */ /* 0x004ea80000300a00 */
[----:B------:R1:W-:Y:S04]  /*c2c0*/  STL.64 [R1+0x990], R26 ;  /* 0x0009901a01007387 */ /* 0x0003e80000100a00 */
[----:B0-----:R-:W4:Y:S01]  /*c2d0*/  LDL.LU.64 R22, [R1+0x27d0] ;  /* 0x0027d00001167983 */ /* 0x001f220000300a00 */
[----:B------:R-:W-:-:S03]  /*c2e0*/  VIADD R0, R5, 0xffffffd4 ;  /* 0xffffffd405007836 */ /* 0x000fc60000000000 */
[----:B------:R0:W-:Y:S02]  /*c2f0*/  STL.64 [R1+0x988], R24 ;  /* 0x0009881801007387 */ /* 0x0001e40000100a00 */
[----:B------:R-:W-:Y:S01]  /*c300*/  ISETP.GE.U32.AND P5, PT, R0, 0x7fffff55, PT ;  /* 0x7fffff550000780c */ /* 0x000fe20003fa6070 */
[----:B------:R-:W-:-:S04]  /*c310*/  IMAD R0, R2, 0x2a, RZ ;  /* 0x0000002a02007824 */ /* 0x000fc800078e02ff */
[----:B-1----:R-:W-:-:S04]  /*c320*/  IMAD.WIDE R26, R0, 0x2, R86 ;  /* 0x00000002001a7825 */ /* 0x002fc800078e0256 */
[----:B0-----:R-:W-:Y:S01]  /*c330*/  IMAD.WIDE R24, R0, 0x2, R84 ;  /* 0x0000000200187825 */ /* 0x001fe200078e0254 */
[----:B---3--:R-:W-:Y:S04]  /*c340*/  STL [R1+0xec], R30 ;  /* 0x0000ec1e01007387 */ /* 0x008fe80000100800 */
[----:B------:R0:W-:Y:S04]  /*c350*/  STL [R1+0xf0], R31 ;  /* 0x0000f01f01007387 */ /* 0x0001e80000100800 */
[----:B------:R-:W-:Y:S01]  /*c360*/  STL [R1+0xe4], R20 ;  /* 0x0000e41401007387 */ /* 0x000fe20000100800 */
[----:B--2---:R-:W-:-:S02]  /*c370*/  PRMT R28, RZ, 0x7610, R28 ;  /* 0x00007610ff1c7816 */ /* 0x004fc4000000001c */
[----:B------:R-:W-:Y:S01]  /*c380*/  PRMT R29, RZ, 0x7610, R29 ;  /* 0x00007610ff1d7816 */ /* 0x000fe2000000001d */
[----:B----4-:R1:W-:Y:S01]  /*c390*/  STL [R1+0xe8], R21 ;  /* 0x0000e81501007387 */ /* 0x0103e20000100800 */
[C---:B0-----:R-:W-:Y:S01]  /*c3a0*/  IMAD.WIDE R30, R0.reuse, 0x2, R90 ;  /* 0x00000002001e7825 */ /* 0x041fe200078e025a */
[----:B------:R-:W-:Y:S02]  /*c3b0*/  PRMT R22, RZ, 0x7610, R22 ;  /* 0x00007610ff167816 */ /* 0x000fe40000000016 */
[----:B------:R-:W-:Y:S01]  /*c3c0*/  PRMT R23, RZ, 0x7610, R23 ;  /* 0x00007610ff177816 */ /* 0x000fe20000000017 */
[----:B-1----:R-:W-:Y:S01]  /*c3d0*/  IMAD.WIDE R20, R0, 0x2, R88 ;  /* 0x0000000200147825 */ /* 0x002fe200078e0258 */
        /* <DEDUP_REMOVED lines=121> */
[----:B0-----:R-:W-:-:S05]  /*cb70*/  IMAD.WIDE R22, R0, 0x2, R88 ;  /* 0x0000000200167825 */ /* 0x001fca00078e0258 */
        /* <DEDUP_REMOVED lines=48> */
[----:B--2---:R-:W-:Y:S04]  /*ce80*/  STL.64 [R1+0x2570], R42 ;  /* 0x0025702a01007387 */ /* 0x004fe80000100a00 */
        /* <DEDUP_REMOVED lines=324> */
[----:B------:R-:W2:Y:S01]  /*e2d0*/  @!P0 LDG.E.U16 R23, desc[UR6][R26.64] ;  /* 0x000000061a178981 */ /* 0x000ea2000c1e1500 */
[----:B------:R-:W-:-:S03]  /*e2e0*/  VIADD R0, R5, 0xffffffbf ;  /* 0xffffffbf05007836 */ /* 0x000fc60000000000 */
[----:B------:R0:W-:Y:S04]  /*e2f0*/  STL.64 [R1+0x700], R30 ;  /* 0x0007001e01007387 */ /* 0x0001e80000100a00 */
[----:B------:R1:W-:Y:S01]  /*e300*/  STL.64 [R1+0x6f8], R20 ;  /* 0x0006f81401007387 */ /* 0x0003e20000100a00 */
[----:B------:R-:W-:Y:S01]  /*e310*/  ISETP.GE.U32.AND P0, PT, R0, 0x7fffff40, PT ;  /* 0x7fffff400000780c */ /* 0x000fe20003f06070 */
[----:B------:R-:W-:Y:S02]  /*e320*/  IMAD R0, R2, 0x3f, RZ ;  /* 0x0000003f02007824 */ /* 0x000fe400078e02ff */
[----:B0-----:R-:W3:Y:S04]  /*e330*/  LDL.LU.64 R30, [R1+0x26a8] ;  /* 0x0026a800011e7983 */ /* 0x001ee80000300a00 */
[----:B------:R-:W-:Y:S04]  /*e340*/  STL.64 [R1+0x6f0], R26 ;  /* 0x0006f01a01007387 */ /* 0x000fe80000100a00 */
[----:B-1----:R-:W3:Y:S04]  /*e350*/  LDL.LU.64 R20, [R1+0x26a0] ;  /* 0x0026a00001147983 */ /* 0x002ee80000300a00 */
[----:B------:R-:W-:Y:S01]  /*e360*/  STL.64 [R1+0x6e8], R24 ;  /* 0x0006e81801007387 */ /* 0x000fe20000100a00 */
[----:B------:R-:W-:-:S02]  /*e370*/  PRMT R48, RZ, 0x7610, R48 ;  /* 0x00007610ff307816 */ /* 0x000fc40000000030 */
[----:B------:R-:W-:Y:S01]  /*e380*/  PRMT R49, RZ, 0x7610, R49 ;  /* 0x00007610ff317816 */ /* 0x000fe20000000031 */
[----:B----4-:R-:W-:Y:S04]  /*e390*/  STL [R1+0x1330], R28 ;  /* 0x0013301c01007387 */ /* 0x010fe80000100800 */
[----:B--2---:R0:W-:Y:S04]  /*e3a0*/  STL [R1+0x1334], R29 ;  /* 0x0013341d01007387 */ /* 0x0041e80000100800 */
[----:B---3--:R-:W-:Y:S04]  /*e3b0*/  STL [R1+0x1328], R22 ;  /* 0x0013281601007387 */ /* 0x008fe80000100800 */
        /* <DEDUP_REMOVED lines=16> */
[----:B------:R-:W-:-:S02]  /*e4c0*/  IMAD.SHL.U32 R0, R2, 0x40, RZ ;  /* 0x0000004002007824 */ /* 0x000fc400078e00ff */
        /* <DEDUP_REMOVED lines=117> */
[----:B------:R0:W4:Y:S01]  /*ec20*/  @!P0 LDG.E.U16 R21, desc[UR6][R26.64] ;  /* 0x000000061a158981 */ /* 0x000122000c1e1500 */
[----:B------:R-:W-:-:S03]  /*ec30*/  VIADD R0, R5, 0xffffffb9 ;  /* 0xffffffb905007836 */ /* 0x000fc60000000000 */
[----:B------:R0:W-:Y:S02]  /*ec40*/  STL.64 [R1+0x630], R26 ;  /* 0x0006301a01007387 */ /* 0x0001e40000100a00 */
[----:B------:R-:W-:Y:S01]  /*ec50*/  ISETP.GE.U32.AND P0, PT, R0, 0x7fffff3a, PT ;  /* 0x7fffff3a0000780c */ /* 0x000fe20003f06070 */
[----:B------:R-:W-:Y:S01]  /*ec60*/  IMAD R0, R2, 0x45, RZ ;  /* 0x0000004502007824 */ /* 0x000fe200078e02ff */
[----:B-1----:R-:W4:Y:S04]  /*ec70*/  LDL.LU.64 R22, [R1+0x2650] ;  /* 0x0026500001167983 */ /* 0x002f280000300a00 */
[----:B------:R-:W-:Y:S01]  /*ec80*/  STL.64 [R1+0x628], R24 ;  /* 0x0006281801007387 */ /* 0x000fe20000100a00 */
[----:B0-----:R-:W-:-:S03]  /*ec90*/  IMAD.WIDE R26, R0, 0x2, R86 ;  /* 0x00000002001a7825 */ /* 0x001fc600078e0256 */
        /* <DEDUP_REMOVED lines=9> */
[----:B0-----:R-:W-:-:S05]  /*ed30*/  IMAD.WIDE R20, R0, 0x2, R88 ;  /* 0x0000000200147825 */ /* 0x001fca00078e0258 */
[----:B------:R0:W-:Y:S04]  /*ed40*/  STL.64 [R1+0x618], R20 ;  /* 0x0006181401007387 */ /* 0x0001e80000100a00 */
[----:B-1----:R-:W3:Y:S04]  /*ed50*/  LDL.LU.64 R48, [R1+0x2648] ;  /* 0x0026480001307983 */ /* 0x002ee80000300a00 */
[----:B------:R1:W-:Y:S04]  /*ed60*/  STL.64 [R1+0x610], R26 ;  /* 0x0006101a01007387 */ /* 0x0003e80000100a00 */
[----:B------:R-:W4:Y:S04]  /*ed70*/  @!P5 LDG.E.U16 R28, desc[UR6][R20.64] ;  /* 0x00000006141cd981 */ /* 0x000f28000c1e1500 */
[----:B0-----:R-:W2:Y:S01]  /*ed80*/  LDL.LU.64 R20, [R1+0x2640] ;  /* 0x0026400001147983 */ /* 0x001ea20000300a00 */
[----:B------:R-:W-:Y:S01]  /*ed90*/  PRMT R22, RZ, 0x7610, R22 ;  /* 0x00007610ff167816 */ /* 0x000fe20000000016 */
[----:B------:R-:W-:Y:S01]  /*eda0*/  IMAD.WIDE R24, R0, 0x2, R84 ;  /* 0x0000000200187825 */ /* 0x000fe200078e0254 */
[----:B------:R-:W-:-:S03]  /*edb0*/  PRMT R23, RZ, 0x7610, R23 ;  /* 0x00007610ff177816 */ /* 0x000fc60000000017 */
[----:B------:R-:W-:Y:S01]  /*edc0*/  VIADD R0, R5, 0xffffffb8 ;  /* 0xffffffb805007836 */ /* 0x000fe20000000000 */
[----:B------:R-:W3:Y:S04]  /*edd0*/  @!P5 LDG.E.U16 R22, desc[UR6][R24.64] ;  /* 0x000000061816d981 */ /* 0x000ee8000c1e1500 */
[----:B------:R1:W3:Y:S01]  /*ede0*/  @!P5 LDG.E.U16 R23, desc[UR6][R26.64] ;  /* 0x000000061a17d981 */ /* 0x0002e2000c1e1500 */
[----:B------:R-:W-:Y:S01]  /*edf0*/  ISETP.GE.U32.AND P5, PT, R0, 0x7fffff39, PT ;  /* 0x7fffff390000780c */ /* 0x000fe20003fa6070 */
[----:B------:R-:W-:Y:S02]  /*ee00*/  IMAD R0, R2, 0x46, RZ ;  /* 0x0000004602007824 */ /* 0x000fe400078e02ff */
[----:B------:R0:W-:Y:S02]  /*ee10*/  STL.64 [R1+0x608], R24 ;  /* 0x0006081801007387 */ /* 0x0001e40000100a00 */
[----:B-1----:R-:W-:-:S04]  /*ee20*/  IMAD.WIDE R26, R0, 0x2, R86 ;  /* 0x00000002001a7825 */ /* 0x002fc800078e0256 */
[----:B0-----:R-:W-:Y:S01]  /*ee30*/  IMAD.WIDE R24, R0, 0x2, R84 ;  /* 0x0000000200187825 */ /* 0x001fe200078e0254 */
[----:B--2---:R-:W-:Y:S02]  /*ee40*/  PRMT R20, RZ, 0x7610, R20 ;  /* 0x00007610ff147816 */ /* 0x004fe40000000014 */
[----:B------:R-:W-:-:S04]  /*ee50*/  PRMT R21, RZ, 0x7610, R21 ;  /* 0x00007610ff157816 */ /* 0x000fc80000000015 */
[----:B------:R-:W2:Y:S04]  /*ee60*/  @!P0 LDG.E.U16 R20, desc[UR6][R24.64] ;  /* 0x0000000618148981 */ /* 0x000ea8000c1e1500 */
[----:B------:R0:W2:Y:S01]  /*ee70*/  @!P0 LDG.E.U16 R21, desc[UR6][R26.64] ;  /* 0x000000061a158981 */ /* 0x0000a2000c1e1500 */
[----:B------:R-:W-:-:S03]  /*ee80*/  PRMT R43, RZ, 0x7610, R43 ;  /* 0x00007610ff2b7816 */ /* 0x000fc6000000002b */
[----:B----4-:R-:W-:Y:S04]  /*ee90*/  STL [R1+0x1084], R28 ;  /* 0x0010841c01007387 */ /* 0x010fe80000100800 */
[----:B------:R1:W-:Y:S01]  /*eea0*/  STL [R1+0x1088], R29 ;  /* 0x0010881d01007387 */ /* 0x0003e20000100800 */
[----:B------:R-:W-:-:S03]  /*eeb0*/  PRMT R42, RZ, 0x7610, R42 ;  /* 0x00007610ff2a7816 */ /* 0x000fc6000000002a */
[----:B---3--:R-:W-:Y:S04]  /*eec0*/  STL [R1+0x107c], R22 ;  /* 0x00107c1601007387 */ /* 0x008fe80000100800 */
[----:B------:R3:W-:Y:S01]  /*eed0*/  STL [R1+0x1080], R23 ;  /* 0x0010801701007387 */ /* 0x0007e20000100800 */
[----:B-1----:R-:W-:-:S04]  /*eee0*/  IMAD.WIDE R28, R0, 0x2, R90 ;  /* 0x00000002001c7825 */ /* 0x002fc800078e025a */
[----:B---3--:R-:W-:Y:S01]  /*eef0*/  IMAD.WIDE R22, R0, 0x2, R88 ;  /* 0x0000000200167825 */ /* 0x008fe200078e0258 */
[----:B------:R1:W-:Y:S03]  /*ef00*/  STL.64 [R1+0x600], R28 ;  /* 0x0006001c01007387 */ /* 0x0003e60000100a00 */
[----:B------:R-:W-:Y:S01]  /*ef10*/  VIADD R0, R5, 0xffffffb7 ;  /* 0xffffffb705007836 */ /* 0x000fe20000000000 */
[----:B------:R3:W-:Y:S04]  /*ef20*/  STL.64 [R1+0x5f8], R22 ;  /* 0x0005f81601007387 */ /* 0x0007e80000100a00 */
[----:B------:R-:W4:Y:S04]  /*ef30*/  @!P0 LDG.E.U16 R43, desc[UR6][R28.64] ;  /* 0x000000061c2b8981 */ /* 0x000f28000c1e1500 */
[----:B------:R-:W4:Y:S01]  /*ef40*/  @!P0 LDG.E.U16 R42, desc[UR6][R22.64] ;  /* 0x00000006162a8981 */ /* 0x000f22000c1e1500 */
[----:B------:R-:W-:Y:S01]  /*ef50*/  ISETP.GE.U32.AND P0, PT, R0, 0x7fffff38, PT ;  /* 0x7fffff380000780c */ /* 0x000fe20003f06070 */
[----:B------:R-:W-:-:S02]  /*ef60*/  IMAD R0, R2, 0x47, RZ ;  /* 0x0000004702007824 */ /* 0x000fc400078e02ff */
[----:B-1----:R-:W4:Y:S04]  /*ef70*/  LDL.LU.64 R28, [R1+0x2638] ;  /* 0x00263800011c7983 */ /* 0x002f280000300a00 */
[----:B------:R0:W-:Y:S04]  /*ef80*/  STL.64 [R1+0x5f0], R26 ;  /* 0x0005f01a01007387 */ /* 0x0001e80000100a00 */
[----:B---3--:R-:W3:Y:S01]  /*ef90*/  LDL.LU.64 R22, [R1+0x2630] ;  /* 0x0026300001167983 */ /* 0x008ee20000300a00 */
[----:B------:R-:W-:-:S03]  /*efa0*/  PRMT R50, RZ, 0x7610, R50 ;  /* 0x00007610ff327816 */ /* 0x000fc60000000032 */
[----:B------:R-:W-:Y:S01]  /*efb0*/  STL.64 [R1+0x5e8], R24 ;  /* 0x0005e81801007387 */ /* 0x000fe20000100a00 */
[----:B------:R-:W-:Y:S01]  /*efc0*/  PRMT R51, RZ, 0x7610, R51 ;  /* 0x00007610ff337816 */ /* 0x000fe20000000033 */
[----:B0-----:R-:W-:-:S05]  /*efd0*/  IMAD.WIDE R26, R0, 0x2, R90 ;  /* 0x00000002001a7825 */ /* 0x001fca00078e025a */
[----:B------:R-:W3:Y:S04]  /*efe0*/  @!P5 LDG.E.U16 R51, desc[UR6][R26.64] ;  /* 0x000000061a33d981 */ /* 0x000ee8000c1e1500 */
[----:B--2---:R-:W-:Y:S04]  /*eff0*/  STL [R1+0x1318], R20 ;  /* 0x0013181401007387 */ /* 0x004fe80000100800 */
[----:B------:R0:W-:Y:S02]  /*f000*/  STL [R1+0x131c], R21 ;  /* 0x00131c1501007387 */ /* 0x0001e40000100800 */
[----:B0-----:R-:W-:-:S05]  /*f010*/  IMAD.WIDE R20, R0, 0x2, R88 ;  /* 0x0000000200147825 */ /* 0x001fca00078e0258 */
[----:B------:R-:W2:Y:S01]  /*f020*/  @!P5 LDG.E.U16 R50, desc[UR6][R20.64] ;  /* 0x000000061432d981 */ /* 0x000ea2000c1e1500 */
[C---:B------:R-:W-:Y:S01]  /*f030*/  IMAD.WIDE R24, R0.reuse, 0x2, R84 ;  /* 0x0000000200187825 */ /* 0x040fe200078e0254 */
[----:B------:R-:W-:Y:S02]  /*f040*/  PRMT R30, RZ, 0x7610, R30 ;  /* 0x00007610ff1e7816 */ /* 0x000fe4000000001e */
[----:B----4-:R-:W-:Y:S04]  /*f050*/  STL [R1+0x1320], R42 ;  /* 0x0013202a01007387 */ /* 0x010fe80000100800 */
[----:B------:R0:W-:Y:S04]  /*f060*/  STL [R1+0x1324], R43 ;  /* 0x0013242b01007387 */ /* 0x0001e80000100800 */
[----:B------:R1:W-:Y:S01]  /*f070*/  STL.64 [R1+0x5e0], R26 ;  /* 0x0005e01a01007387 */ /* 0x0003e20000100a00 */
[----:B---3--:R-:W-:Y:S01]  /*f080*/  PRMT R22, RZ, 0x7610, R22 ;  /* 0x00007610ff167816 */ /* 0x008fe20000000016 */
[----:B0-----:R-:W-:Y:S01]  /*f090*/  IMAD.WIDE R42, R0, 0x2, R86 ;  /* 0x00000002002a7825 */ /* 0x001fe200078e0256 */
[----:B------:R-:W-:-:S03]  /*f0a0*/  PRMT R23, RZ, 0x7610, R23 ;  /* 0x00007610ff177816 */ /* 0x000fc60000000017 */
[----:B------:R-:W-:Y:S01]  /*f0b0*/  VIADD R0, R5, 0xffffffb6 ;  /* 0xffffffb605007836 */ /* 0x000fe20000000000 */
[----:B------:R0:W-:Y:S04]  /*f0c0*/  STL.64 [R1+0x5d8], R20 ;  /* 0x0005d81401007387 */ /* 0x0001e80000100a00 */
[----:B------:R-:W3:Y:S04]  /*f0d0*/  @!P5 LDG.E.U16 R22, desc[UR6][R24.64] ;  /* 0x000000061816d981 */ /* 0x000ee8000c1e1500 */
[----:B-1----:R-:W4:Y:S04]  /*f0e0*/  LDL.LU.64 R26, [R1+0x2628] ;  /* 0x00262800011a7983 */ /* 0x002f280000300a00 */
[----:B------:R1:W4:Y:S01]  /*f0f0*/  @!P5 LDG.E.U16 R23, desc[UR6][R42.64] ;  /* 0x000000062a17d981 */ /* 0x000322000c1e1500 */
[----:B------:R-:W-:Y:S01]  /*f100*/  ISETP.GE.U32.AND P5, PT, R0, 0x7fffff37, PT ;  /* 0x7fffff370000780c */ /* 0x000fe20003fa6070 */
[----:B------:R-:W-:-:S02]  /*f110*/  IMAD R0, R2, 0x48, RZ ;  /* 0x0000004802007824 */ /* 0x000fc400078e02ff */
[----:B------:R1:W-:Y:S04]  /*f120*/  STL.64 [R1+0x5d0], R42 ;  /* 0x0005d02a01007387 */ /* 0x0003e80000100a00 */
[----:B0-----:R-:W4:Y:S04]  /*f130*/  LDL.LU.64 R20, [R1+0x2620] ;  /* 0x0026200001147983 */ /* 0x001f280000300a00 */
[----:B------:R0:W-:Y:S01]  /*f140*/  STL.64 [R1+0x5c8], R24 ;  /* 0x0005c81801007387 */ /* 0x0001e20000100a00 */
[----:B------:R-:W-:Y:S02]  /*f150*/  PRMT R29, RZ, 0x7610, R29 ;  /* 0x00007610ff1d7816 */ /* 0x000fe4000000001d */
[----:B------:R-:W-:Y:S01]  /*f160*/  PRMT R28, RZ, 0x7610, R28 ;  /* 0x00007610ff1c7816 */ /* 0x000fe2000000001c */
[----:B-1----:R-:W-:-:S05]  /*f170*/  IMAD.WIDE R42, R0, 0x2, R88 ;  /* 0x00000002002a7825 */ /* 0x002fca00078e0258 */
[----:B------:R-:W4:Y:S01]  /*f180*/  @!P0 LDG.E.U16 R29, desc[UR6][R42.64] ;  /* 0x000000062a1d8981 */ /* 0x000f22000c1e1500 */
[----:B0-----:R-:W-:-:S05]  /*f190*/  IMAD.WIDE R24, R0, 0x2, R86 ;  /* 0x0000000200187825 */ /* 0x001fca00078e0256 */
[----:B------:R-:W4:Y:S04]  /*f1a0*/  @!P0 LDG.E.U16 R28, desc[UR6][R24.64] ;  /* 0x00000006181c8981 */ /* 0x000f28000c1e1500 */
[----:B--2---:R-:W-:Y:S04]  /*f1b0*/  STL [R1+0x1340], R50 ;  /* 0x0013403201007387 */ /* 0x004fe80000100800 */
[----:B------:R0:W-:Y:S02]  /*f1c0*/  STL [R1+0x1344], R51 ;  /* 0x0013443301007387 */ /* 0x0001e40000100800 */
[----:B0-----:R-:W-:-:S05]  /*f1d0*/  IMAD.WIDE R50, R0, 0x2, R90 ;  /* 0x0000000200327825 */ /* 0x001fca00078e025a */
[----:B------:R0:W2:Y:S01]  /*f1e0*/  @!P0 LDG.E.U16 R30, desc[UR6][R50.64] ;  /* 0x00000006321e8981 */ /* 0x0000a2000c1e1500 */
[----:B------:R-:W-:Y:S02]  /*f1f0*/  PRMT R49, RZ, 0x7610, R49 ;  /* 0x00007610ff317816 */ /* 0x000fe40000000031 */
[----:B------:R-:W-:Y:S01]  /*f200*/  PRMT R48, RZ, 0x7610, R48 ;  /* 0x00007610ff307816 */ /* 0x000fe20000000030 */
[----:B---3--:R-:W-:Y:S01]  /*f210*/  STL [R1+0x1338], R22 ;  /* 0x0013381601007387 */ /* 0x008fe20000100800 */
[----:B----4-:R-:W-:-:S03]  /*f220*/  PRMT R27, RZ, 0x7610, R27 ;  /* 0x00007610ff1b7816 */ /* 0x010fc6000000001b */
[----:B------:R1:W-:Y:S02]  /*f230*/  STL [R1+0x133c], R23 ;  /* 0x00133c1701007387 */ /* 0x0003e40000100800 */
[----:B-1----:R-:W-:-:S04]  /*f240*/  IMAD.WIDE R22, R0, 0x2, R84 ;  /* 0x0000000200167825 */ /* 0x002fc800078e0254 */
[----:B------:R-:W-:Y:S01]  /*f250*/  VIADD R0, R5, 0xffffffb5 ;  /* 0xffffffb505007836 */ /* 0x000fe20000000000 */
[----:B------:R1:W3:Y:S04]  /*f260*/  @!P0 LDG.E.U16 R27, desc[UR6][R22.64] ;  /* 0x00000006161b8981 */ /* 0x0002e8000c1e1500 */
[----:B------:R-:W-:Y:S01]  /*f270*/  ISETP.GE.U32.AND P0, PT, R0, 0x7fffff36, PT ;  /* 0x7fffff360000780c */ /* 0x000fe20003f06070 */
[----:B------:R0:W-:Y:S01]  /*f280*/  STL.64 [R1+0x5c0], R50 ;  /* 0x0005c03201007387 */ /* 0x0001e20000100a00 */
[----:B------:R-:W-:-:S03]  /*f290*/  IMAD R0, R2, 0x49, RZ ;  /* 0x0000004902007824 */ /* 0x000fc600078e02ff */
[----:B------:R4:W-:Y:S04]  /*f2a0*/  STL.64 [R1+0x5b8], R42 ;  /* 0x0005b82a01007387 */ /* 0x0009e80000100a00 */
[----:B------:R-:W-:Y:S01]  /*f2b0*/  STL.64 [R1+0x5b0], R24 ;  /* 0x0005b01801007387 */ /* 0x000fe20000100a00 */
[----:B0-----:R-:W-:-:S04]  /*f2c0*/  IMAD.WIDE R50, R0, 0x2, R90 ;  /* 0x0000000200327825 */ /* 0x001fc800078e025a */
[C---:B----4-:R-:W-:Y:S01]  /*f2d0*/  IMAD.WIDE R42, R0.reuse, 0x2, R86 ;  /* 0x00000002002a7825 */ /* 0x050fe200078e0256 */
[----:B------:R-:W4:Y:S04]  /*f2e0*/  @!P5 LDG.E.U16 R49, desc[UR6][R50.64] ;  /* 0x000000063231d981 */ /* 0x000f28000c1e1500 */
[----:B--2---:R-:W-:Y:S04]  /*f2f0*/  STL.64 [R1+0x25a0], R30 ;  /* 0x0025a01e01007387 */ /* 0x004fe80000100a00 */
[----:B------:R1:W-:Y:S04]  /*f300*/  STL.64 [R1+0x5a8], R22 ;  /* 0x0005a81601007387 */ /* 0x0003e80000100a00 */
[----:B------:R-:W-:Y:S04]  /*f310*/  STL.64 [R1+0x25a8], R28 ;  /* 0x0025a81c01007387 */ /* 0x000fe80000100a00 */
[----:B------:R0:W-:Y:S01]  /*f320*/  STL.64 [R1+0x5a0], R50 ;  /* 0x0005a03201007387 */ /* 0x0001e20000100a00 */
[----:B-1----:R-:W-:-:S05]  /*f330*/  IMAD.WIDE R22, R0, 0x2, R88 ;  /* 0x0000000200167825 */ /* 0x002fca00078e0258 */
[----:B------:R1:W-:Y:S04]  /*f340*/  STL.64 [R1+0x598], R22 ;  /* 0x0005981601007387 */ /* 0x0003e80000100a00 */
[----:B0-----:R-:W2:Y:S04]  /*f350*/  LDL.LU.64 R50, [R1+0x2618] ;  /* 0x0026180001327983 */ /* 0x001ea80000300a00 */
[----:B------:R0:W-:Y:S04]  /*f360*/  STL.64 [R1+0x590], R42 ;  /* 0x0005902a01007387 */ /* 0x0001e80000100a00 */
[----:B------:R-:W2:Y:S04]  /*f370*/  @!P5 LDG.E.U16 R48, desc[UR6][R22.64] ;  /* 0x000000061630d981 */ /* 0x000ea8000c1e1500 */
[----:B-1----:R-:W2:Y:S01]  /*f380*/  LDL.LU.64 R22, [R1+0x2610] ;  /* 0x0026100001167983 */ /* 0x002ea20000300a00 */
        /* <DEDUP_REMOVED lines=9> */
[----:B0-----:R-:W-:-:S04]  /*f420*/  IMAD.WIDE R42, R0, 0x2, R86 ;  /* 0x00000002002a7825 */ /* 0x001fc800078e0256 */
[----:B-1----:R-:W-:Y:S01]  /*f430*/  IMAD.WIDE R24, R0, 0x2, R84 ;  /* 0x0000000200187825 */ /* 0x002fe200078e0254 */
[----:B--2---:R-:W-:Y:S02]  /*f440*/  PRMT R22, RZ, 0x7610, R22 ;  /* 0x00007610ff167816 */ /* 0x004fe40000000016 */
[----:B------:R-:W-:-:S04]  /*f450*/  PRMT R23, RZ, 0x7610, R23 ;  /* 0x00007610ff177816 */ /* 0x000fc80000000017 */
[----:B------:R0:W2:Y:S04]  /*f460*/  @!P0 LDG.E.U16 R22, desc[UR6][R24.64] ;  /* 0x0000000618168981 */ /* 0x0000a8000c1e1500 */
[----:B------:R-:W2:Y:S01]  /*f470*/  @!P0 LDG.E.U16 R23, desc[UR6][R42.64] ;  /* 0x000000062a178981 */ /* 0x000ea2000c1e1500 */
[----:B------:R-:W-:-:S03]  /*f480*/  PRMT R77, RZ, 0x7610, R77 ;  /* 0x00007610ff4d7816 */ /* 0x000fc6000000004d */
[----:B------:R-:W-:Y:S04]  /*f490*/  STL [R1+0x4c], R48 ;  /* 0x00004c3001007387 */ /* 0x000fe80000100800 */
[----:B----4-:R1:W-:Y:S01]  /*f4a0*/  STL [R1+0x50], R49 ;  /* 0x0000503101007387 */ /* 0x0103e20000100800 */
        /* <DEDUP_REMOVED lines=13> */
[----:B------:R-:W-:Y:S04]  /*f580*/  STL.64 [R1+0x570], R42 ;  /* 0x0005702a01007387 */ /* 0x000fe80000100a00 */
[----:B---3--:R-:W3:Y:S01]  /*f590*/  LDL.LU.64 R20, [R1+0x2600] ;  /* 0x0026000001147983 */ /* 0x008ee20000300a00 */
[----:B------:R-:W-:-:S03]  /*f5a0*/  PRMT R80, RZ, 0x7610, R80 ;  /* 0x00007610ff507816 */ /* 0x000fc60000000050 */
[----:B------:R0:W-:Y:S01]  /*f5b0*/  STL.64 [R1+0x560], R24 ;  /* 0x0005601801007387 */ /* 0x0001e20000100a00 */
        /* <DEDUP_REMOVED lines=14> */
[----:B------:R-:W-:Y:S01]  /*f6a0*/  PRMT R21, RZ, 0x7610, R21 ;  /* 0x00007610ff157816 */ /* 0x000fe20000000015 */
[----:B------:R0:W-:Y:S02]  /*f6b0*/  STL.64 [R1+0x550], R22 ;  /* 0x0005501601007387 */ /* 0x0001e40000100a00 */
[----:B------:R-:W-:-:S02]  /*f6c0*/  VIADD R0, R5, 0xffffffae ;  /* 0xffffffae05007836 */ /* 0x000fc40000000000 */
[----:B-1----:R-:W3:Y:S04]  /*f6d0*/  LDL.LU.64 R24, [R1+0x25f8] ;  /* 0x0025f80001187983 */ /* 0x002ee80000300a00 */
[----:B------:R-:W-:Y:S04]  /*f6e0*/  STL.64 [R1+0x548], R76 ;  /* 0x0005484c01007387 */ /* 0x000fe80000100a00 */
[----:B------:R-:W4:Y:S04]  /*f6f0*/  @!P5 LDG.E.U16 R20, desc[UR6][R42.64] ;  /* 0x000000062a14d981 */ /* 0x000f28000c1e1500 */
[----:B0-----:R-:W4:Y:S04]  /*f700*/  LDL.LU.64 R22, [R1+0x25f0] ;  /* 0x0025f00001167983 */ /* 0x001f280000300a00 */
[----:B------:R0:W4:Y:S01]  /*f710*/  @!P5 LDG.E.U16 R21, desc[UR6][R76.64] ;  /* 0x000000064c15d981 */ /* 0x000122000c1e1500 */
[----:B------:R-:W-:Y:S01]  /*f720*/  ISETP.GE.U32.AND P5, PT, R0, 0x7fffff2f, PT ;  /* 0x7fffff2f0000780c */ /* 0x000fe20003fa6070 */
[----:B------:R-:W-:-:S02]  /*f730*/  IMAD R0, R2, 0x50, RZ ;  /* 0x0000005002007824 */ /* 0x000fc400078e02ff */
[----:B------:R-:W-:Y:S04]  /*f740*/  STL.64 [R1+0x540], R42 ;  /* 0x0005402a01007387 */ /* 0x000fe80000100a00 */
[----:B--2---:R-:W-:Y:S04]  /*f750*/  STL [R1+0x1004], R80 ;  /* 0x0010045001007387 */ /* 0x004fe80000100800 */
[----:B------:R1:W-:Y:S02]  /*f760*/  STL [R1+0x1008], R81 ;  /* 0x0010085101007387 */ /* 0x0003e40000100800 */
[----:B-1----:R-:W-:-:S05]  /*f770*/  IMAD.WIDE R80, R0, 0x2, R90 ;  /* 0x0000000200507825 */ /* 0x002fca00078e025a */
[----:B------:R-:W2:Y:S01]  /*f780*/  @!P0 LDG.E.U16 R26, desc[UR6][R80.64] ;  /* 0x00000006501a8981 */ /* 0x000ea2000c1e1500 */
[----:B0-----:R-:W-:-:S04]  /*f790*/  IMAD.WIDE R76, R0, 0x2, R88 ;  /* 0x00000002004c7825 */ /* 0x001fc800078e0258 */
[----:B------:R-:W-:Y:S01]  /*f7a0*/  IMAD.WIDE R42, R0, 0x2, R86 ;  /* 0x00000002002a7825 */ /* 0x000fe200078e0256 */
[----:B------:R-:W-:Y:S02]  /*f7b0*/  PRMT R18, RZ, 0x7610, R18 ;  /* 0x00007610ff127816 */ /* 0x000fe40000000012 */
[----:B------:R-:W-:Y:S02]  /*f7c0*/  PRMT R82, RZ, 0x7610, R82 ;  /* 0x00007610ff527816 */ /* 0x000fe40000000052 */
[----:B---3--:R-:W-:Y:S02]  /*f7d0*/  PRMT R25, RZ, 0x7610, R25 ;  /* 0x00007610ff197816 */ /* 0x008fe40000000019 */
[----:B------:R-:W-:-:S04]  /*f7e0*/  PRMT R24, RZ, 0x7610, R24 ;  /* 0x00007610ff187816 */ /* 0x000fc80000000018 */
[----:B------:R-:W3:Y:S04]  /*f7f0*/  @!P0 LDG.E.U16 R25, desc[UR6][R76.64] ;  /* 0x000000064c198981 */ /* 0x000ee8000c1e1500 */
[----:B----4-:R-:W-:Y:S01]  /*f800*/  STL [R1+0xffc], R20 ;  /* 0x000ffc1401007387 */ /* 0x010fe20000100800 */
[----:B------:R-:W-:-:S03]  /*f810*/  PRMT R23, RZ, 0x7610, R23 ;  /* 0x00007610ff177816 */ /* 0x000fc60000000017 */
[----:B------:R0:W3:Y:S04]  /*f820*/  @!P0 LDG.E.U16 R24, desc[UR6][R42.64] ;  /* 0x000000062a188981 */ /* 0x0000e8000c1e1500 */
[----:B------:R1:W-:Y:S02]  /*f830*/  STL [R1+0x1000], R21 ;  /* 0x0010001501007387 */ /* 0x0003e40000100800 */
[----:B-1----:R-:W-:-:S04]  /*f840*/  IMAD.WIDE R20, R0, 0x2, R84 ;  /* 0x0000000200147825 */ /* 0x002fc800078e0254 */
[----:B------:R-:W-:Y:S01]  /*f850*/  VIADD R0, R5, 0xffffffad ;  /* 0xffffffad05007836 */ /* 0x000fe20000000000 */
[----:B------:R1:W4:Y:S04]  /*f860*/  @!P0 LDG.E.U16 R23, desc[UR6][R20.64] ;  /* 0x0000000614178981 */ /* 0x000328000c1e1500 */
[----:B------:R-:W-:Y:S01]  /*f870*/  ISETP.GE.U32.AND P0, PT, R0, 0x7fffff2e, PT ;  /* 0x7fffff2e0000780c */ /* 0x000fe20003f06070 */
[----:B------:R-:W-:Y:S01]  /*f880*/  STL.64 [R1+0x4b8], R80 ;  /* 0x0004b85001007387 */ /* 0x000fe20000100a00 */
[----:B------:R-:W-:-:S03]  /*f890*/  IMAD R0, R2, 0x51, RZ ;  /* 0x0000005102007824 */ /* 0x000fc600078e02ff */
[----:B------:R-:W-:Y:S04]  /*f8a0*/  STL.64 [R1+0x4b0], R76 ;  /* 0x0004b04c01007387 */ /* 0x000fe80000100a00 */
[----:B------:R0:W-:Y:S02]  /*f8b0*/  STL.64 [R1+0x4a8], R42 ;  /* 0x0004a82a01007387 */ /* 0x0001e40000100a00 */
[----:B0-----:R-:W-:-:S05]  /*f8c0*/  IMAD.WIDE R42, R0, 0x2, R84 ;  /* 0x00000002002a7825 */ /* 0x001fca00078e0254 */
[----:B------:R-:W4:Y:S04]  /*f8d0*/  @!P5 LDG.E.U16 R18, desc[UR6][R42.64] ;  /* 0x000000062a12d981 */ /* 0x000f28000c1e1500 */
[----:B--2---:R-:W-:Y:S04]  /*f8e0*/  STL.64 [R1+0x25b0], R26 ;  /* 0x0025b01a01007387 */ /* 0x004fe80000100a00 */
[----:B------:R1:W-:Y:S02]  /*f8f0*/  STL.64 [R1+0x4a0], R20 ;  /* 0x0004a01401007387 */ /* 0x0003e40000100a00 */
[----:B-1----:R-:W-:-:S05]  /*f900*/  IMAD.WIDE R20, R0, 0x2, R90 ;  /* 0x0000000200147825 */ /* 0x002fca00078e025a */
[----:B------:R-:W2:Y:S01]  /*f910*/  @!P5 LDG.E.U16 R82, desc[UR6][R20.64] ;  /* 0x000000061452d981 */ /* 0x000ea2000c1e1500 */
[----:B------:R-:W-:Y:S01]  /*f920*/  PRMT R79, RZ, 0x7610, R79 ;  /* 0x00007610ff4f7816 */ /* 0x000fe2000000004f */
[----:B------:R-:W-:Y:S01]  /*f930*/  IMAD.WIDE R80, R0, 0x2, R88 ;  /* 0x0000000200507825 */ /* 0x000fe200078e0258 */
[----:B------:R-:W-:-:S03]  /*f940*/  PRMT R73, RZ, 0x7610, R73 ;  /* 0x00007610ff497816 */ /* 0x000fc60000000049 */
[----:B------:R-:W-:Y:S01]  /*f950*/  IMAD.WIDE R76, R0, 0x2, R86 ;  /* 0x00000002004c7825 */ /* 0x000fe200078e0256 */
[----:B------:R0:W2:Y:S03]  /*f960*/  @!P5 LDG.E.U16 R79, desc[UR6][R80.64] ;  /* 0x00000006504fd981 */ /* 0x0000a6000c1e1500 */
[----:B------:R-:W-:Y:S01]  /*f970*/  VIADD R0, R5, 0xfffffffe ;  /* 0xfffffffe05007836 */ /* 0x000fe20000000000 */
[----:B------:R1:W2:Y:S04]  /*f980*/  @!P5 LDG.E.U16 R73, desc[UR6][R76.64] ;  /* 0x000000064c49d981 */ /* 0x0002a8000c1e1500 */
[----:B------:R-:W-:Y:S01]  /*f990*/  ISETP.GE.U32.AND P5, PT, R0, 0x7fffff7f, PT ;  /* 0x7fffff7f0000780c */ /* 0x000fe20003fa6070 */
[----:B------:R-:W-:Y:S01]  /*f9a0*/  IMAD R0, R2, 0x52, RZ ;  /* 0x0000005202007824 */ /* 0x000fe200078e02ff */
[----:B---3--:R-:W-:Y:S04]  /*f9b0*/  STL.64 [R1+0x25b8], R24 ;  /* 0x0025b81801007387 */ /* 0x008fe80000100a00 */
[----:B------:R3:W-:Y:S01]  /*f9c0*/  STL.64 [R1+0x498], R20 ;  /* 0x0004981401007387 */ /* 0x0007e20000100a00 */
[----:B------:R-:W-:-:S03]  /*f9d0*/  PRMT R38, RZ, 0x7610, R38 ;  /* 0x00007610ff267816 */ /* 0x000fc60000000026 */
[----:B------:R0:W-:Y:S01]  /*f9e0*/  STL.64 [R1+0x490], R80 ;  /* 0x0004905001007387 */ /* 0x0001e20000100a00 */
[----:B------:R-:W-:Y:S02]  /*f9f0*/  PRMT R39, RZ, 0x7610, R39 ;  /* 0x00007610ff277816 */ /* 0x000fe40000000027 */
[----:B------:R-:W-:Y:S01]  /*fa00*/  PRMT R70, RZ, 0x7610, R70 ;  /* 0x00007610ff467816 */ /* 0x000fe20000000046 */
[----:B---3--:R-:W3:Y:S04]  /*fa10*/  LDL.LU.64 R20, [R1+0x25e8] ;  /* 0x0025e80001147983 */ /* 0x008ee80000300a00 */
[----:B------:R1:W-:Y:S01]  /*fa20*/  STL.64 [R1+0x488], R76 ;  /* 0x0004884c01007387 */ /* 0x0003e20000100a00 */
[----:B0-----:R-:W-:-:S03]  /*fa30*/  IMAD.WIDE R80, R0, 0x2, R86 ;  /* 0x0000000200507825 */ /* 0x001fc600078e0256 */
[----:B------:R0:W-:Y:S01]  /*fa40*/  STL.64 [R1+0x480], R42 ;  /* 0x0004802a01007387 */ /* 0x0001e20000100a00 */
[----:B------:R-:W-:-:S03]  /*fa50*/  PRMT R57, RZ, 0x7610, R57 ;  /* 0x00007610ff397816 */ /* 0x000fc60000000039 */
[----:B------:R2:W3:Y:S01]  /*fa60*/  @!P0 LDG.E.U16 R39, desc[UR6][R80.64] ;  /* 0x0000000650278981 */ /* 0x0004e2000c1e1500 */
[----:B-1----:R-:W-:Y:S02]  /*fa70*/  IMAD.MOV.U32 R77, RZ, RZ, R19 ;  /* 0x000000ffff4d7224 */ /* 0x002fe400078e0013 */
[----:B0-----:R-:W-:-:S05]  /*fa80*/  IMAD.WIDE R42, R0, 0x2, R84 ;  /* 0x00000002002a7825 */ /* 0x001fca00078e0254 */
[----:B------:R-:W3:Y:S04]  /*fa90*/  @!P0 LDG.E.U16 R38, desc[UR6][R42.64] ;  /* 0x000000062a268981 */ /* 0x000ee8000c1e1500 */
[----:B----4-:R0:W-:Y:S01]  /*faa0*/  STL [R1+0x1c], R18 ;  /* 0x00001c1201007387 */ /* 0x0101e20000100800 */
[----:B------:R-:W-:Y:S01]  /*fab0*/  PRMT R44, RZ, 0x7610, R44 ;  /* 0x00007610ff2c7816 */ /* 0x000fe2000000002c */
[----:B0-----:R-:W-:Y:S01]  /*fac0*/  IMAD.WIDE R18, R0, 0x2, R90 ;  /* 0x0000000200127825 */ /* 0x001fe200078e025a */
[----:B------:R-:W-:-:S04]  /*fad0*/  PRMT R45, RZ, 0x7610, R45 ;  /* 0x00007610ff2d7816 */ /* 0x000fc8000000002d */
[----:B------:R-:W4:Y:S04]  /*fae0*/  @!P0 LDG.E.U16 R70, desc[UR6][R18.64] ;  /* 0x0000000612468981 */ /* 0x000f28000c1e1500 */
[----:B--2---:R0:W-:Y:S04]  /*faf0*/  STL [R1+0x40], R82 ;  /* 0x0000405201007387 */ /* 0x0041e80000100800 */
[----:B------:R1:W-:Y:S01]  /*fb00*/  STL.64 [R1+0x478], R18 ;  /* 0x0004781201007387 */ /* 0x0003e20000100a00 */
[----:B0-----:R-:W-:-:S05]  /*fb10*/  IMAD.WIDE R82, R0, 0x2, R88 ;  /* 0x0000000200527825 */ /* 0x001fca00078e0258 */
[----:B------:R-:W-:Y:S04]  /*fb20*/  STL.64 [R1+0x470], R82 ;  /* 0x0004705201007387 */ /* 0x000fe80000100a00 */
[----:B-1----:R-:W2:Y:S04]  /*fb30*/  LDL.LU.64 R18, [R1+0x25e0] ;  /* 0x0025e00001127983 */ /* 0x002ea80000300a00 */
[----:B------:R0:W-:Y:S04]  /*fb40*/  STL.64 [R1+0x468], R80 ;  /* 0x0004685001007387 */ /* 0x0001e80000100a00 */
[----:B------:R1:W2:Y:S01]  /*fb50*/  @!P0 LDG.E.U16 R57, desc[UR6][R82.64] ;  /* 0x0000000652398981 */ /* 0x0002a2000c1e1500 */
[----:B0-----:R-:W-:-:S04]  /*fb60*/  IMAD.WIDE R80, R2, 0x2, R88 ;  /* 0x0000000202507825 */ /* 0x001fc800078e0258 */
[----:B-1----:R-:W-:Y:S01]  /*fb70*/  IMAD.WIDE R82, R2, 0x2, R90 ;  /* 0x0000000202527825 */ /* 0x002fe200078e025a */
[----:B------:R-:W2:Y:S04]  /*fb80*/  @!P5 LDG.E.U16 R44, desc[UR6][R80.64] ;  /* 0x00000006502cd981 */ /* 0x000ea8000c1e1500 */
[----:B------:R-:W2:Y:S01]  /*fb90*/  @!P5 LDG.E.U16 R45, desc[UR6][R82.64] ;  /* 0x00000006522dd981 */ /* 0x000ea2000c1e1500 */
[----:B------:R-:W-:-:S03]  /*fba0*/  VIADD R0, R5, 0xffffffa7 ;  /* 0xffffffa705007836 */ /* 0x000fc60000000000 */
[----:B------:R0:W-:Y:S01]  /*fbb0*/  STL.64 [R1+0x460], R42 ;  /* 0x0004602a01007387 */ /* 0x0001e20000100a00 */
[----:B------:R-:W-:-:S03]  /*fbc0*/  PRMT R37, RZ, 0x7610, R37 ;  /* 0x00007610ff257816 */ /* 0x000fc60000000025 */
[----:B------:R-:W-:Y:S01]  /*fbd0*/  STL [R1+0x24], R79 ;  /* 0x0000244f01007387 */ /* 0x000fe20000100800 */
[----:B------:R-:W-:-:S03]  /*fbe0*/  PRMT R36, RZ, 0x7610, R36 ;  /* 0x00007610ff247816 */ /* 0x000fc60000000024 */
[----:B------:R-:W-:Y:S01]  /*fbf0*/  STL [R1+0x20], R73 ;  /* 0x0000204901007387 */ /* 0x000fe20000100800 */
[----:B------:R-:W-:-:S03]  /*fc00*/  ISETP.GE.U32.AND P0, PT, R0, 0x7fffff28, PT ;  /* 0x7fffff280000780c */ /* 0x000fc60003f06070 */
[----:B---3--:R-:W-:Y:S01]  /*fc10*/  STL [R1+0x158], R38 ;  /* 0x0001582601007387 */ /* 0x008fe20000100800 */
[----:B0-----:R-:W-:-:S03]  /*fc20*/  IMAD.WIDE R42, R2, 0x2, R86 ;  /* 0x00000002022a7825 */ /* 0x001fc600078e0256 */
[----:B------:R0:W-:Y:S01]  /*fc30*/  STL [R1+0x15c], R39 ;  /* 0x00015c2701007387 */ /* 0x0001e20000100800 */
[----:B------:R-:W-:-:S03]  /*fc40*/  VIADD R0, R5, 0xffffff9f ;  /* 0xffffff9f05007836 */ /* 0x000fc60000000000 */
[----:B------:R-:W-:Y:S04]  /*fc50*/  STL.64 [R1+0xea0], R82 ;  /* 0x000ea05201007387 */ /* 0x000fe80000100a00 */
[----:B------:R1:W3:Y:S01]  /*fc60*/  @!P5 LDG.E.U16 R37, desc[UR6][R42.64] ;  /* 0x000000062a25d981 */ /* 0x0002e2000c1e1500 */
[----:B0-----:R-:W-:-:S03]  /*fc70*/  IMAD.WIDE R38, R2, 0x2, R84 ;  /* 0x0000000202267825 */ /* 0x001fc600078e0254 */
[----:B------:R-:W-:Y:S04]  /*fc80*/  STL.64 [R1+0xe98], R80 ;  /* 0x000e985001007387 */ /* 0x000fe80000100a00 */
[----:B------:R-:W-:Y:S04]  /*fc90*/  STL.64 [R1+0xe90], R42 ;  /* 0x000e902a01007387 */ /* 0x000fe80000100a00 */
[----:B------:R0:W3:Y:S01]  /*fca0*/  @!P5 LDG.E.U16 R36, desc[UR6][R38.64] ;  /* 0x000000062624d981 */ /* 0x0000e2000c1e1500 */
[----:B------:R-:W-:Y:S01]  /*fcb0*/  ISETP.GE.U32.AND P5, PT, R0, 0x7fffff20, PT ;  /* 0x7fffff200000780c */ /* 0x000fe20003fa6070 */
[----:B------:R-:W-:-:S02]  /*fcc0*/  IMAD R0, R2, 0x58, RZ ;  /* 0x0000005802007824 */ /* 0x000fc400078e02ff */
[----:B------:R-:W-:Y:S01]  /*fcd0*/  STL.64 [R1+0xe88], R38 ;  /* 0x000e882601007387 */ /* 0x000fe20000100a00 */
[----:B------:R-:W-:-:S03]  /*fce0*/  PRMT R22, RZ, 0x7610, R22 ;  /* 0x00007610ff167816 */ /* 0x000fc60000000016 */
[----:B----4-:R-:W-:Y:S04]  /*fcf0*/  STL [R1+0x1c8], R70 ;  /* 0x0001c84601007387 */ /* 0x010fe80000100800 */
[----:B--2---:R-:W-:Y:S04]  /*fd00*/  STL [R1+0x1c4], R57 ;  /* 0x0001c43901007387 */ /* 0x004fe80000100800 */
[----:B------:R-:W-:Y:S04]  /*fd10*/  STL [R1+0xfc], R44 ;  /* 0x0000fc2c01007387 */ /* 0x000fe80000100800 */
[----:B------:R2:W-:Y:S02]  /*fd20*/  STL [R1+0x100], R45 ;  /* 0x0001002d01007387 */ /* 0x0005e40000100800 */
[----:B--2---:R-:W-:-:S05]  /*fd30*/  IMAD.WIDE R44, R0, 0x2, R90 ;  /* 0x00000002002c7825 */ /* 0x004fca00078e025a */
[----:B------:R2:W4:Y:S01]  /*fd40*/  @!P0 LDG.E.U16 R22, desc[UR6][R44.64] ;  /* 0x000000062c168981 */ /* 0x000522000c1e1500 */
[----:B------:R-:W-:Y:S01]  /*fd50*/  PRMT R21, RZ, 0x7610, R21 ;  /* 0x00007610ff157816 */ /* 0x000fe20000000015 */
[C---:B-1----:R-:W-:Y:S01]  /*fd60*/  IMAD.WIDE R42, R0.reuse, 0x2, R88 ;  /* 0x00000002002a7825 */ /* 0x042fe200078e0258 */
[----:B------:R-:W-:Y:S02]  /*fd70*/  PRMT R20, RZ, 0x7610, R20 ;  /* 0x00007610ff147816 */ /* 0x000fe40000000014 */
[----:B------:R-:W-:Y:S01]  /*fd80*/  PRMT R19, RZ, 0x7610, R19 ;  /* 0x00007610ff137816 */ /* 0x000fe20000000013 */
[----:B0-----:R-:W-:Y:S01]  /*fd90*/  IMAD.WIDE R38, R0, 0x2, R86 ;  /* 0x0000000200267825 */ /* 0x001fe200078e0256 */
[----:B------:R0:W4:Y:S04]  /*fda0*/  @!P0 LDG.E.U16 R21, desc[UR6][R42.64] ;  /* 0x000000062a158981 */ /* 0x000128000c1e1500 */
[----:B------:R1:W4:Y:S01]  /*fdb0*/  @!P0 LDG.E.U16 R20, desc[UR6][R38.64] ;  /* 0x0000000626148981 */ /* 0x000322000c1e1500 */
[----:B------:R-:W-:-:S03]  /*fdc0*/  PRMT R18, RZ, 0x7610, R18 ;  /* 0x00007610ff127816 */ /* 0x000fc60000000012 */
[----:B---3--:R-:W-:Y:S04]  /*fdd0*/  STL [R1+0xf4], R36 ;  /* 0x0000f42401007387 */ /* 0x008fe80000100800 */
[----:B------:R3:W-:Y:S04]  /*fde0*/  STL [R1+0xf8], R37 ;  /* 0x0000f82501007387 */ /* 0x0007e80000100800 */
[----:B------:R2:W-:Y:S01]  /*fdf0*/  STL.64 [R1+0x3b8], R44 ;  /* 0x0003b82c01007387 */ /* 0x0005e20000100a00 */
[----:B---3--:R-:W-:-:S04]  /*fe00*/  IMAD.WIDE R36, R0, 0x2, R84 ;  /* 0x0000000200247825 */ /* 0x008fc800078e0254 */
        /* <DEDUP_REMOVED lines=8> */
[----:B--2---:R-:W-:Y:S01]  /*fe90*/  IMAD.WIDE R44, R0, 0x2, R90 ;  /* 0x00000002002c7825 */ /* 0x004fe200078e025a */
[----:B------:R-:W-:-:S04]  /*fea0*/  PRMT R15, RZ, 0x7610, R15 ;  /* 0x00007610ff0f7816 */ /* 0x000fc8000000000f */
[----:B------:R2:W3:Y:S01]  /*feb0*/  @!P5 LDG.E.U16 R18, desc[UR6][R44.64] ;  /* 0x000000062c12d981 */ /* 0x0004e2000c1e1500 */
[----:B0-----:R-:W-:-:S04]  /*fec0*/  IMAD.WIDE R42, R0, 0x2, R88 ;  /* 0x00000002002a7825 */ /* 0x001fc800078e0258 */
[----:B-1----:R-:W-:Y:S01]  /*fed0*/  IMAD.WIDE R38, R0, 0x2, R86 ;  /* 0x0000000200267825 */ /* 0x002fe200078e0256 */
[----:B------:R0:W3:Y:S04]  /*fee0*/  @!P5 LDG.E.U16 R17, desc[UR6][R42.64] ;  /* 0x000000062a11d981 */ /* 0x0000e8000c1e1500 */
[----:B------:R1:W3:Y:S01]  /*fef0*/  @!P5 LDG.E.U16 R16, desc[UR6][R38.64] ;  /* 0x000000062610d981 */ /* 0x0002e2000c1e1500 */
[----:B------:R-:W-:Y:S02]  /*ff00*/  PRMT R14, RZ, 0x7610, R14 ;  /* 0x00007610ff0e7816 */ /* 0x000fe4000000000e */
[----:B------:R-:W-:Y:S02]  /*ff10*/  PRMT R13, RZ, 0x7610, R13 ;  /* 0x00007610ff0d7816 */ /* 0x000fe4000000000d */
[----:B------:R-:W-:-:S02]  /*ff20*/  PRMT R12, RZ, 0x7610, R12 ;  /* 0x00007610ff0c7816 */ /* 0x000fc4000000000c */
[----:B------:R-:W-:Y:S02]  /*ff30*/  PRMT R11, RZ, 0x7610, R11 ;  /* 0x00007610ff0b7816 */ /* 0x000fe4000000000b */
[----:B------:R-:W-:Y:S02]  /*ff40*/  PRMT R10, RZ, 0x7610, R10 ;  /* 0x00007610ff0a7816 */ /* 0x000fe4000000000a */
[----:B------:R-:W-:Y:S02]  /*ff50*/  PRMT R9, RZ, 0x7610, R9 ;  /* 0x00007610ff097816 */ /* 0x000fe40000000009 */
[----:B------:R-:W-:Y:S02]  /*ff60*/  PRMT R8, RZ, 0x7610, R8 ;  /* 0x00007610ff087816 */ /* 0x000fe40000000008 */
[----:B------:R-:W-:Y:S01]  /*ff70*/  PRMT R7, RZ, 0x7610, R7 ;  /* 0x00007610ff077816 */ /* 0x000fe20000000007 */
[----:B------:R-:W-:Y:S01]  /*ff80*/  IMAD R76, R2, 0x78, RZ ;  /* 0x00000078024c7824 */ /* 0x000fe200078e02ff */
[----:B------:R-:W-:Y:S01]  /*ff90*/  PRMT R50, RZ, 0x7610, R50 ;  /* 0x00007610ff327816 */ /* 0x000fe20000000032 */
[----:B------:R-:W-:Y:S01]  /*ffa0*/  IMAD.MOV.U32 R70, RZ, RZ, R78 ;  /* 0x000000ffff467224 */ /* 0x000fe200078e004e */
[----:B------:R-:W-:Y:S01]  /*ffb0*/  PRMT R49, RZ, 0x7610, R49 ;  /* 0x00007610ff317816 */ /* 0x000fe20000000031 */
[----:B------:R-:W-:Y:S01]  /*ffc0*/  IMAD.MOV.U32 R73, RZ, RZ, R77 ;  /* 0x000000ffff497224 */ /* 0x000fe200078e004d */
[----:B------:R-:W-:Y:S01]  /*ffd0*/  PRMT R48, RZ, 0x7610, R48 ;  /* 0x00007610ff307816 */ /* 0x000fe20000000030 */
[----:B------:R-:W-:Y:S01]  /*ffe0*/  IMAD.WIDE R82, R76, 0x2, R90 ;  /* 0x000000024c527825 */ /* 0x000fe200078e025a */
[----:B------:R-:W-:-:S03]  /*fff0*/  PRMT R47, RZ, 0x7610, R47 ;  /* 0x00007610ff2f7816 */ /* 0x000fc6000000002f */
[----:B------:R-:W-:-:S04]  /*10000*/  IMAD.WIDE R80, R76, 0x2, R88 ;  /* 0x000000024c507825 */ /* 0x000fc800078e0258 */
[----:B------:R-:W-:-:S04]  /*10010*/  IMAD.WIDE R78, R76, 0x2, R86 ;  /* 0x000000024c4e7825 */ /* 0x000fc800078e0256 */
[----:B------:R-:W-:Y:S01]  /*10020*/  IMAD.WIDE R76, R76, 0x2, R84 ;  /* 0x000000024c4c7825 */ /* 0x000fe200078e0254 */
[----:B------:R-:W-:Y:S02]  /*10030*/  PRMT R41, RZ, 0x7610, R41 ;  /* 0x00007610ff297816 */ /* 0x000fe40000000029 */
[----:B------:R-:W-:Y:S02]  /*10040*/  PRMT R34, RZ, 0x7610, R34 ;  /* 0x00007610ff227816 */ /* 0x000fe40000000022 */
[----:B------:R-:W-:Y:S01]  /*10050*/  PRMT R35, RZ, 0x7610, R35 ;  /* 0x00007610ff237816 */ /* 0x000fe20000000023 */
[----:B----4-:R-:W-:Y:S04]  /*10060*/  STL.64 [R1+0x25c0], R22 ;  /* 0x0025c01601007387 */ /* 0x010fe80000100a00 */
[----:B------:R3:W-:Y:S04]  /*10070*/  STL.64 [R1+0x3a0], R36 ;  /* 0x0003a02401007387 */ /* 0x0007e80000100a00 */
[----:B------:R2:W-:Y:S01]  /*10080*/  STL.64 [R1+0x2b8], R44 ;  /* 0x0002b82c01007387 */ /* 0x0005e20000100a00 */
[----:B---3--:R-:W-:-:S04]  /*10090*/  IMAD.WIDE R36, R0, 0x2, R84 ;  /* 0x0000000200247825 */ /* 0x008fc800078e0254 */
[----:B------:R-:W-:Y:S01]  /*100a0*/  VIADD R0, R5, 0xffffff8f ;  /* 0xffffff8f05007836 */ /* 0x000fe20000000000 */
[----:B------:R3:W4:Y:S04]  /*100b0*/  @!P5 LDG.E.U16 R15, desc[UR6][R36.64] ;  /* 0x00000006240fd981 */ /* 0x000728000c1e1500 */
[----:B------:R-:W-:Y:S01]  /*100c0*/  ISETP.GE.U32.AND P5, PT, R0, 0x7fffff10, PT ;  /* 0x7fffff100000780c */ /* 0x000fe20003fa6070 */
[----:B------:R-:W-:Y:S01]  /*100d0*/  IMAD R0, R2, 0x68, RZ ;  /* 0x0000006802007824 */ /* 0x000fe200078e02ff */
[----:B------:R0:W-:Y:S04]  /*100e0*/  STL.64 [R1+0x2b0], R42 ;  /* 0x0002b02a01007387 */ /* 0x0001e80000100a00 */
[----:B------:R1:W-:Y:S01]  /*100f0*/  STL.64 [R1+0x2a8], R38 ;  /* 0x0002a82601007387 */ /* 0x0003e20000100a00 */
[----:B--2---:R-:W-:-:S03]  /*10100*/  IMAD.WIDE R44, R0, 0x2, R90 ;  /* 0x00000002002c7825 */ /* 0x004fc600078e025a */
[----:B------:R3:W-:Y:S01]  /*10110*/  STL.64 [R1+0x2a0], R36 ;  /* 0x0002a02401007387 */ /* 0x0007e20000100a00 */
[----:B0-----:R-:W-:-:S03]  /*10120*/  IMAD.WIDE R42, R0, 0x2, R88 ;  /* 0x00000002002a7825 */ /* 0x001fc600078e0258 */
[----:B------:R0:W2:Y:S01]  /*10130*/  @!P0 LDG.E.U16 R14, desc[UR6][R44.64] ;  /* 0x000000062c0e8981 */ /* 0x0000a2000c1e1500 */
[----:B-1----:R-:W-:-:S03]  /*10140*/  IMAD.WIDE R38, R0, 0x2, R86 ;  /* 0x0000000200267825 */ /* 0x002fc600078e0256 */
[----:B------:R1:W2:Y:S01]  /*10150*/  @!P0 LDG.E.U16 R13, desc[UR6][R42.64] ;  /* 0x000000062a0d8981 */ /* 0x0002a2000c1e1500 */
[----:B---3--:R-:W-:-:S03]  /*10160*/  IMAD.WIDE R36, R0, 0x2, R84 ;  /* 0x0000000200247825 */ /* 0x008fc600078e0254 */
[----:B------:R3:W2:Y:S01]  /*10170*/  @!P0 LDG.E.U16 R12, desc[UR6][R38.64] ;  /* 0x00000006260c8981 */ /* 0x0006a2000c1e1500 */
[----:B------:R-:W-:-:S03]  /*10180*/  VIADD R0, R5, 0xffffff87 ;  /* 0xffffff8705007836 */ /* 0x000fc60000000000 */
[----:B------:R0:W2:Y:S02]  /*10190*/  @!P0 LDG.E.U16 R11, desc[UR6][R36.64] ;  /* 0x00000006240b8981 */ /* 0x0000a4000c1e1500 */
[----:B------:R-:W-:Y:S02]  /*101a0*/  ISETP.GE.U32.AND P0, PT, R0, 0x7fffff08, PT ;  /* 0x7fffff080000780c */ /* 0x000fe40003f06070 */
[----:B------:R0:W-:Y:S01]  /*101b0*/  STL.64 [R1+0x1b8], R44 ;  /* 0x0001b82c01007387 */ /* 0x0001e20000100a00 */
[----:B------:R-:W-:-:S03]  /*101c0*/  IMAD R0, R2, 0x70, RZ ;  /* 0x0000007002007824 */ /* 0x000fc600078e02ff */
[----:B------:R1:W-:Y:S04]  /*101d0*/  STL.64 [R1+0x1b0], R42 ;  /* 0x0001b02a01007387 */ /* 0x0003e80000100a00 */
[----:B------:R3:W-:Y:S04]  /*101e0*/  STL.64 [R1+0x1a8], R38 ;  /* 0x0001a82601007387 */ /* 0x0007e80000100a00 */
[----:B------:R3:W-:Y:S01]  /*101f0*/  STL.64 [R1+0x1a0], R36 ;  /* 0x0001a02401007387 */ /* 0x0007e20000100a00 */
[----:B0-----:R-:W-:-:S03]  /*10200*/  IMAD.WIDE R44, R0, 0x2, R90 ;  /* 0x00000002002c7825 */ /* 0x001fc600078e025a */
[----:B------:R-:W2:Y:S01]  /*10210*/  @!P0 LDG.E.U16 R50, desc[UR6][R82.64] ;  /* 0x0000000652328981 */ /* 0x000ea2000c1e1500 */
[----:B-1----:R-:W-:-:S03]  /*10220*/  IMAD.WIDE R42, R0, 0x2, R88 ;  /* 0x00000002002a7825 */ /* 0x002fc600078e0258 */
[----:B------:R0:W2:Y:S01]  /*10230*/  @!P5 LDG.E.U16 R10, desc[UR6][R44.64] ;  /* 0x000000062c0ad981 */ /* 0x0000a2000c1e1500 */
[----:B---3--:R-:W-:-:S03]  /*10240*/  IMAD.WIDE R38, R0, 0x2, R86 ;  /* 0x0000000200267825 */ /* 0x008fc600078e0256 */
[----:B------:R-:W3:Y:S01]  /*10250*/  @!P5 LDG.E.U16 R9, desc[UR6][R42.64] ;  /* 0x000000062a09d981 */ /* 0x000ee2000c1e1500 */
[----:B------:R-:W-:-:S03]  /*10260*/  IMAD.WIDE R36, R0, 0x2, R84 ;  /* 0x0000000200247825 */ /* 0x000fc600078e0254 */
[----:B------:R1:W2:Y:S01]  /*10270*/  @!P5 LDG.E.U16 R8, desc[UR6][R38.64] ;  /* 0x000000062608d981 */ /* 0x0002a2000c1e1500 */
[----:B------:R-:W-:-:S03]  /*10280*/  VIADD R0, R5, 0xffffffa6 ;  /* 0xffffffa605007836 */ /* 0x000fc60000000000 */
[----:B------:R0:W2:Y:S02]  /*10290*/  @!P5 LDG.E.U16 R7, desc[UR6][R36.64] ;  /* 0x000000062407d981 */ /* 0x0000a4000c1e1500 */
[----:B------:R-:W-:Y:S01]  /*102a0*/  ISETP.GE.U32.AND P5, PT, R0, 0x7fffff27, PT ;  /* 0x7fffff270000780c */ /* 0x000fe20003fa6070 */
[----:B------:R-:W-:Y:S01]  /*102b0*/  VIADD R0, R5, 0xffffff9e ;  /* 0xffffff9e05007836 */ /* 0x000fe20000000000 */
[----:B------:R0:W2:Y:S04]  /*102c0*/  @!P0 LDG.E.U16 R49, desc[UR6][R80.64] ;  /* 0x0000000650318981 */ /* 0x0000a8000c1e1500 */
[----:B------:R-:W2:Y:S04]  /*102d0*/  @!P0 LDG.E.U16 R48, desc[UR6][R78.64] ;  /* 0x000000064e308981 */ /* 0x000ea8000c1e1500 */
[----:B------:R-:W2:Y:S01]  /*102e0*/  @!P0 LDG.E.U16 R47, desc[UR6][R76.64] ;  /* 0x000000064c2f8981 */ /* 0x000ea2000c1e1500 */
[----:B------:R-:W-:Y:S01]  /*102f0*/  ISETP.GE.U32.AND P0, PT, R0, 0x7fffff1f, PT ;  /* 0x7fffff1f0000780c */ /* 0x000fe20003f06070 */
[----:B------:R-:W-:-:S02]  /*10300*/  IMAD R0, R2, 0x59, RZ ;  /* 0x0000005902007824 */ /* 0x000fc400078e02ff */
[----:B------:R0:W-:Y:S04]  /*10310*/  STL.64 [R1+0xb8], R44 ;  /* 0x0000b82c01007387 */ /* 0x0001e80000100a00 */
[----:B------:R-:W-:Y:S04]  /*10320*/  STL.64 [R1+0xb0], R42 ;  /* 0x0000b02a01007387 */ /* 0x000fe80000100a00 */
[----:B------:R1:W-:Y:S01]  /*10330*/  STL.64 [R1+0xa8], R38 ;  /* 0x0000a82601007387 */ /* 0x0003e20000100a00 */
[----:B0-----:R-:W-:-:S03]  /*10340*/  IMAD.MOV.U32 R45, RZ, RZ, R56 ;  /* 0x000000ffff2d7224 */ /* 0x001fc600078e0038 */
[----:B------:R0:W-:Y:S01]  /*10350*/  STL.64 [R1+0xa0], R36 ;  /* 0x0000a02401007387 */ /* 0x0001e20000100a00 */
[----:B------:R-:W-:-:S05]  /*10360*/  IMAD.WIDE R56, R0, 0x2, R90 ;  /* 0x0000000200387825 */ /* 0x000fca00078e025a */
[----:B------:R-:W2:Y:S01]  /*10370*/  @!P5 LDG.E.U16 R41, desc[UR6][R56.64] ;  /* 0x000000063829d981 */ /* 0x000ea2000c1e1500 */
[----:B-1----:R-:W-:-:S04]  /*10380*/  IMAD.WIDE R38, R0, 0x2, R86 ;  /* 0x0000000200267825 */ /* 0x002fc800078e0256 */
[----:B0-----:R-:W-:Y:S01]  /*10390*/  IMAD.WIDE R36, R0, 0x2, R84 ;  /* 0x0000000200247825 */ /* 0x001fe200078e0254 */
[----:B------:R-:W3:Y:S04]  /*103a0*/  @!P5 LDG.E.U16 R35, desc[UR6][R38.64] ;  /* 0x000000062623d981 */ /* 0x000ee8000c1e1500 */
[----:B------:R0:W3:Y:S04]  /*103b0*/  @!P5 LDG.E.U16 R34, desc[UR6][R36.64] ;  /* 0x000000062422d981 */ /* 0x0000e8000c1e1500 */
[----:B------:R-:W-:Y:S04]  /*103c0*/  STL [R1+0x2110], R82 ;  /* 0x0021105201007387 */ /* 0x000fe80000100800 */
[----:B------:R-:W-:Y:S04]  /*103d0*/  STL [R1+0x24ec], R82 ;  /* 0x0024ec5201007387 */ /* 0x000fe80000100800 */
[----:B------:R-:W-:Y:S04]  /*103e0*/  STL [R1+0x210c], R83 ;  /* 0x00210c5301007387 */ /* 0x000fe80000100800 */
[----:B------:R-:W-:Y:S04]  /*103f0*/  STL [R1+0x21d8], R83 ;  /* 0x0021d85301007387 */ /* 0x000fe80000100800 */
[----:B------:R-:W-:Y:S04]  /*10400*/  STL [R1+0x2118], R80 ;  /* 0x0021185001007387 */ /* 0x000fe80000100800 */
[----:B------:R-:W-:Y:S04]  /*10410*/  STL [R1+0x21e0], R80 ;  /* 0x0021e05001007387 */ /* 0x000fe80000100800 */
[----:B------:R-:W-:Y:S04]  /*10420*/  STL [R1+0x2114], R81 ;  /* 0x0021145101007387 */ /* 0x000fe80000100800 */
[----:B------:R-:W-:Y:S04]  /*10430*/  STL [R1+0x21dc], R81 ;  /* 0x0021dc5101007387 */ /* 0x000fe80000100800 */
[----:B------:R-:W-:Y:S04]  /*10440*/  STL.64 [R1+0x24b8], R80 ;  /* 0x0024b85001007387 */ /* 0x000fe80000100a00 */
[----:B------:R-:W-:Y:S04]  /*10450*/  STL [R1+0x2120], R78 ;  /* 0x0021204e01007387 */ /* 0x000fe80000100800 */
[----:B------:R-:W-:Y:S04]  /*10460*/  STL [R1+0x21f0], R78 ;  /* 0x0021f04e01007387 */ /* 0x000fe80000100800 */
[----:B------:R-:W-:Y:S04]  /*10470*/  STL [R1+0x23a4], R78 ;  /* 0x0023a44e01007387 */ /* 0x000fe80000100800 */
[----:B------:R-:W-:Y:S04]  /*10480*/  STL [R1+0x24f0], R78 ;  /* 0x0024f04e01007387 */ /* 0x000fe80000100800 */
[----:B------:R-:W-:Y:S04]  /*10490*/  STL [R1+0x211c], R79 ;  /* 0x00211c4f01007387 */ /* 0x000fe80000100800 */
[----:B------:R-:W-:Y:S04]  /*104a0*/  STL [R1+0x21e8], R79 ;  /* 0x0021e84f01007387 */ /* 0x000fe80000100800 */
[----:B------:R-:W-:Y:S01]  /*104b0*/  STL [R1+0x23a8], R79 ;  /* 0x0023a84f01007387 */ /* 0x000fe20000100800 */
[----:B------:R-:W-:-:S03]  /*104c0*/  IMAD.MOV.U32 R44, RZ, RZ, R55 ;  /* 0x000000ffff2c7224 */ /* 0x000fc600078e0037 */
[----:B------:R-:W-:Y:S01]  /*104d0*/  STL [R1+0x2128], R76 ;  /* 0x0021284c01007387 */ /* 0x000fe20000100800 */
[----:B------:R-:W-:Y:S01]  /*104e0*/  IMAD.MOV.U32 R43, RZ, RZ, R54 ;  /* 0x000000ffff2b7224 */ /* 0x000fe200078e0036 */
[----:B------:R-:W-:Y:S02]  /*104f0*/  PRMT R40, RZ, 0x7610, R40 ;  /* 0x00007610ff287816 */ /* 0x000fe40000000028 */
[----:B------:R-:W-:Y:S01]  /*10500*/  STL [R1+0x2200], R76 ;  /* 0x0022004c01007387 */ /* 0x000fe20000100800 */
[----:B------:R-:W-:-:S03]  /*10510*/  IMAD.WIDE R54, R0, 0x2, R88 ;  /* 0x0000000200367825 */ /* 0x000fc600078e0258 */
[----:B------:R-:W-:Y:S01]  /*10520*/  STL [R1+0x2124], R77 ;  /* 0x0021244d01007387 */ /* 0x000fe20000100800 */
[----:B------:R-:W-:-:S03]  /*10530*/  VIADD R0, R5, 0xffffff96 ;  /* 0xffffff9605007836 */ /* 0x000fc60000000000 */
[----:B------:R-:W-:Y:S04]  /*10540*/  STL [R1+0x21f8], R77 ;  /* 0x0021f84d01007387 */ /* 0x000fe80000100800 */
[----:B------:R-:W-:Y:S04]  /*10550*/  STL.64 [R1+0x23b0], R76 ;  /* 0x0023b04c01007387 */ /* 0x000fe80000100a00 */
[----:B------:R-:W-:Y:S04]  /*10560*/  STL [R1+0x2408], R76 ;  /* 0x0024084c01007387 */ /* 0x000fe80000100800 */
[----:B------:R-:W-:Y:S04]  /*10570*/  STL.64 [R1+0x24a0], R76 ;  /* 0x0024a04c01007387 */ /* 0x000fe80000100a00 */
[----:B------:R-:W-:Y:S04]  /*10580*/  STL.64 [R1+0x24d0], R76 ;  /* 0x0024d04c01007387 */ /* 0x000fe80000100a00 */
[----:B------:R1:W-:Y:S04]  /*10590*/  STL.64 [R1+0x398], R56 ;  /* 0x0003983801007387 */ /* 0x0003e80000100a00 */
[----:B------:R0:W-:Y:S04]  /*105a0*/  STL.64 [R1+0x390], R54 ;  /* 0x0003903601007387 */ /* 0x0001e80000100a00 */
[----:B------:R-:W4:Y:S01]  /*105b0*/  @!P5 LDG.E.U16 R40, desc[UR6][R54.64] ;  /* 0x000000063628d981 */ /* 0x000f22000c1e1500 */
[----:B------:R-:W-:Y:S01]  /*105c0*/  ISETP.GE.U32.AND P5, PT, R0, 0x7fffff17, PT ;  /* 0x7fffff170000780c */ /* 0x000fe20003fa6070 */
[----:B------:R-:W-:-:S02]  /*105d0*/  IMAD R0, R2, 0x61, RZ ;  /* 0x0000006102007824 */ /* 0x000fc400078e02ff */
[----:B-1----:R-:W4:Y:S01]  /*105e0*/  LDL.LU.64 R56, [R1+0x25d8] ;  /* 0x0025d80001387983 */ /* 0x002f220000300a00 */
[----:B------:R-:W-:-:S03]  /*105f0*/  PRMT R81, RZ, 0x7610, R81 ;  /* 0x00007610ff517816 */ /* 0x000fc60000000051 */
[----:B------:R-:W-:Y:S04]  /*10600*/  STL.64 [R1+0x388], R38 ;  /* 0x0003882601007387 */ /* 0x000fe80000100a00 */
[----:B0-----:R-:W4:Y:S01]  /*10610*/  LDL.LU.64 R54, [R1+0x25d0] ;  /* 0x0025d00001367983 */ /* 0x001f220000300a00 */
[----:B------:R-:W-:-:S03]  /*10620*/  PRMT R59, RZ, 0x7610, R59 ;  /* 0x00007610ff3b7816 */ /* 0x000fc6000000003b */
[----:B------:R0:W-:Y:S01]  /*10630*/  STL.64 [R1+0x380], R36 ;  /* 0x0003802401007387 */ /* 0x0001e20000100a00 */
[----:B------:R-:W-:Y:S01]  /*10640*/  IMAD.MOV.U32 R42, RZ, RZ, R43 ;  /* 0x000000ffff2a7224 */ /* 0x000fe200078e002b */
[----:B------:R-:W-:Y:S01]  /*10650*/  PRMT R33, RZ, 0x7610, R33 ;  /* 0x00007610ff217816 */ /* 0x000fe20000000021 */
[----:B0-----:R-:W-:-:S05]  /*10660*/  IMAD.WIDE R36, R0, 0x2, R86 ;  /* 0x0000000200247825 */ /* 0x001fca00078e0256 */
[----:B------:R-:W4:Y:S01]  /*10670*/  @!P0 LDG.E.U16 R81, desc[UR6][R36.64] ;  /* 0x0000000624518981 */ /* 0x000f22000c1e1500 */
[----:B------:R-:W-:Y:S01]  /*10680*/  IMAD.MOV.U32 R43, RZ, RZ, R52 ;  /* 0x000000ffff2b7224 */ /* 0x000fe200078e0034 */
[----:B------:R-:W-:Y:S01]  /*10690*/  PRMT R29, RZ, 0x7610, R29 ;  /* 0x00007610ff1d7816 */ /* 0x000fe2000000001d */
[----:B------:R-:W-:-:S05]  /*106a0*/  IMAD.WIDE R38, R0, 0x2, R88 ;  /* 0x0000000200267825 */ /* 0x000fca00078e0258 */
[----:B------:R-:W4:Y:S01]  /*106b0*/  @!P0 LDG.E.U16 R29, desc[UR6][R38.64] ;  /* 0x00000006261d8981 */ /* 0x000f22000c1e1500 */
[----:B------:R-:W-:-:S03]  /*106c0*/  PRMT R58, RZ, 0x7610, R58 ;  /* 0x00007610ff3a7816 */ /* 0x000fc6000000003a */
[----:B--2---:R0:W-:Y:S04]  /*106d0*/  STL [R1+0x18], R41 ;  /* 0x0000182901007387 */ /* 0x0041e80000100800 */
[----:B---3--:R-:W-:Y:S04]  /*106e0*/  STL [R1+0xc], R34 ;  /* 0x00000c2201007387 */ /* 0x008fe80000100800 */
[----:B------:R1:W-:Y:S01]  /*106f0*/  STL [R1+0x10], R35 ;  /* 0x0000102301007387 */ /* 0x0003e20000100800 */
[----:B0-----:R-:W-:Y:S02]  /*10700*/  IMAD.MOV.U32 R41, RZ, RZ, R44 ;  /* 0x000000ffff297224 */ /* 0x001fe400078e002c */
[----:B-1----:R-:W-:-:S05]  /*10710*/  IMAD.WIDE R34, R0, 0x2, R84 ;  /* 0x0000000200227825 */ /* 0x002fca00078e0254 */
[----:B------:R-:W2:Y:S01]  /*10720*/  @!P0 LDG.E.U16 R59, desc[UR6][R34.64] ;  /* 0x00000006223b8981 */ /* 0x000ea2000c1e1500 */
[----:B------:R-:W-:Y:S02]  /*10730*/  IMAD.MOV.U32 R44, RZ, RZ, R53 ;  /* 0x000000ffff2c7224 */ /* 0x000fe400078e0035 */
[----:B------:R-:W-:-:S04]  /*10740*/  IMAD.WIDE R52, R0, 0x2, R90 ;  /* 0x0000000200347825 */ /* 0x000fc800078e025a */
[----:B------:R-:W-:Y:S01]  /*10750*/  VIADD R0, R5, 0xffffff8e ;  /* 0xffffff8e05007836 */ /* 0x000fe20000000000 */
[----:B------:R0:W3:Y:S04]  /*10760*/  @!P0 LDG.E.U16 R33, desc[UR6][R52.64] ;  /* 0x0000000634218981 */ /* 0x0000e8000c1e1500 */
[----:B------:R-:W-:Y:S01]  /*10770*/  ISETP.GE.U32.AND P0, PT, R0, 0x7fffff0f, PT ;  /* 0x7fffff0f0000780c */ /* 0x000fe20003f06070 */
[----:B------:R-:W-:Y:S01]  /*10780*/  IMAD R0, R2, 0x69, RZ ;  /* 0x0000006902007824 */ /* 0x000fe200078e02ff */
[----:B------:R0:W-:Y:S03]  /*10790*/  STL.64 [R1+0x298], R52 ;  /* 0x0002983401007387 */ /* 0x0001e60000100a00 */
[----:B0-----:R-:W-:-:S05]  /*107a0*/  IMAD.WIDE R52, R0, 0x2, R90 ;  /* 0x0000000200347825 */ /* 0x001fca00078e025a */
[----:B------:R-:W3:Y:S04]  /*107b0*/  @!P5 LDG.E.U16 R58, desc[UR6][R52.64] ;  /* 0x00000006343ad981 */ /* 0x000ee8000c1e1500 */
[----:B------:R0:W-:Y:S04]  /*107c0*/  STL.64 [R1+0x290], R38 ;  /* 0x0002902601007387 */ /* 0x0001e80000100a00 */
[----:B------:R1:W-:Y:S04]  /*107d0*/  STL.64 [R1+0x288], R36 ;  /* 0x0002882401007387 */ /* 0x0003e80000100a00 */
[----:B------:R1:W-:Y:S01]  /*107e0*/  STL.64 [R1+0x280], R34 ;  /* 0x0002802201007387 */ /* 0x0003e20000100a00 */
[----:B0-----:R-:W-:-:S04]  /*107f0*/  IMAD.WIDE R38, R0, 0x2, R88 ;  /* 0x0000000200267825 */ /* 0x001fc800078e0258 */
[----:B-1----:R-:W-:-:S04]  /*10800*/  IMAD.WIDE R36, R0, 0x2, R86 ;  /* 0x0000000200247825 */ /* 0x002fc800078e0256 */
[----:B------:R-:W-:-:S04]  /*10810*/  IMAD.WIDE R34, R0, 0x2, R84 ;  /* 0x0000000200227825 */ /* 0x000fc800078e0254 */
[----:B------:R-:W-:Y:S01]  /*10820*/  VIADD R0, R5, 0xffffff86 ;  /* 0xffffff8605007836 */ /* 0x000fe20000000000 */
[----:B----4-:R-:W-:Y:S02]  /*10830*/  PRMT R57, RZ, 0x7610, R57 ;  /* 0x00007610ff397816 */ /* 0x010fe40000000039 */
[----:B------:R-:W-:-:S04]  /*10840*/  PRMT R56, RZ, 0x7610, R56 ;  /* 0x00007610ff387816 */ /* 0x000fc80000000038 */
[----:B------:R0:W4:Y:S01]  /*10850*/  @!P5 LDG.E.U16 R57, desc[UR6][R38.64] ;  /* 0x000000062639d981 */ /* 0x000122000c1e1500 */
[----:B------:R-:W-:-:S03]  /*10860*/  PRMT R55, RZ, 0x7610, R55 ;  /* 0x00007610ff377816 */ /* 0x000fc60000000037 */
[----:B------:R1:W4:Y:S04]  /*10870*/  @!P5 LDG.E.U16 R56, desc[UR6][R36.64] ;  /* 0x000000062438d981 */ /* 0x000328000c1e1500 */
[----:B------:R0:W4:Y:S04]  /*10880*/  @!P5 LDG.E.U16 R55, desc[UR6][R34.64] ;  /* 0x000000062237d981 */ /* 0x000128000c1e1500 */
[----:B------:R-:W-:Y:S04]  /*10890*/  STL [R1+0x2538], R81 ;  /* 0x0025385101007387 */ /* 0x000fe80000100800 */
[----:B------:R-:W-:Y:S01]  /*108a0*/  STL [R1+0x14], R40 ;  /* 0x0000142801007387 */ /* 0x000fe20000100800 */
[----:B------:R-:W-:Y:S01]  /*108b0*/  ISETP.GE.U32.AND P5, PT, R0, 0x7fffff07, PT ;  /* 0x7fffff070000780c */ /* 0x000fe20003fa6070 */
[----:B------:R-:W-:Y:S01]  /*108c0*/  IMAD R0, R2, 0x71, RZ ;  /* 0x0000007102007824 */ /* 0x000fe200078e02ff */
[----:B------:R-:W-:Y:S01]  /*108d0*/  PRMT R54, RZ, 0x7610, R54 ;  /* 0x00007610ff367816 */ /* 0x000fe20000000036 */
[----:B--2---:R-:W-:Y:S04]  /*108e0*/  STL [R1+0x253c], R59 ;  /* 0x00253c3b01007387 */ /* 0x004fe80000100800 */
[----:B------:R2:W-:Y:S04]  /*108f0*/  STL.64 [R1+0x198], R52 ;  /* 0x0001983401007387 */ /* 0x0005e80000100a00 */
[----:B------:R-:W-:Y:S04]  /*10900*/  STL.64 [R1+0x190], R38 ;  /* 0x0001902601007387 */ /* 0x000fe80000100a00 */
[----:B--2---:R-:W2:Y:S04]  /*10910*/  LDL.LU.64 R52, [R1+0x25c8] ;  /* 0x0025c80001347983 */ /* 0x004ea80000300a00 */
[----:B------:R-:W-:Y:S04]  /*10920*/  STL.64 [R1+0x188], R36 ;  /* 0x0001882401007387 */ /* 0x000fe80000100a00 */
[----:B------:R-:W-:Y:S04]  /*10930*/  STL.64 [R1+0x180], R34 ;  /* 0x0001802201007387 */ /* 0x000fe80000100a00 */
[----:B---3--:R3:W-:Y:S02]  /*10940*/  STL [R1+0x2540], R58 ;  /* 0x0025403a01007387 */ /* 0x0087e40000100800 */
[----:B---3--:R-:W-:-:S05]  /*10950*/  IMAD.WIDE R58, R0, 0x2, R90 ;  /* 0x00000002003a7825 */ /* 0x008fca00078e025a */
[----:B------:R-:W3:Y:S01]  /*10960*/  @!P0 LDG.E.U16 R54, desc[UR6][R58.64] ;  /* 0x000000063a368981 */ /* 0x000ee2000c1e1500 */
[----:B0-----:R-:W-:Y:S01]  /*10970*/  IMAD.WIDE R38, R0, 0x2, R88 ;  /* 0x0000000200267825 */ /* 0x001fe200078e0258 */
[----:B------:R-:W-:-:S03]  /*10980*/  PRMT R51, RZ, 0x7610, R51 ;  /* 0x00007610ff337816 */ /* 0x000fc60000000033 */
[----:B-1----:R-:W-:-:S04]  /*10990*/  IMAD.WIDE R36, R0, 0x2, R86 ;  /* 0x0000000200247825 */ /* 0x002fc800078e0256 */
[----:B------:R-:W-:-:S05]  /*109a0*/  IMAD.WIDE R34, R0, 0x2, R84 ;  /* 0x0000000200227825 */ /* 0x000fca00078e0254 */
[----:B------:R-:W3:Y:S04]  /*109b0*/  @!P0 LDG.E.U16 R51, desc[UR6][R34.64] ;  /* 0x0000000622338981 */ /* 0x000ee8000c1e1500 */
[----:B------:R0:W-:Y:S01]  /*109c0*/  STL [R1+0x8], R33 ;  /* 0x0000082101007387 */ /* 0x0001e20000100800 */
[----:B------:R-:W-:Y:S01]  /*109d0*/  IMAD.MOV.U32 R40, RZ, RZ, R70 ;  /* 0x000000ffff287224 */ /* 0x000fe200078e0046 */
[----:B------:R-:W-:Y:S01]  /*109e0*/  PRMT R28, RZ, 0x7610, R28 ;  /* 0x00007610ff1c7816 */ /* 0x000fe2000000001c */
[----:B0-----:R-:W-:Y:S01]  /*109f0*/  IMAD.MOV.U32 R33, RZ, RZ, R69 ;  /* 0x000000ffff217224 */ /* 0x001fe200078e0045 */
[----:B----4-:R-:W-:Y:S04]  /*10a00*/  STL [R1+0x2544], R57 ;  /* 0x0025443901007387 */ /* 0x010fe80000100800 */
[----:B------:R-:W-:Y:S04]  /*10a10*/  STL [R1+0x4], R29 ;  /* 0x0000041d01007387 */ /* 0x000fe80000100800 */
[----:B------:R-:W-:Y:S04]  /*10a20*/  STL [R1+0x2548], R56 ;  /* 0x0025483801007387 */ /* 0x000fe80000100800 */
[----:B------:R-:W-:Y:S04]  /*10a30*/  STL [R1+0x254c], R55 ;  /* 0x00254c3701007387 */ /* 0x000fe80000100800 */
[----:B------:R-:W-:Y:S04]  /*10a40*/  STL.64 [R1+0x98], R58 ;  /* 0x0000983a01007387 */ /* 0x000fe80000100a00 */
[----:B------:R0:W-:Y:S04]  /*10a50*/  STL.64 [R1+0x90], R38 ;  /* 0x0000902601007387 */ /* 0x0001e80000100a00 */
[----:B------:R1:W-:Y:S01]  /*10a60*/  STL.64 [R1+0x88], R36 ;  /* 0x0000882401007387 */ /* 0x0003e20000100a00 */
[----:B--2---:R-:W-:-:S02]  /*10a70*/  PRMT R53, RZ, 0x7610, R53 ;  /* 0x00007610ff357816 */ /* 0x004fc40000000035 */
[----:B------:R-:W-:-:S04]  /*10a80*/  PRMT R52, RZ, 0x7610, R52 ;  /* 0x00007610ff347816 */ /* 0x000fc80000000034 */
[----:B------:R0:W2:Y:S04]  /*10a90*/  @!P0 LDG.E.U16 R53, desc[UR6][R38.64] ;  /* 0x0000000626358981 */ /* 0x0000a8000c1e1500 */
[----:B------:R1:W4:Y:S01]  /*10aa0*/  @!P0 LDG.E.U16 R52, desc[UR6][R36.64] ;  /* 0x0000000624348981 */ /* 0x000322000c1e1500 */
[----:B0-----:R-:W-:Y:S02]  /*10ab0*/  IMAD.MOV.U32 R38, RZ, RZ, R75 ;  /* 0x000000ffff267224 */ /* 0x001fe400078e004b */
[----:B------:R-:W-:Y:S02]  /*10ac0*/  IMAD.MOV.U32 R39, RZ, RZ, R74 ;  /* 0x000000ffff277224 */ /* 0x000fe400078e004a */
[----:B-1----:R-:W-:Y:S02]  /*10ad0*/  IMAD.MOV.U32 R36, RZ, RZ, R42 ;  /* 0x000000ffff247224 */ /* 0x002fe400078e002a */
[----:B------:R-:W-:-:S02]  /*10ae0*/  IMAD.MOV.U32 R37, RZ, RZ, R43 ;  /* 0x000000ffff257224 */ /* 0x000fc400078e002b */
[----:B------:R-:W-:Y:S01]  /*10af0*/  IMAD.MOV.U32 R42, RZ, RZ, R73 ;  /* 0x000000ffff2a7224 */ /* 0x000fe200078e0049 */
[----:B---3--:R-:W-:Y:S04]  /*10b00*/  STL [R1+0x2550], R54 ;  /* 0x0025503601007387 */ /* 0x008fe80000100800 */
[----:B------:R0:W-:Y:S01]  /*10b10*/  STL.64 [R1+0x80], R34 ;  /* 0x0000802201007387 */ /* 0x0001e20000100a00 */
[----:B------:R-:W-:Y:S02]  /*10b20*/  IMAD.MOV.U32 R43, RZ, RZ, R71 ;  /* 0x000000ffff2b7224 */ /* 0x000fe400078e0047 */
[----:B0-----:R-:W-:Y:S02]  /*10b30*/  IMAD.MOV.U32 R34, RZ, RZ, R68 ;  /* 0x000000ffff227224 */ /* 0x001fe400078e0044 */
[----:B------:R-:W-:-:S02]  /*10b40*/  IMAD R68, R2, 0x79, RZ ;  /* 0x0000007902447824 */ /* 0x000fc400078e02ff */
[----:B------:R-:W-:Y:S02]  /*10b50*/  IMAD.MOV.U32 R35, RZ, RZ, R41 ;  /* 0x000000ffff237224 */ /* 0x000fe400078e0029 */
[----:B------:R-:W-:Y:S02]  /*10b60*/  IMAD.MOV.U32 R41, RZ, RZ, R72 ;  /* 0x000000ffff297224 */ /* 0x000fe400078e0048 */
[----:B------:R-:W-:-:S04]  /*10b70*/  IMAD.WIDE R74, R68, 0x2, R90 ;  /* 0x00000002444a7825 */ /* 0x000fc800078e025a */
[----:B------:R-:W-:-:S04]  /*10b80*/  IMAD.WIDE R72, R68, 0x2, R88 ;  /* 0x0000000244487825 */ /* 0x000fc800078e0258 */
[----:B------:R-:W-:-:S04]  /*10b90*/  IMAD.WIDE R70, R68, 0x2, R86 ;  /* 0x0000000244467825 */ /* 0x000fc800078e0256 */
[----:B------:R-:W-:-:S05]  /*10ba0*/  IMAD.WIDE R68, R68, 0x2, R84 ;  /* 0x0000000244447825 */ /* 0x000fca00078e0254 */
[----:B------:R-:W3:Y:S01]  /*10bb0*/  @!P5 LDG.E.U16 R28, desc[UR6][R68.64] ;  /* 0x00000006441cd981 */ /* 0x000ee2000c1e1500 */
[C---:B------:R-:W-:Y:S01]  /*10bc0*/  VIADD R0, R5.reuse, 0xffffffa5 ;  /* 0xffffffa505007836 */ /* 0x040fe20000000000 */
[----:B------:R-:W-:Y:S02]  /*10bd0*/  PRMT R80, RZ, 0x7610, R80 ;  /* 0x00007610ff507816 */ /* 0x000fe40000000050 */
[----:B------:R-:W-:Y:S02]  /*10be0*/  PRMT R77, RZ, 0x7610, R77 ;  /* 0x00007610ff4d7816 */ /* 0x000fe4000000004d */
[----:B------:R-:W-:Y:S02]  /*10bf0*/  PRMT R76, RZ, 0x7610, R76 ;  /* 0x00007610ff4c7816 */ /* 0x000fe4000000004c */
[----:B------:R-:W-:Y:S01]  /*10c00*/  ISETP.GE.U32.AND P0, PT, R0, 0x7fffff26, PT ;  /* 0x7fffff260000780c */ /* 0x000fe20003f06070 */
[----:B------:R-:W-:Y:S01]  /*10c10*/  VIADD R0, R5, 0xffffff9d ;  /* 0xffffff9d05007836 */ /* 0x000fe20000000000 */
[----:B------:R0:W3:Y:S04]  /*10c20*/  @!P5 LDG.E.U16 R80, desc[UR6][R74.64] ;  /* 0x000000064a50d981 */ /* 0x0000e8000c1e1500 */
[----:B------:R-:W3:Y:S04]  /*10c30*/  @!P5 LDG.E.U16 R77, desc[UR6][R72.64] ;  /* 0x00000006484dd981 */ /* 0x000ee8000c1e1500 */
[----:B------:R-:W3:Y:S01]  /*10c40*/  @!P5 LDG.E.U16 R76, desc[UR6][R70.64] ;  /* 0x00000006464cd981 */ /* 0x000ee2000c1e1500 */
[----:B------:R-:W-:Y:S01]  /*10c50*/  ISETP.GE.U32.AND P5, PT, R0, 0x7fffff1e, PT ;  /* 0x7fffff1e0000780c */ /* 0x000fe20003fa6070 */
[----:B------:R-:W-:Y:S01]  /*10c60*/  IMAD R0, R2, 0x5a, RZ ;  /* 0x0000005a02007824 */ /* 0x000fe200078e02ff */
[----:B------:R-:W-:-:S02]  /*10c70*/  PRMT R24, RZ, 0x7610, R24 ;  /* 0x00007610ff187816 */ /* 0x000fc40000000018 */
[----:B------:R-:W-:Y:S01]  /*10c80*/  PRMT R25, RZ, 0x7610, R25 ;  /* 0x00007610ff197816 */ /* 0x000fe20000000019 */
[----:B------:R-:W-:-:S05]  /*10c90*/  IMAD.WIDE R54, R0, 0x2, R86 ;  /* 0x0000000200367825 */ /* 0x000fca00078e0256 */
[----:B------:R-:W3:Y:S04]  /*10ca0*/  @!P0 LDG.E.U16 R25, desc[UR6][R54.64] ;  /* 0x0000000636198981 */ /* 0x000ee8000c1e1500 */
[----:B--2---:R-:W-:Y:S04]  /*10cb0*/  STL [R1+0x2554], R53 ;  /* 0x0025543501007387 */ /* 0x004fe80000100800 */
[----:B----4-:R-:W-:Y:S04]  /*10cc0*/  STL [R1+0x2558], R52 ;  /* 0x0025583401007387 */ /* 0x010fe80000100800 */
[----:B------:R-:W-:Y:S04]  /*10cd0*/  STL [R1+0x255c], R51 ;  /* 0x00255c3301007387 */ /* 0x000fe80000100800 */
[----:B------:R-:W-:Y:S04]  /*10ce0*/  STL [R1+0x2130], R74 ;  /* 0x0021304a01007387 */ /* 0x000fe80000100800 */
[----:B------:R-:W-:Y:S04]  /*10cf0*/  STL [R1+0x227c], R74 ;  /* 0x00227c4a01007387 */ /* 0x000fe80000100800 */
[----:B------:R-:W-:Y:S04]  /*10d00*/  STL [R1+0x212c], R75 ;  /* 0x00212c4b01007387 */ /* 0x000fe80000100800 */
[----:B------:R-:W-:Y:S04]  /*10d10*/  STL [R1+0x2204], R75 ;  /* 0x0022044b01007387 */ /* 0x000fe80000100800 */
[----:B------:R-:W-:Y:S04]  /*10d20*/  STL.64 [R1+0x23b8], R74 ;  /* 0x0023b84a01007387 */ /* 0x000fe80000100a00 */
        /* <DEDUP_REMOVED lines=22> */
[----:B---3--:R1:W-:Y:S02]  /*10e90*/  STL [R1+0x104], R28 ;  /* 0x0001041c01007387 */ /* 0x0083e40000100800 */
[----:B-1----:R-:W-:-:S05]  /*10ea0*/  IMAD.WIDE R28, R0, 0x2, R84 ;  /* 0x00000002001c7825 */ /* 0x002fca00078e0254 */
[----:B------:R-:W2:Y:S01]  /*10eb0*/  @!P0 LDG.E.U16 R24, desc[UR6][R28.64] ;  /* 0x000000061c188981 */ /* 0x000ea2000c1e1500 */
[----:B------:R-:W-:Y:S01]  /*10ec0*/  PRMT R57, RZ, 0x7610, R57 ;  /* 0x00007610ff397816 */ /* 0x000fe20000000039 */
[----:B0-----:R-:W-:Y:S01]  /*10ed0*/  IMAD.WIDE R74, R0, 0x2, R90 ;  /* 0x00000002004a7825 */ /* 0x001fe200078e025a */
[----:B------:R-:W-:-:S03]  /*10ee0*/  PRMT R32, RZ, 0x7610, R32 ;  /* 0x00007610ff207816 */ /* 0x000fc60000000020 */
[----:B------:R-:W-:Y:S01]  /*10ef0*/  IMAD.WIDE R58, R0, 0x2, R88 ;  /* 0x00000002003a7825 */ /* 0x000fe200078e0258 */
[----:B------:R-:W3:Y:S03]  /*10f00*/  @!P0 LDG.E.U16 R57, desc[UR6][R74.64] ;  /* 0x000000064a398981 */ /* 0x000ee6000c1e1500 */
[----:B------:R-:W-:Y:S01]  /*10f10*/  VIADD R0, R5, 0xffffff95 ;  /* 0xffffff9505007836 */ /* 0x000fe20000000000 */
[----:B------:R0:W4:Y:S04]  /*10f20*/  @!P0 LDG.E.U16 R32, desc[UR6][R58.64] ;  /* 0x000000063a208981 */ /* 0x000128000c1e1500 */
[----:B------:R-:W-:Y:S01]  /*10f30*/  ISETP.GE.U32.AND P0, PT, R0, 0x7fffff16, PT ;  /* 0x7fffff160000780c */ /* 0x000fe20003f06070 */
[----:B------:R-:W-:Y:S01]  /*10f40*/  STL.64 [R1+0x378], R74 ;  /* 0x0003784a01007387 */ /* 0x000fe20000100a00 */
[----:B------:R-:W-:Y:S01]  /*10f50*/  IMAD R0, R2, 0x62, RZ ;  /* 0x0000006202007824 */ /* 0x000fe200078e02ff */
[----:B------:R-:W-:-:S02]  /*10f60*/  PRMT R30, RZ, 0x7610, R30 ;  /* 0x00007610ff1e7816 */ /* 0x000fc4000000001e */
[----:B------:R0:W-:Y:S01]  /*10f70*/  STL.64 [R1+0x370], R58 ;  /* 0x0003703a01007387 */ /* 0x0001e20000100a00 */
[----:B------:R-:W-:-:S03]  /*10f80*/  PRMT R31, RZ, 0x7610, R31 ;  /* 0x00007610ff1f7816 */ /* 0x000fc6000000001f */
[----:B------:R1:W-:Y:S01]  /*10f90*/  STL.64 [R1+0x368], R54 ;  /* 0x0003683601007387 */ /* 0x0003e20000100a00 */
[----:B------:R-:W-:-:S03]  /*10fa0*/  PRMT R22, RZ, 0x7610, R22 ;  /* 0x00007610ff167816 */ /* 0x000fc60000000016 */
[----:B------:R1:W-:Y:S01]  /*10fb0*/  STL.64 [R1+0x360], R28 ;  /* 0x0003601c01007387 */ /* 0x0003e20000100a00 */
[----:B------:R-:W-:Y:S01]  /*10fc0*/  PRMT R23, RZ, 0x7610, R23 ;  /* 0x00007610ff177816 */ /* 0x000fe20000000017 */
[----:B0-----:R-:W-:-:S04]  /*10fd0*/  IMAD.WIDE R58, R0, 0x2, R90 ;  /* 0x00000002003a7825 */ /* 0x001fc800078e025a */
[C---:B-1----:R-:W-:Y:S01]  /*10fe0*/  IMAD.WIDE R54, R0.reuse, 0x2, R88 ;  /* 0x0000000200367825 */ /* 0x042fe200078e0258 */
[----:B------:R-:W4:Y:S03]  /*10ff0*/  @!P5 LDG.E.U16 R31, desc[UR6][R58.64] ;  /* 0x000000063a1fd981 */ /* 0x000f26000c1e1500 */
[C---:B------:R-:W-:Y:S01]  /*11000*/  IMAD.WIDE R28, R0.reuse, 0x2, R86 ;  /* 0x00000002001c7825 */ /* 0x040fe200078e0256 */
[----:B------:R-:W4:Y:S04]  /*11010*/  @!P5 LDG.E.U16 R30, desc[UR6][R54.64] ;  /* 0x00000006361ed981 */ /* 0x000f28000c1e1500 */
[----:B------:R-:W4:Y:S04]  /*11020*/  @!P5 LDG.E.U16 R23, desc[UR6][R28.64] ;  /* 0x000000061c17d981 */ /* 0x000f28000c1e1500 */
[----:B--2---:R-:W-:Y:S04]  /*11030*/  STL [R1+0x148], R24 ;  /* 0x0001481801007387 */ /* 0x004fe80000100800 */
[----:B------:R0:W-:Y:S02]  /*11040*/  STL [R1+0x14c], R25 ;  /* 0x00014c1901007387 */ /* 0x0001e40000100800 */
[----:B0-----:R-:W-:-:S05]  /*11050*/  IMAD.WIDE R24, R0, 0x2, R84 ;  /* 0x0000000200187825 */ /* 0x001fca00078e0254 */
[----:B------:R0:W2:Y:S01]  /*11060*/  @!P5 LDG.E.U16 R22, desc[UR6][R24.64] ;  /* 0x000000061816d981 */ /* 0x0000a2000c1e1500 */
[----:B------:R-:W-:-:S03]  /*11070*/  VIADD R0, R5, 0xffffff8d ;  /* 0xffffff8d05007836 */ /* 0x000fc60000000000 */
[----:B------:R-:W-:Y:S04]  /*11080*/  STL.64 [R1+0x278], R58 ;  /* 0x0002783a01007387 */ /* 0x000fe80000100a00 */
[----:B---3--:R-:W-:Y:S01]  /*11090*/  STL [R1+0x154], R57 ;  /* 0x0001543901007387 */ /* 0x008fe20000100800 */
[----:B------:R-:W-:-:S03]  /*110a0*/  ISETP.GE.U32.AND P5, PT, R0, 0x7fffff0e, PT ;  /* 0x7fffff0e0000780c */ /* 0x000fc60003fa6070 */
[----:B------:R-:W-:Y:S01]  /*110b0*/  STL.64 [R1+0x270], R54 ;  /* 0x0002703601007387 */ /* 0x000fe20000100a00 */
[----:B------:R-:W-:-:S03]  /*110c0*/  IMAD R0, R2, 0x6a, RZ ;  /* 0x0000006a02007824 */ /* 0x000fc600078e02ff */
[----:B------:R-:W-:Y:S01]  /*110d0*/  STL.64 [R1+0x268], R28 ;  /* 0x0002681c01007387 */ /* 0x000fe20000100a00 */
[----:B------:R-:W-:Y:S02]  /*110e0*/  PRMT R69, RZ, 0x7610, R69 ;  /* 0x00007610ff457816 */ /* 0x000fe40000000045 */
[----:B------:R-:W-:Y:S01]  /*110f0*/  PRMT R71, RZ, 0x7610, R71 ;  /* 0x00007610ff477816 */ /* 0x000fe20000000047 */
[----:B------:R0:W-:Y:S01]  /*11100*/  STL.64 [R1+0x260], R24 ;  /* 0x0002601801007387 */ /* 0x0001e20000100a00 */
[----:B------:R-:W-:Y:S02]  /*11110*/  PRMT R26, RZ, 0x7610, R26 ;  /* 0x00007610ff1a7816 */ /* 0x000fe4000000001a */
[----:B------:R-:W-:Y:S01]  /*11120*/  PRMT R27, RZ, 0x7610, R27 ;  /* 0x00007610ff1b7816 */ /* 0x000fe2000000001b */
[----:B----4-:R-:W-:Y:S01]  /*11130*/  STL [R1+0x150], R32 ;  /* 0x0001502001007387 */ /* 0x010fe20000100800 */
[----:B------:R-:W-:Y:S02]  /*11140*/  PRMT R70, RZ, 0x7610, R70 ;  /* 0x00007610ff467816 */ /* 0x000fe40000000046 */
[----:B------:R-:W-:Y:S01]  /*11150*/  PRMT R72, RZ, 0x7610, R72 ;  /* 0x00007610ff487816 */ /* 0x000fe20000000048 */
[----:B------:R-:W-:Y:S01]  /*11160*/  STL [R1+0x140], R30 ;  /* 0x0001401e01007387 */ /* 0x000fe20000100800 */
[----:B------:R-:W-:-:S02]  /*11170*/  PRMT R78, RZ, 0x7610, R78 ;  /* 0x00007610ff4e7816 */ /* 0x000fc4000000004e */
[----:B------:R-:W-:Y:S01]  /*11180*/  PRMT R82, RZ, 0x7610, R82 ;  /* 0x00007610ff527816 */ /* 0x000fe20000000052 */
[----:B------:R1:W-:Y:S01]  /*11190*/  STL [R1+0x144], R31 ;  /* 0x0001441f01007387 */ /* 0x0003e20000100800 */
[C---:B0-----:R-:W-:Y:S01]  /*111a0*/  IMAD.WIDE R24, R0.reuse, 0x2, R86 ;  /* 0x0000000200187825 */ /* 0x041fe200078e0256 */
[----:B------:R-:W-:Y:S01]  /*111b0*/  PRMT R93, RZ, 0x7610, R93 ;  /* 0x00007610ff5d7816 */ /* 0x000fe2000000005d */
[----:B------:R-:W0:Y:S02]  /*111c0*/  LDC R57, c[0x0][0x3b0] ;  /* 0x0000ec00ff397b82 */ /* 0x000e240000000800 */
[C---:B------:R-:W-:Y:S01]  /*111d0*/  IMAD.WIDE R28, R0.reuse, 0x2, R88 ;  /* 0x00000002001c7825 */ /* 0x040fe200078e0258 */
[----:B------:R-:W3:Y:S03]  /*111e0*/  @!P0 LDG.E.U16 R69, desc[UR6][R24.64] ;  /* 0x0000000618458981 */ /* 0x000ee6000c1e1500 */
[C---:B-1----:R-:W-:Y:S01]  /*111f0*/  IMAD.WIDE R30, R0.reuse, 0x2, R90 ;  /* 0x00000002001e7825 */ /* 0x042fe200078e025a */
[----:B------:R1:W4:Y:S01]  /*11200*/  @!P0 LDG.E.U16 R26, desc[UR6][R28.64] ;  /* 0x000000061c1a8981 */ /* 0x000322000c1e1500 */
[----:B------:R-:W-:Y:S01]  /*11210*/  PRMT R3, RZ, 0x7610, R3 ;  /* 0x00007610ff037816 */ /* 0x000fe20000000003 */
[----:B------:R-:W0:Y:S02]  /*11220*/  LDC R54, c[0x0][0x3b0] ;  /* 0x0000ec00ff367b82 */ /* 0x000e240000000800 */
[----:B------:R-:W4:Y:S04]  /*11230*/  @!P0 LDG.E.U16 R27, desc[UR6][R30.64] ;  /* 0x000000061e1b8981 */ /* 0x000f28000c1e1500 */
[----:B--2---:R-:W-:Y:S04]  /*11240*/  STL [R1+0x138], R22 ;  /* 0x0001381601007387 */ /* 0x004fe80000100800 */
[----:B------:R2:W-:Y:S02]  /*11250*/  STL [R1+0x13c], R23 ;  /* 0x00013c1701007387 */ /* 0x0005e40000100800 */
[----:B--2---:R-:W-:-:S05]  /*11260*/  IMAD.WIDE R22, R0, 0x2, R84 ;  /* 0x0000000200167825 */ /* 0x004fca00078e0254 */
[----:B------:R2:W4:Y:S01]  /*11270*/  @!P0 LDG.E.U16 R71, desc[UR6][R22.64] ;  /* 0x0000000616478981 */ /* 0x000522000c1e1500 */
[----:B------:R-:W-:-:S03]  /*11280*/  VIADD R0, R5, 0xffffffb3 ;  /* 0xffffffb305007836 */ /* 0x000fc60000000000 */
[----:B------:R-:W-:Y:S02]  /*11290*/  STL.64 [R1+0x178], R30 ;  /* 0x0001781e01007387 */ /* 0x000fe40000100a00 */
[----:B------:R-:W-:Y:S02]  /*112a0*/  ISETP.GE.U32.AND P0, PT, R0, 0x7fffff34, PT ;  /* 0x7fffff340000780c */ /* 0x000fe40003f06070 */
[----:B------:R1:W-:Y:S01]  /*112b0*/  STL.64 [R1+0x170], R28 ;  /* 0x0001701c01007387 */ /* 0x0003e20000100a00 */
[----:B------:R-:W-:-:S03]  /*112c0*/  IMAD R0, R2, 0x72, RZ ;  /* 0x0000007202007824 */ /* 0x000fc600078e02ff */
[----:B------:R0:W-:Y:S04]  /*112d0*/  STL.64 [R1+0x168], R24 ;  /* 0x0001681801007387 */ /* 0x0001e80000100a00 */
[----:B------:R2:W-:Y:S04]  /*112e0*/  STL.64 [R1+0x160], R22 ;  /* 0x0001601601007387 */ /* 0x0005e80000100a00 */
[----:B---3--:R-:W-:Y:S01]  /*112f0*/  STL [R1+0x2504], R69 ;  /* 0x0025044501007387 */ /* 0x008fe20000100800 */
[----:B-1----:R-:W-:-:S04]  /*11300*/  IMAD.WIDE R28, R0, 0x2, R90 ;  /* 0x00000002001c7825 */ /* 0x002fc800078e025a */
[C---:B0-----:R-:W-:Y:S01]  /*11310*/  IMAD.WIDE R24, R0.reuse, 0x2, R86 ;  /* 0x0000000200187825 */ /* 0x041fe200078e0256 */
[----:B------:R0:W3:Y:S03]  /*11320*/  @!P5 LDG.E.U16 R70, desc[UR6][R28.64] ;  /* 0x000000061c46d981 */ /* 0x0000e6000c1e1500 */
[----:B--2---:R-:W-:Y:S01]  /*11330*/  IMAD.WIDE R22, R0, 0x2, R84 ;  /* 0x0000000200167825 */ /* 0x004fe200078e0254 */
[----:B------:R-:W2:Y:S04]  /*11340*/  @!P5 LDG.E.U16 R78, desc[UR6][R24.64] ;  /* 0x00000006184ed981 */ /* 0x000ea8000c1e1500 */
[----:B------:R-:W2:Y:S01]  /*11350*/  @!P5 LDG.E.U16 R82, desc[UR6][R22.64] ;  /* 0x000000061652d981 */ /* 0x000ea2000c1e1500 */
[----:B------:R-:W-:-:S02]  /*11360*/  IMAD.MOV.U32 R30, RZ, RZ, R65 ;  /* 0x000000ffff1e7224 */ /* 0x000fc400078e0041 */
[----:B------:R-:W-:Y:S01]  /*11370*/  IMAD.MOV.U32 R31, RZ, RZ, R64 ;  /* 0x000000ffff1f7224 */ /* 0x000fe200078e0040 */
[----:B------:R-:W-:Y:S01]  /*11380*/  PRMT R6, RZ, 0x7610, R6 ;  /* 0x00007610ff067816 */ /* 0x000fe20000000006 */
[----:B------:R-:W-:Y:S01]  /*11390*/  IMAD.MOV.U32 R32, RZ, RZ, R63 ;  /* 0x000000ffff207224 */ /* 0x000fe200078e003f */
[----:B----4-:R-:W-:Y:S04]  /*113a0*/  STL [R1+0x2508], R71 ;  /* 0x0025084701007387 */ /* 0x010fe80000100800 */
[----:B------:R-:W-:Y:S04]  /*113b0*/  STL [R1+0x130], R26 ;  /* 0x0001301a01007387 */ /* 0x000fe80000100800 */
[----:B------:R1:W-:Y:S02]  /*113c0*/  STL [R1+0x134], R27 ;  /* 0x0001341b01007387 */ /* 0x0003e40000100800 */
[----:B-1----:R-:W-:-:S04]  /*113d0*/  IMAD.WIDE R26, R0, 0x2, R88 ;  /* 0x00000002001a7825 */ /* 0x002fc800078e0258 */
[----:B------:R-:W-:Y:S01]  /*113e0*/  VIADD R0, R5, 0xffffff85 ;  /* 0xffffff8505007836 */ /* 0x000fe20000000000 */
[----:B------:R1:W4:Y:S04]  /*113f0*/  @!P5 LDG.E.U16 R72, desc[UR6][R26.64] ;  /* 0x000000061a48d981 */ /* 0x000328000c1e1500 */
[----:B------:R-:W-:Y:S01]  /*11400*/  ISETP.GE.U32.AND P5, PT, R0, 0x7fffff06, PT ;  /* 0x7fffff060000780c */ /* 0x000fe20003fa6070 */
[----:B------:R0:W-:Y:S04]  /*11410*/  STL.64 [R1+0x78], R28 ;  /* 0x0000781c01007387 */ /* 0x0001e80000100a00 */
[----:B------:R1:W-:Y:S01]  /*11420*/  STL.64 [R1+0x70], R26 ;  /* 0x0000701a01007387 */ /* 0x0003e20000100a00 */
[----:B0-----:R-:W-:-:S02]  /*11430*/  IMAD.MOV.U32 R28, RZ, RZ, R67 ;  /* 0x000000ffff1c7224 */ /* 0x001fc400078e0043 */
[----:B-1----:R-:W-:Y:S02]  /*11440*/  IMAD.MOV.U32 R27, RZ, RZ, R60 ;  /* 0x000000ffff1b7224 */ /* 0x002fe400078e003c */
[----:B------:R-:W-:Y:S02]  /*11450*/  IMAD R60, R2, 0x7a, RZ ;  /* 0x0000007a023c7824 */ /* 0x000fe400078e02ff */
[----:B------:R-:W-:Y:S02]  /*11460*/  IMAD.MOV.U32 R29, RZ, RZ, R66 ;  /* 0x000000ffff1d7224 */ /* 0x000fe400078e0042 */
[----:B------:R-:W-:-:S05]  /*11470*/  IMAD.WIDE R66, R60, 0x2, R90 ;  /* 0x000000023c427825 */ /* 0x000fca00078e025a */
[----:B------:R-:W2:Y:S01]  /*11480*/  @!P5 LDG.E.U16 R93, desc[UR6][R66.64] ;  /* 0x00000006425dd981 */ /* 0x000ea2000c1e1500 */
[----:B------:R-:W-:-:S03]  /*11490*/  IMAD.WIDE R64, R60, 0x2, R88 ;  /* 0x000000023c407825 */ /* 0x000fc600078e0258 */
[----:B------:R0:W-:Y:S04]  /*114a0*/  STL.64 [R1+0x68], R24 ;  /* 0x0000681801007387 */ /* 0x0001e80000100a00 */
[----:B------:R-:W2:Y:S01]  /*114b0*/  @!P5 LDG.E.U16 R3, desc[UR6][R64.64] ;  /* 0x000000064003d981 */ /* 0x000ea2000c1e1500 */
[----:B0-----:R-:W-:Y:S02]  /*114c0*/  IMAD.MOV.U32 R25, RZ, RZ, R43 ;  /* 0x000000ffff197224 */ /* 0x001fe400078e002b */
[----:B------:R-:W-:Y:S02]  /*114d0*/  IMAD.MOV.U32 R43, RZ, RZ, R62 ;  /* 0x000000ffff2b7224 */ /* 0x000fe400078e003e */
[----:B------:R-:W-:-:S05]  /*114e0*/  IMAD.WIDE R62, R60, 0x2, R86 ;  /* 0x000000023c3e7825 */ /* 0x000fca00078e0256 */
[----:B------:R-:W2:Y:S01]  /*114f0*/  @!P5 LDG.E.U16 R6, desc[UR6][R62.64] ;  /* 0x000000063e06d981 */ /* 0x000ea2000c1e1500 */
[----:B------:R-:W-:-:S03]  /*11500*/  PRMT R0, RZ, 0x7610, R0 ;  /* 0x00007610ff007816 */ /* 0x000fc60000000000 */
[----:B---3--:R-:W-:Y:S04]  /*11510*/  STL [R1+0x250c], R70 ;  /* 0x00250c4601007387 */ /* 0x008fe80000100800 */
[----:B------:R-:W-:Y:S01]  /*11520*/  STL.64 [R1+0x60], R22 ;  /* 0x0000601601007387 */ /* 0x000fe20000100a00 */
[----:B------:R-:W-:Y:S02]  /*11530*/  IMAD.MOV.U32 R26, RZ, RZ, R42 ;  /* 0x000000ffff1a7224 */ /* 0x000fe400078e002a */
[----:B------:R-:W-:Y:S02]  /*11540*/  IMAD.MOV.U32 R42, RZ, RZ, R61 ;  /* 0x000000ffff2a7224 */ /* 0x000fe400078e003d */
[----:B------:R-:W-:-:S04]  /*11550*/  IMAD.WIDE R60, R60, 0x2, R84 ;  /* 0x000000023c3c7825 */ /* 0x000fc800078e0254 */
[----:B------:R-:W-:Y:S01]  /*11560*/  VIADD R58, R5, 0xffffffb2 ;  /* 0xffffffb2053a7836 */ /* 0x000fe20000000000 */
[----:B----4-:R-:W-:Y:S04]  /*11570*/  STL [R1+0x2510], R72 ;  /* 0x0025104801007387 */ /* 0x010fe80000100800 */
[----:B--2---:R-:W-:Y:S04]  /*11580*/  STL [R1+0x2514], R78 ;  /* 0x0025144e01007387 */ /* 0x004fe80000100800 */
[----:B------:R-:W-:Y:S04]  /*11590*/  STL [R1+0x2518], R82 ;  /* 0x0025185201007387 */ /* 0x000fe80000100800 */
[----:B------:R-:W2:Y:S04]  /*115a0*/  LDL R83, [R1+0xed4] ;  /* 0x000ed40001537983 */ /* 0x000ea80000100800 */
[----:B------:R0:W-:Y:S04]  /*115b0*/  STL.S16 [R1+0x1048], R0 ;  /* 0x0010480001007387 */ /* 0x0001e80000100600 */
[----:B------:R-:W2:Y:S04]  /*115c0*/  LDL.LU R24, [R1+0x30] ;  /* 0x0000300001187983 */ /* 0x000ea80000300800 */
[----:B------:R1:W-:Y:S04]  /*115d0*/  STL [R1+0x251c], R93 ;  /* 0x00251c5d01007387 */ /* 0x0003e80000100800 */
[----:B------:R-:W-:Y:S04]  /*115e0*/  STL [R1+0x2150], R66 ;  /* 0x0021504201007387 */ /* 0x000fe80000100800 */
[----:B------:R-:W-:Y:S04]  /*115f0*/  STL [R1+0x220c], R66 ;  /* 0x00220c4201007387 */ /* 0x000fe80000100800 */
[----:B------:R-:W-:Y:S04]  /*11600*/  STL [R1+0x214c], R67 ;  /* 0x00214c4301007387 */ /* 0x000fe80000100800 */
[----:B------:R-:W-:Y:S04]  /*11610*/  STL [R1+0x22e4], R67 ;  /* 0x0022e44301007387 */ /* 0x000fe80000100800 */
[----:B------:R-:W-:Y:S04]  /*11620*/  STL.64 [R1+0x23c8], R66 ;  /* 0x0023c84201007387 */ /* 0x000fe80000100a00 */
        /* <DEDUP_REMOVED lines=26> */
[----:B------:R-:W3:Y:S01]  /*117d0*/  LDL R5, [R1+0x1048] ;  /* 0x0010480001057983 */ /* 0x000ee20000100800 */
[----:B0-----:R-:W-:-:S02]  /*117e0*/  IMAD R0, R2, 0x4c, RZ ;  /* 0x0000004c02007824 */ /* 0x001fc400078e02ff */
[----:B------:R-:W-:Y:S02]  /*117f0*/  IMAD.MOV.U32 R59, RZ, RZ, R26 ;  /* 0x000000ffff3b7224 */ /* 0x000fe400078e001a */
[----:B------:R-:W-:Y:S02]  /*11800*/  IMAD.MOV.U32 R26, RZ, RZ, R40 ;  /* 0x000000ffff1a7224 */ /* 0x000fe400078e0028 */
[----:B------:R-:W-:Y:S02]  /*11810*/  IMAD.MOV.U32 R40, RZ, RZ, R44 ;  /* 0x000000ffff287224 */ /* 0x000fe400078e002c */
[----:B------:R-:W-:Y:S02]  /*11820*/  IMAD.MOV.U32 R81, RZ, RZ, R25 ;  /* 0x000000ffff517224 */ /* 0x000fe400078e0019 */
[----:B------:R-:W-:Y:S02]  /*11830*/  IMAD.MOV.U32 R44, RZ, RZ, R92 ;  /* 0x000000ffff2c7224 */ /* 0x000fe400078e005c */
[----:B------:R-:W-:-:S04]  /*11840*/  IMAD.WIDE R22, R0, 0x2, R90 ;  /* 0x0000000200167825 */ /* 0x000fc800078e025a */
[----:B-1----:R-:W-:-:S04]  /*11850*/  IMAD.WIDE R92, R0, 0x2, R86 ;  /* 0x00000002005c7825 */ /* 0x002fc800078e0256 */
[----:B------:R-:W-:Y:S01]  /*11860*/  IMAD.WIDE R74, R0, 0x2, R84 ;  /* 0x00000002004a7825 */ /* 0x000fe200078e0254 */
[----:B------:R-:W-:Y:S02]  /*11870*/  PRMT R82, RZ, 0x7610, R82 ;  /* 0x00007610ff527816 */ /* 0x000fe40000000052 */
[----:B------:R-:W-:Y:S02]  /*11880*/  PRMT R71, RZ, 0x7610, R71 ;  /* 0x00007610ff477816 */ /* 0x000fe40000000047 */
[----:B------:R-:W-:-:S04]  /*11890*/  PRMT R70, RZ, 0x7610, R70 ;  /* 0x00007610ff467816 */ /* 0x000fc80000000046 */
[----:B------:R0:W4:Y:S04]  /*118a0*/  @!P0 LDG.E.U16 R71, desc[UR6][R92.64] ;  /* 0x000000065c478981 */ /* 0x000128000c1e1500 */
[----:B------:R-:W4:Y:S01]  /*118b0*/  @!P0 LDG.E.U16 R70, desc[UR6][R74.64] ;  /* 0x000000064a468981 */ /* 0x000f22000c1e1500 */
[----:B--2---:R-:W-:Y:S01]  /*118c0*/  SEL R55, R83, R24, !P1 ;  /* 0x0000001853377207 */ /* 0x004fe20004800000 */
[----:B------:R-:W-:Y:S02]  /*118d0*/  IMAD.WIDE R24, R0, 0x2, R88 ;  /* 0x0000000200187825 */ /* 0x000fe400078e0258 */
[----:B------:R-:W2:Y:S04]  /*118e0*/  LDL.LU R0, [R1+0x2c] ;  /* 0x00002c0001007983 */ /* 0x000ea80000300800 */
[----:B------:R-:W4:Y:S04]  /*118f0*/  @!P0 LDG.E.U16 R82, desc[UR6][R24.64] ;  /* 0x0000000618528981 */ /* 0x000f28000c1e1500 */
[----:B---3--:R-:W3:Y:S04]  /*11900*/  @!P0 LDG.E.U16 R5, desc[UR6][R22.64] ;  /* 0x0000000616058981 */ /* 0x008ee8000c1e1500 */
[----:B------:R1:W-:Y:S01]  /*11910*/  STL.64 [R1+0x538], R22 ;  /* 0x0005381601007387 */ /* 0x0003e20000100a00 */
[----:B------:R-:W-:-:S03]  /*11920*/  IMAD R55, R55, R57, RZ ;  /* 0x0000003937377224 */ /* 0x000fc600078e02ff */
[----:B------:R0:W-:Y:S04]  /*11930*/  STL.64 [R1+0x530], R24 ;  /* 0x0005301801007387 */ /* 0x0001e80000100a00 */
[----:B-1----:R-:W4:Y:S01]  /*11940*/  LDL.LU.64 R22, [R1+0x25c0] ;  /* 0x0025c00001167983 */ /* 0x002f220000300a00 */
[----:B------:R-:W-:Y:S02]  /*11950*/  PRMT R53, RZ, 0x7610, R53 ;  /* 0x00007610ff357816 */ /* 0x000fe40000000035 */
[----:B------:R-:W-:Y:S02]  /*11960*/  PRMT R56, RZ, 0x7610, R56 ;  /* 0x00007610ff387816 */ /* 0x000fe40000000038 */
[----:B--2---:R-:W-:Y:S01]  /*11970*/  SEL R0, R83, R0, !P1 ;  /* 0x0000000053007207 */ /* 0x004fe20004800000 */
[----:B---3--:R1:W-:Y:S01]  /*11980*/  @!P0 STL [R1+0x1048], R5 ;  /* 0x0010480501008387 */ /* 0x0083e20000100800 */
[----:B------:R-:W-:-:S03]  /*11990*/  ISETP.GE.U32.AND P0, PT, R58, 0x7fffff33, PT ;  /* 0x7fffff333a00780c */ /* 0x000fc60003f06070 */
[----:B------:R2:W-:Y:S04]  /*119a0*/  STL.64 [R1+0x528], R92 ;  /* 0x0005285c01007387 */ /* 0x0005e80000100a00 */
[----:B0-----:R-:W3:Y:S01]  /*119b0*/  LDL.LU.64 R24, [R1+0x25b8] ;  /* 0x0025b80001187983 */ /* 0x001ee20000300a00 */
[----:B-1----:R-:W0:Y:S03]  /*119c0*/  LDC R5, c[0x0][0x3a0] ;  /* 0x0000e800ff057b82 */ /* 0x002e260000000800 */
[----:B------:R-:W-:Y:S01]  /*119d0*/  STL.64 [R1+0x520], R74 ;  /* 0x0005204a01007387 */ /* 0x000fe20000100a00 */
[----:B--2---:R-:W-:-:S03]  /*119e0*/  IMAD R92, R0, R54, RZ ;  /* 0x00000036005c7224 */ /* 0x004fc600078e02ff */
[----:B------:R1:W-:Y:S01]  /*119f0*/  STL [R1+0x149c], R55 ;  /* 0x00149c3701007387 */ /* 0x0003e20000100800 */
[----:B------:R-:W-:-:S03]  /*11a00*/  IMAD R0, R2, 0x4d, RZ ;  /* 0x0000004d02007824 */ /* 0x000fc600078e02ff */
[----:B------:R-:W-:Y:S04]  /*11a10*/  STL [R1+0x2398], R92 ;  /* 0x0023985c01007387 */ /* 0x000fe80000100800 */
[----:B----4-:R-:W-:Y:S01]  /*11a20*/  STL [R1+0x1044], R82 ;  /* 0x0010445201007387 */ /* 0x010fe20000100800 */
[----:B-1----:R-:W-:-:S03]  /*11a30*/  IMAD.WIDE R54, R0, 0x2, R84 ;  /* 0x0000000200367825 */ /* 0x002fc600078e0254 */
[----:B------:R-:W-:Y:S04]  /*11a40*/  STL [R1+0x1040], R71 ;  /* 0x0010404701007387 */ /* 0x000fe80000100800 */
[----:B------:R1:W-:Y:S04]  /*11a50*/  STL [R1+0x103c], R70 ;  /* 0x00103c4601007387 */ /* 0x0003e80000100800 */
[----:B------:R-:W2:Y:S01]  /*11a60*/  @!P0 LDG.E.U16 R53, desc[UR6][R54.64] ;  /* 0x0000000636358981 */ /* 0x000ea2000c1e1500 */
[----:B-1----:R-:W-:-:S05]  /*11a70*/  IMAD.WIDE R70, R0, 0x2, R86 ;  /* 0x0000000200467825 */ /* 0x002fca00078e0256 */
[----:B------:R-:W4:Y:S01]  /*11a80*/  @!P0 LDG.E.U16 R56, desc[UR6][R70.64] ;  /* 0x0000000646388981 */ /* 0x000f22000c1e1500 */
[----:B------:R-:W-:Y:S01]  /*11a90*/  IMAD.MOV.U32 R57, RZ, RZ, R59 ;  /* 0x000000ffff397224 */ /* 0x000fe200078e003b */
[----:B------:R-:W-:Y:S01]  /*11aa0*/  PRMT R66, RZ, 0x7610, R66 ;  /* 0x00007610ff427816 */ /* 0x000fe20000000042 */
[----:B------:R-:W-:Y:S01]  /*11ab0*/  IMAD.MOV.U32 R58, RZ, RZ, R26 ;  /* 0x000000ffff3a7224 */ /* 0x000fe200078e001a */
[----:B------:R-:W-:Y:S01]  /*11ac0*/  PRMT R62, RZ, 0x7610, R62 ;  /* 0x00007610ff3e7816 */ /* 0x000fe2000000003e */
[----:B------:R-:W-:Y:S02]  /*11ad0*/  IMAD.MOV.U32 R59, RZ, RZ, R27 ;  /* 0x000000ffff3b7224 */ /* 0x000fe400078e001b */
[----:B------:R-:W-:-:S04]  /*11ae0*/  IMAD.WIDE R26, R0, 0x2, R90 ;  /* 0x00000002001a7825 */ /* 0x000fc800078e025a */
[----:B------:R-:W-:Y:S01]  /*11af0*/  IMAD.WIDE R74, R0, 0x2, R88 ;  /* 0x00000002004a7825 */ /* 0x000fe200078e0258 */
[----:B------:R-:W3:Y:S03]  /*11b00*/  @!P0 LDG.E.U16 R66, desc[UR6][R26.64] ;  /* 0x000000061a428981 */ /* 0x000ee6000c1e1500 */
[----:B0-----:R-:W-:Y:S01]  /*11b10*/  VIADD R0, R5, 0xffffffb1 ;  /* 0xffffffb105007836 */ /* 0x001fe20000000000 */
[----:B------:R0:W-:Y:S04]  /*11b20*/  STL.64 [R1+0x518], R26 ;  /* 0x0005181a01007387 */ /* 0x0001e80000100a00 */
[----:B------:R1:W3:Y:S01]  /*11b30*/  @!P0 LDG.E.U16 R62, desc[UR6][R74.64] ;  /* 0x000000064a3e8981 */ /* 0x0002e2000c1e1500 */
[----:B------:R-:W-:-:S03]  /*11b40*/  ISETP.GE.U32.AND P0, PT, R0, 0x7fffff32, PT ;  /* 0x7fffff320000780c */ /* 0x000fc60003f06070 */
[----:B------:R1:W-:Y:S01]  /*11b50*/  STL.64 [R1+0x510], R74 ;  /* 0x0005104a01007387 */ /* 0x0003e20000100a00 */
[----:B------:R-:W-:-:S03]  /*11b60*/  IMAD R0, R2, 0x4e, RZ ;  /* 0x0000004e02007824 */ /* 0x000fc600078e02ff */
[----:B0-----:R-:W3:Y:S04]  /*11b70*/  LDL.LU.64 R26, [R1+0x25b0] ;  /* 0x0025b000011a7983 */ /* 0x001ee80000300a00 */
[----:B------:R0:W-:Y:S04]  /*11b80*/  STL.64 [R1+0x508], R70 ;  /* 0x0005084601007387 */ /* 0x0001e80000100a00 */
[----:B------:R0:W-:Y:S01]  /*11b90*/  STL.64 [R1+0x500], R54 ;  /* 0x0005003601007387 */ /* 0x0001e20000100a00 */
[----:B------:R-:W-:Y:S02]  /*11ba0*/  PRMT R67, RZ, 0x7610, R67 ;  /* 0x00007610ff437816 */ /* 0x000fe40000000043 */
[----:B------:R-:W-:Y:S01]  /*11bb0*/  PRMT R63, RZ, 0x7610, R63 ;  /* 0x00007610ff3f7816 */ /* 0x000fe2000000003f */
[----:B-1----:R-:W-:Y:S01]  /*11bc0*/  IMAD.WIDE R74, R0, 0x2, R86 ;  /* 0x00000002004a7825 */ /* 0x002fe200078e0256 */
[----:B------:R-:W-:-:S02]  /*11bd0*/  PRMT R52, RZ, 0x7610, R52 ;  /* 0x00007610ff347816 */ /* 0x000fc40000000034 */
[----:B------:R-:W-:Y:S01]  /*11be0*/  PRMT R51, RZ, 0x7610, R51 ;  /* 0x00007610ff337816 */ /* 0x000fe20000000033 */
[----:B0-----:R-:W-:-:S03]  /*11bf0*/  IMAD.WIDE R70, R0, 0x2, R84 ;  /* 0x0000000200467825 */ /* 0x001fc600078e0254 */
[----:B------:R0:W3:Y:S01]  /*11c00*/  @!P0 LDG.E.U16 R52, desc[UR6][R74.64] ;  /* 0x000000064a348981 */ /* 0x0000e2000c1e1500 */
[----:B------:R-:W-:Y:S02]  /*11c10*/  IMAD.MOV.U32 R55, RZ, RZ, R59 ;  /* 0x000000ffff377224 */ /* 0x000fe400078e003b */
[----:B------:R-:W-:Y:S01]  /*11c20*/  IMAD.MOV.U32 R54, RZ, RZ, R58 ;  /* 0x000000ffff367224 */ /* 0x000fe200078e003a */
[----:B------:R1:W3:Y:S01]  /*11c30*/  @!P0 LDG.E.U16 R51, desc[UR6][R70.64] ;  /* 0x0000000646338981 */ /* 0x0002e2000c1e1500 */
[----:B------:R-:W-:Y:S02]  /*11c40*/  IMAD.MOV.U32 R59, RZ, RZ, R29 ;  /* 0x000000ffff3b7224 */ /* 0x000fe400078e001d */
[----:B------:R-:W-:Y:S01]  /*11c50*/  IMAD.MOV.U32 R58, RZ, RZ, R30 ;  /* 0x000000ffff3a7224 */ /* 0x000fe200078e001e */
[----:B--2---:R2:W-:Y:S04]  /*11c60*/  STL [R1+0xfec], R53 ;  /* 0x000fec3501007387 */ /* 0x0045e80000100800 */
[----:B----4-:R4:W-:Y:S01]  /*11c70*/  STL [R1+0xff0], R56 ;  /* 0x000ff03801007387 */ /* 0x0109e20000100800 */
[----:B--2---:R-:W-:-:S02]  /*11c80*/  IMAD.MOV.U32 R53, RZ, RZ, R57 ;  /* 0x000000ffff357224 */ /* 0x004fc400078e0039 */
[----:B------:R-:W-:Y:S02]  /*11c90*/  IMAD.MOV.U32 R57, RZ, RZ, R31 ;  /* 0x000000ffff397224 */ /* 0x000fe400078e001f */
[----:B------:R-:W-:-:S04]  /*11ca0*/  IMAD.WIDE R30, R0, 0x2, R88 ;  /* 0x00000002001e7825 */ /* 0x000fc800078e0258 */
[----:B----4-:R-:W-:Y:S01]  /*11cb0*/  IMAD.MOV.U32 R56, RZ, RZ, R81 ;  /* 0x000000ffff387224 */ /* 0x010fe200078e0051 */
[----:B------:R-:W2:Y:S01]  /*11cc0*/  @!P0 LDG.E.U16 R63, desc[UR6][R30.64] ;  /* 0x000000061e3f8981 */ /* 0x000ea2000c1e1500 */
[----:B------:R-:W-:Y:S02]  /*11cd0*/  IMAD.MOV.U32 R81, RZ, RZ, R28 ;  /* 0x000000ffff517224 */ /* 0x000fe400078e001c */
[----:B------:R-:W-:-:S05]  /*11ce0*/  IMAD.WIDE R28, R0, 0x2, R90 ;  /* 0x00000002001c7825 */ /* 0x000fca00078e025a */
[----:B------:R-:W4:Y:S01]  /*11cf0*/  @!P0 LDG.E.U16 R67, desc[UR6][R28.64] ;  /* 0x000000061c438981 */ /* 0x000f22000c1e1500 */
[----:B------:R-:W-:-:S03]  /*11d00*/  VIADD R0, R5, 0xffffffb0 ;  /* 0xffffffb005007836 */ /* 0x000fc60000000000 */
[----:B---3--:R3:W-:Y:S02]  /*11d10*/  STL [R1+0xff8], R66 ;  /* 0x000ff84201007387 */ /* 0x0087e40000100800 */
[----:B------:R-:W-:Y:S02]  /*11d20*/  ISETP.GE.U32.AND P0, PT, R0, 0x7fffff31, PT ;  /* 0x7fffff310000780c */ /* 0x000fe40003f06070 */
[----:B------:R-:W-:Y:S01]  /*11d30*/  STL [R1+0xff4], R62 ;  /* 0x000ff43e01007387 */ /* 0x000fe20000100800 */
[----:B------:R-:W-:-:S03]  /*11d40*/  IMAD R0, R2, 0x4f, RZ ;  /* 0x0000004f02007824 */ /* 0x000fc600078e02ff */
[----:B------:R0:W-:Y:S01]  /*11d50*/  STL.64 [R1+0x4f8], R28 ;  /* 0x0004f81c01007387 */ /* 0x0001e20000100a00 */
[----:B------:R-:W-:Y:S02]  /*11d60*/  PRMT R68, RZ, 0x7610, R68 ;  /* 0x00007610ff447816 */ /* 0x000fe40000000044 */
[----:B------:R-:W-:Y:S01]  /*11d70*/  PRMT R79, RZ, 0x7610, R79 ;  /* 0x00007610ff4f7816 */ /* 0x000fe2000000004f */
[----:B------:R1:W-:Y:S01]  /*11d80*/  STL.64 [R1+0x4f0], R30 ;  /* 0x0004f01e01007387 */ /* 0x0003e20000100a00 */
[----:B------:R-:W-:Y:S01]  /*11d90*/  IMAD.MOV.U32 R82, RZ, RZ, R53 ;  /* 0x000000ffff527224 */ /* 0x000fe200078e0035 */
[----:B------:R-:W-:Y:S01]  /*11da0*/  PRMT R73, RZ, 0x7610, R73 ;  /* 0x00007610ff497816 */ /* 0x000fe20000000049 */
[----:B---3--:R-:W3:Y:S01]  /*11db0*/  LDC R66, c[0x0][0x3b0] ;  /* 0x0000ec00ff427b82 */ /* 0x008ee20000000800 */
[----:B0-----:R-:W3:Y:S01]  /*11dc0*/  LDL.LU.64 R28, [R1+0x25a8] ;  /* 0x0025a800011c7983 */ /* 0x001ee20000300a00 */
[----:B------:R-:W-:-:S06]  /*11dd0*/  PRMT R69, RZ, 0x7610, R69 ;  /* 0x00007610ff457816 */ /* 0x000fcc0000000045 */
[----:B------:R-:W0:Y:S01]  /*11de0*/  LDC R62, c[0x0][0x3b0] ;  /* 0x0000ec00ff3e7b82 */ /* 0x000e220000000800 */
[----:B------:R1:W-:Y:S04]  /*11df0*/  STL.64 [R1+0x4e8], R74 ;  /* 0x0004e84a01007387 */ /* 0x0003e80000100a00 */
[----:B-1----:R-:W3:Y:S04]  /*11e00*/  LDL.LU.64 R30, [R1+0x25a0] ;  /* 0x0025a000011e7983 */ /* 0x002ee80000300a00 */
[----:B------:R1:W-:Y:S01]  /*11e10*/  STL.64 [R1+0x4e0], R70 ;  /* 0x0004e04601007387 */ /* 0x0003e20000100a00 */
[----:B------:R-:W-:-:S02]  /*11e20*/  IMAD.MOV.U32 R74, RZ, RZ, R55 ;  /* 0x000000ffff4a7224 */ /* 0x000fc400078e0037 */
[----:B------:R-:W-:Y:S02]  /*11e30*/  IMAD.MOV.U32 R75, RZ, RZ, R56 ;  /* 0x000000ffff4b7224 */ /* 0x000fe400078e0038 */
[----:B-1----:R-:W-:-:S04]  /*11e40*/  IMAD.WIDE R70, R0, 0x2, R84 ;  /* 0x0000000200467825 */ /* 0x002fc800078e0254 */
[----:B------:R-:W-:Y:S01]  /*11e50*/  IMAD.MOV.U32 R56, RZ, RZ, R32 ;  /* 0x000000ffff387224 */ /* 0x000fe200078e0020 */
[----:B------:R-:W3:Y:S01]  /*11e60*/  @!P0 LDG.E.U16 R68, desc[UR6][R70.64] ;  /* 0x0000000646448981 */ /* 0x000ee2000c1e1500 */
[----:B------:R-:W-:Y:S02]  /*11e70*/  IMAD.MOV.U32 R55, RZ, RZ, R33 ;  /* 0x000000ffff377224 */ /* 0x000fe400078e0021 */
[----:B------:R-:W-:-:S04]  /*11e80*/  IMAD.WIDE R32, R0, 0x2, R90 ;  /* 0x0000000200207825 */ /* 0x000fc800078e025a */
[----:B------:R-:W-:Y:S01]  /*11e90*/  IMAD.MOV.U32 R53, RZ, RZ, R35 ;  /* 0x000000ffff357224 */ /* 0x000fe200078e0023 */
[----:B------:R-:W3:Y:S04]  /*11ea0*/  @!P0 LDG.E.U16 R79, desc[UR6][R32.64] ;  /* 0x00000006204f8981 */ /* 0x000ee8000c1e1500 */
[----:B----4-:R-:W-:Y:S04]  /*11eb0*/  STL [R1+0x1304], R67 ;  /* 0x0013044301007387 */ /* 0x010fe80000100800 */
[----:B--2---:R1:W-:Y:S04]  /*11ec0*/  STL [R1+0x1300], R63 ;  /* 0x0013003f01007387 */ /* 0x0043e80000100800 */
[----:B------:R2:W-:Y:S04]  /*11ed0*/  STL [R1+0x12fc], R52 ;  /* 0x0012fc3401007387 */ /* 0x0005e80000100800 */
[----:B------:R4:W-:Y:S01]  /*11ee0*/  STL [R1+0x12f8], R51 ;  /* 0x0012f83301007387 */ /* 0x0009e20000100800 */
[----:B-1----:R-:W-:Y:S01]  /*11ef0*/  SEL R63, R83, R54, !P1 ;  /* 0x00000036533f7207 */ /* 0x002fe20004800000 */
[----:B------:R-:W-:-:S02]  /*11f00*/  IMAD.MOV.U32 R54, RZ, RZ, R34 ;  /* 0x000000ffff367224 */ /* 0x000fc400078e0022 */
[----:B------:R-:W-:-:S04]  /*11f10*/  IMAD.WIDE R34, R0, 0x2, R88 ;  /* 0x0000000200227825 */ /* 0x000fc800078e0258 */
[----:B--2---:R-:W-:Y:S01]  /*11f20*/  IMAD.MOV.U32 R52, RZ, RZ, R36 ;  /* 0x000000ffff347224 */ /* 0x004fe200078e0024 */
[----:B------:R-:W2:Y:S01]  /*11f30*/  @!P0 LDG.E.U16 R73, desc[UR6][R34.64] ;  /* 0x0000000622498981 */ /* 0x000ea2000c1e1500 */
[----:B----4-:R-:W-:Y:S02]  /*11f40*/  IMAD.MOV.U32 R51, RZ, RZ, R37 ;  /* 0x000000ffff337224 */ /* 0x010fe400078e0025 */
[----:B------:R-:W-:-:S05]  /*11f50*/  IMAD.WIDE R36, R0, 0x2, R86 ;  /* 0x0000000200247825 */ /* 0x000fca00078e0256 */
[----:B------:R-:W4:Y:S04]  /*11f60*/  @!P0 LDG.E.U16 R69, desc[UR6][R36.64] ;  /* 0x0000000624458981 */ /* 0x000f28000c1e1500 */
[----:B------:R1:W-:Y:S04]  /*11f70*/  STL.64 [R1+0x4d8], R32 ;  /* 0x0004d82001007387 */ /* 0x0003e80000100a00 */
[----:B------:R0:W-:Y:S01]  /*11f80*/  STL.64 [R1+0x4d0], R34 ;  /* 0x0004d02201007387 */ /* 0x0001e20000100a00 */
[----:B------:R-:W-:-:S03]  /*11f90*/  VIADD R67, R5, 0xffffffac ;  /* 0xffffffac05437836 */ /* 0x000fc60000000000 */
[----:B-1----:R-:W4:Y:S04]  /*11fa0*/  LDL.LU.64 R32, [R1+0x2598] ;  /* 0x0025980001207983 */ /* 0x002f280000300a00 */
[----:B------:R1:W-:Y:S04]  /*11fb0*/  STL.64 [R1+0x4c8], R36 ;  /* 0x0004c82401007387 */ /* 0x0003e80000100a00 */
[----:B0-----:R-:W4:Y:S04]  /*11fc0*/  LDL.LU.64 R34, [R1+0x2590] ;  /* 0x0025900001227983 */ /* 0x001f280000300a00 */
[----:B------:R-:W-:Y:S04]  /*11fd0*/  STL.64 [R1+0x4c0], R70 ;  /* 0x0004c04601007387 */ /* 0x000fe80000100a00 */
[----:B-1----:R-:W4:Y:S01]  /*11fe0*/  LDL.LU.64 R36, [R1+0x2588] ;  /* 0x0025880001247983 */ /* 0x002f220000300a00 */
[----:B------:R-:W-:-:S03]  /*11ff0*/  SEL R0, R83, R82, !P1 ;  /* 0x0000005253007207 */ /* 0x000fc60004800000 */
[----:B---3--:R0:W-:Y:S01]  /*12000*/  STL [R1+0x1308], R68 ;  /* 0x0013084401007387 */ /* 0x0081e20000100800 */
[----:B------:R-:W-:Y:S01]  /*12010*/  ISETP.GE.U32.AND P0, PT, R67, 0x7fffff2d, PT ;  /* 0x7fffff2d4300780c */ /* 0x000fe20003f06070 */
[----:B0-----:R-:W-:-:S05]  /*12020*/  IMAD R68, R63, R66, RZ ;  /* 0x000000423f447224 */ /* 0x001fca00078e02ff */
[----:B------:R-:W-:Y:S04]  /*12030*/  STL [R1+0x241c], R68 ;  /* 0x00241c4401007387 */ /* 0x000fe80000100800 */
[----:B------:R0:W-:Y:S01]  /*12040*/  STL [R1+0x1314], R79 ;  /* 0x0013144f01007387 */ /* 0x0001e20000100800 */
[----:B------:R-:W-:Y:S01]  /*12050*/  IMAD.MOV.U32 R71, RZ, RZ, R40 ;  /* 0x000000ffff477224 */ /* 0x000fe200078e0028 */
[----:B------:R-:W-:Y:S01]  /*12060*/  PRMT R72, RZ, 0x7610, R72 ;  /* 0x00007610ff487816 */ /* 0x000fe20000000048 */
[----:B0-----:R-:W-:Y:S02]  /*12070*/  IMAD R79, R0, R62, RZ ;  /* 0x0000003e004f7224 */ /* 0x001fe400078e02ff */
[----:B------:R-:W-:Y:S01]  /*12080*/  IMAD R0, R2, 0x53, RZ ;  /* 0x0000005302007824 */ /* 0x000fe200078e02ff */
[----:B------:R-:W-:Y:S01]  /*12090*/  PRMT R78, RZ, 0x7610, R78 ;  /* 0x00007610ff4e7816 */ /* 0x000fe2000000004e */
[----:B------:R-:W-:Y:S01]  /*120a0*/  IMAD.MOV.U32 R70, RZ, RZ, R39 ;  /* 0x000000ffff467224 */ /* 0x000fe200078e0027 */
[----:B--2---:R-:W-:Y:S04]  /*120b0*/  STL [R1+0x1310], R73 ;  /* 0x0013104901007387 */ /* 0x004fe80000100800 */
[----:B----4-:R0:W-:Y:S02]  /*120c0*/  STL [R1+0x130c], R69 ;  /* 0x00130c4501007387 */ /* 0x0101e40000100800 */
[----:B0-----:R-:W-:-:S02]  /*120d0*/  IMAD.MOV.U32 R69, RZ, RZ, R41 ;  /* 0x000000ffff457224 */ /* 0x001fc400078e0029 */
[----:B------:R-:W-:-:S05]  /*120e0*/  IMAD.WIDE R40, R0, 0x2, R88 ;  /* 0x0000000200287825 */ /* 0x000fca00078e0258 */
[----:B------:R-:W2:Y:S01]  /*120f0*/  @!P0 LDG.E.U16 R72, desc[UR6][R40.64] ;  /* 0x0000000628488981 */ /* 0x000ea2000c1e1500 */
[----:B------:R-:W-:Y:S02]  /*12100*/  IMAD.MOV.U32 R73, RZ, RZ, R75 ;  /* 0x000000ffff497224 */ /* 0x000fe400078e004b */
[----:B------:R-:W-:Y:S02]  /*12110*/  IMAD.MOV.U32 R75, RZ, RZ, R38 ;  /* 0x000000ffff4b7224 */ /* 0x000fe400078e0026 */
[----:B------:R-:W-:-:S05]  /*12120*/  IMAD.WIDE R38, R0, 0x2, R90 ;  /* 0x0000000200267825 */ /* 0x000fca00078e025a */
[----:B------:R-:W3:Y:S01]  /*12130*/  @!P0 LDG.E.U16 R78, desc[UR6][R38.64] ;  /* 0x00000006264e8981 */ /* 0x000ee2000c1e1500 */
[----:B------:R-:W-:-:S03]  /*12140*/  IMAD.WIDE R66, R0, 0x2, R86 ;  /* 0x0000000200427825 */ /* 0x000fc600078e0256 */
[----:B------:R-:W-:Y:S01]  /*12150*/  STL [R1+0x2420], R79 ;  /* 0x0024204f01007387 */ /* 0x000fe20000100800 */
[----:B------:R-:W-:-:S03]  /*12160*/  IMAD.WIDE R62, R0, 0x2, R84 ;  /* 0x00000002003e7825 */ /* 0x000fc600078e0254 */
[----:B------:R0:W-:Y:S04]  /*12170*/  STL.64 [R1+0x458], R38 ;  /* 0x0004582601007387 */ /* 0x0001e80000100a00 */
[----:B------:R1:W-:Y:S04]  /*12180*/  STL.64 [R1+0x450], R40 ;  /* 0x0004502801007387 */ /* 0x0003e80000100a00 */
[----:B0-----:R-:W4:Y:S04]  /*12190*/  LDL.LU.64 R38, [R1+0x2580] ;  /* 0x0025800001267983 */ /* 0x001f280000300a00 */
[----:B------:R-:W-:Y:S04]  /*121a0*/  STL.64 [R1+0x448], R66 ;  /* 0x0004484201007387 */ /* 0x000fe80000100a00 */
[----:B-1----:R-:W4:Y:S04]  /*121b0*/  LDL.LU.64 R40, [R1+0x2578] ;  /* 0x0025780001287983 */ /* 0x002f280000300a00 */
[----:B------:R0:W-:Y:S01]  /*121c0*/  STL.64 [R1+0x440], R62 ;  /* 0x0004403e01007387 */ /* 0x0001e20000100a00 */
[----:B------:R-:W-:-:S02]  /*121d0*/  PRMT R6, RZ, 0x7610, R6 ;  /* 0x00007610ff067816 */ /* 0x000fc40000000006 */
[----:B------:R-:W-:Y:S01]  /*121e0*/  PRMT R3, RZ, 0x7610, R3 ;  /* 0x00007610ff037816 */ /* 0x000fe20000000003 */
[----:B------:R-:W-:-:S03]  /*121f0*/  VIADD R0, R5, 0xffffffab ;  /* 0xffffffab05007836 */ /* 0x000fc60000000000 */
[----:B------:R-:W4:Y:S04]  /*12200*/  @!P0 LDG.E.U16 R6, desc[UR6][R66.64] ;  /* 0x0000000642068981 */ /* 0x000f28000c1e1500 */
[----:B------:R0:W4:Y:S01]  /*12210*/  @!P0 LDG.E.U16 R3, desc[UR6][R62.64] ;  /* 0x000000063e038981 */ /* 0x000122000c1e1500 */
[----:B------:R-:W-:Y:S01]  /*12220*/  ISETP.GE.U32.AND P0, PT, R0, 0x7fffff2c, PT ;  /* 0x7fffff2c0000780c */ /* 0x000fe20003f06070 */
[----:B------:R-:W-:Y:S01]  /*12230*/  IMAD.MOV.U32 R82, RZ, RZ, R71 ;  /* 0x000000ffff527224 */ /* 0x000fe200078e0047 */
[----:B------:R-:W-:Y:S01]  /*12240*/  PRMT R46, RZ, 0x7610, R46 ;  /* 0x00007610ff2e7816 */ /* 0x000fe2000000002e */
[----:B------:R-:W-:Y:S02]  /*12250*/  IMAD.MOV.U32 R71, RZ, RZ, R42 ;  /* 0x000000ffff477224 */ /* 0x000fe400078e002a */
[----:B0-----:R-:W-:Y:S01]  /*12260*/  IMAD R62, R2, 0x54, RZ ;  /* 0x00000054023e7824 */ /* 0x001fe200078e02ff */
[----:B------:R-:W-:Y:S01]  /*12270*/  PRMT R4, RZ, 0x7610, R4 ;  /* 0x00007610ff047816 */ /* 0x000fe20000000004 */
[----:B------:R-:W-:Y:S01]  /*12280*/  IMAD.MOV.U32 R93, RZ, RZ, R70 ;  /* 0x000000ffff5d7224 */ /* 0x000fe200078e0046 */
[----:B------:R-:W-:Y:S01]  /*12290*/  PRMT R65, RZ, 0x7610, R65 ;  /* 0x00007610ff417816 */ /* 0x000fe20000000041 */
[----:B------:R-:W-:-:S02]  /*122a0*/  IMAD.MOV.U32 R70, RZ, RZ, R74 ;  /* 0x000000ffff467224 */ /* 0x000fc400078e004a */
[----:B------:R-:W-:Y:S01]  /*122b0*/  IMAD.MOV.U32 R74, RZ, RZ, R45 ;  /* 0x000000ffff4a7224 */ /* 0x000fe200078e002d */
[----:B------:R-:W-:Y:S01]  /*122c0*/  PRMT R64, RZ, 0x7610, R64 ;  /* 0x00007610ff407816 */ /* 0x000fe20000000040 */
[----:B------:R0:W4:Y:S01]  /*122d0*/  @!P5 LDG.E.U16 R4, desc[UR6][R60.64] ;  /* 0x000000063c04d981 */ /* 0x000122000c1e1500 */
[----:B------:R-:W-:-:S05]  /*122e0*/  IMAD.WIDE R66, R62, 0x2, R86 ;  /* 0x000000023e427825 */ /* 0x000fca00078e0256 */
[----:B------:R-:W4:Y:S01]  /*122f0*/  @!P0 LDG.E.U16 R64, desc[UR6][R66.64] ;  /* 0x0000000642408981 */ /* 0x000f22000c1e1500 */
[----:B0-----:R-:W-:-:S03]  /*12300*/  PRMT R60, RZ, 0x7610, R60 ;  /* 0x00007610ff3c7816 */ /* 0x001fc6000000003c */
[----:B--2---:R0:W-:Y:S02]  /*12310*/  STL [R1+0xfd4], R72 ;  /* 0x000fd44801007387 */ /* 0x0041e40000100800 */
[----:B0-----:R-:W0:Y:S02]  /*12320*/  S2R R72, SR_TID.X ;  /* 0x0000000000487919 */ /* 0x001e240000002100 */
[----:B---3--:R1:W-:Y:S02]  /*12330*/  STL [R1+0xfd8], R78 ;  /* 0x000fd84e01007387 */ /* 0x0083e40000100800 */
[----:B-1----:R-:W-:Y:S02]  /*12340*/  IMAD.MOV.U32 R78, RZ, RZ, R69 ;  /* 0x000000ffff4e7224 */ /* 0x002fe400078e0045 */
[----:B------:R-:W-:Y:S02]  /*12350*/  IMAD.MOV.U32 R69, RZ, RZ, R43 ;  /* 0x000000ffff457224 */ /* 0x000fe400078e002b */
[----:B------:R-:W-:-:S05]  /*12360*/  IMAD.WIDE R42, R62, 0x2, R90 ;  /* 0x000000023e2a7825 */ /* 0x000fca00078e025a */
[----:B------:R-:W2:Y:S01]  /*12370*/  @!P0 LDG.E.U16 R46, desc[UR6][R42.64] ;  /* 0x000000062a2e8981 */ /* 0x000ea2000c1e1500 */
[----:B0-----:R-:W-:Y:S02]  /*12380*/  IMAD R0, R72, 0x80, R72 ;  /* 0x0000008048007824 */ /* 0x001fe400078e0248 */
[----:B------:R-:W-:Y:S02]  /*12390*/  IMAD.MOV.U32 R72, RZ, RZ, R73 ;  /* 0x000000ffff487224 */ /* 0x000fe400078e0049 */
[----:B------:R-:W-:Y:S02]  /*123a0*/  IMAD.MOV.U32 R73, RZ, RZ, R44 ;  /* 0x000000ffff497224 */ /* 0x000fe400078e002c */
[----:B------:R-:W-:-:S04]  /*123b0*/  IMAD.WIDE R44, R62, 0x2, R88 ;  /* 0x000000023e2c7825 */ /* 0x000fc800078e0258 */
[----:B------:R-:W-:Y:S01]  /*123c0*/  IMAD.WIDE R62, R62, 0x2, R84 ;  /* 0x000000023e3e7825 */ /* 0x000fe200078e0254 */
[----:B------:R-:W3:Y:S04]  /*123d0*/  @!P0 LDG.E.U16 R65, desc[UR6][R44.64] ;  /* 0x000000062c418981 */ /* 0x000ee8000c1e1500 */
[----:B------:R-:W3:Y:S01]  /*123e0*/  @!P0 LDG.E.U16 R60, desc[UR6][R62.64] ;  /* 0x000000063e3c8981 */ /* 0x000ee2000c1e1500 */
[----:B------:R-:W-:-:S04]  /*123f0*/  @!UP0 UIADD3 UR8, UPT, UPT, -UR8, 0x100000, URZ ;  /* 0x0010000008088890 */ /* 0x000fc8000fffe1ff */
[----:B------:R-:W-:Y:S02]  /*12400*/  @!UP0 USHF.L.U32 UR9, UR8, 0xb, URZ ;  /* 0x0000000b08098899 */ /* 0x000fe400080006ff */
[----:B------:R-:W-:Y:S01]  /*12410*/  @!UP0 USHF.L.U32 UR8, UR8, 0x1, URZ ;  /* 0x0000000108088899 */ /* 0x000fe200080006ff */
[----:B------:R-:W-:Y:S01]  /*12420*/  IMAD.SHL.U32 R0, R0, 0x2, RZ ;  /* 0x0000000200007824 */ /* 0x000fe200078e00ff */
[----:B----4-:R-:W-:Y:S01]  /*12430*/  STL [R1+0xfd0], R6 ;  /* 0x000fd00601007387 */ /* 0x010fe20000100800 */
[----:B------:R-:W-:-:S03]  /*12440*/  VOTEU.ALL UP0, P2 ;  /* 0x0000000000ff7886 */ /* 0x000fc60001000000 */
[----:B------:R-:W-:Y:S01]  /*12450*/  STL [R1+0xfcc], R3 ;  /* 0x000fcc0301007387 */ /* 0x000fe20000100800 */
[----:B------:R-:W-:-:S03]  /*12460*/  LOP3.LUT R0, R0, 0x407e, RZ, 0xc0, !PT ;  /* 0x0000407e00007812 */ /* 0x000fc600078ec0ff */
[----:B------:R0:W-:Y:S02]  /*12470*/  STL.64 [R1+0x438], R42 ;  /* 0x0004382a01007387 */ /* 0x0001e40000100a00 */
[----:B------:R1:W4:Y:S02]  /*12480*/  @!UP0 SYNCS.EXCH.64 URZ, [UR76+0x50008], UR8 ;  /* 0x050008084cff85b2 */ /* 0x0003240008000100 */
[----:B------:R-:W-:Y:S04]  /*12490*/  STL.64 [R1+0x430], R44 ;  /* 0x0004302c01007387 */ /* 0x000fe80000100a00 */
[----:B0-----:R-:W4:Y:S04]  /*124a0*/  LDL.LU.64 R42, [R1+0x2570] ;  /* 0x00257000012a7983 */ /* 0x001f280000300a00 */
[----:B------:R-:W-:Y:S04]  /*124b0*/  STS.U16 [R0+UR76+0x8000], R82 ;  /* 0x0080005200007988 */ /* 0x000fe8000800044c */
        /* <DEDUP_REMOVED lines=18> */
[----:B--2---:R0:W-:Y:S04]  /*125e0*/  STL [R1+0xfe8], R46 ;  /* 0x000fe82e01007387 */ /* 0x0041e80000100800 */
[----:B0-----:R-:W2:Y:S04]  /*125f0*/  LDL.LU R46, [R1+0x2568] ;  /* 0x00256800012e7983 */ /* 0x001ea80000300800 */
[----:B------:R-:W-:Y:S04]  /*12600*/  STL.64 [R1+0x428], R66 ;  /* 0x0004284201007387 */ /* 0x000fe80000100a00 */
[----:B------:R-:W2:Y:S04]  /*12610*/  LDL.LU.64 R44, [R1+0x2560] ;  /* 0x00256000012c7983 */ /* 0x000ea80000300a00 */
[----:B------:R-:W-:Y:S04]  /*12620*/  STL.64 [R1+0x420], R62 ;  /* 0x0004203e01007387 */ /* 0x000fe80000100a00 */
[----:B------:R-:W2:Y:S04]  /*12630*/  LDL.LU R82, [R1+0x100] ;  /* 0x0001000001527983 */ /* 0x000ea80000300800 */
[----:B------:R-:W2:Y:S04]  /*12640*/  LDL.LU R78, [R1+0xfc] ;  /* 0x0000fc00014e7983 */ /* 0x000ea80000300800 */
[----:B------:R-:W2:Y:S04]  /*12650*/  LDL.LU R72, [R1+0xf8] ;  /* 0x0000f80001487983 */ /* 0x000ea80000300800 */
[----:B------:R-:W2:Y:S04]  /*12660*/  LDL.LU R70, [R1+0xf4] ;  /* 0x0000f40001467983 */ /* 0x000ea80000300800 */
[----:B------:R-:W2:Y:S04]  /*12670*/  LDL.LU R71, [R1+0x344] ;  /* 0x0003440001477983 */ /* 0x000ea80000300800 */
[----:B---3--:R-:W-:Y:S04]  /*12680*/  STL [R1+0xfe4], R65 ;  /* 0x000fe44101007387 */ /* 0x008fe80000100800 */
[----:B------:R-:W3:Y:S04]  /*12690*/  LDL.LU R69, [R1+0x340] ;  /* 0x0003400001457983 */ /* 0x000ee80000300800 */
[----:B------:R-:W3:Y:S04]  /*126a0*/  LDL.LU R73, [R1+0x33c] ;  /* 0x00033c0001497983 */ /* 0x000ee80000300800 */
[----:B------:R-:W-:Y:S04]  /*126b0*/  STL [R1+0xfe0], R64 ;  /* 0x000fe04001007387 */ /* 0x000fe80000100800 */
[----:B------:R-:W3:Y:S04]  /*126c0*/  LDL.LU R74, [R1+0x338] ;  /* 0x00033800014a7983 */ /* 0x000ee80000300800 */
[----:B------:R-:W-:Y:S04]  /*126d0*/  STL [R1+0xfdc], R60 ;  /* 0x000fdc3c01007387 */ /* 0x000fe80000100800 */
[----:B------:R-:W3:Y:S04]  /*126e0*/  LDL.LU R75, [R1+0x308] ;  /* 0x00030800014b7983 */ /* 0x000ee80000300800 */
        /* <DEDUP_REMOVED lines=10> */
[----:B------:R0:W-:Y:S04]  /*12790*/  STS.U16 [R0+UR76+0x1b800], R7 ;  /* 0x01b8000700007988 */ /* 0x0001e8000800044c */
[----:B------:R-:W-:Y:S01]  /*127a0*/  STS.U16 [R0+UR76], R93 ;  /* 0x0000005d00007988 */ /* 0x000fe2000800044c */
[----:B0-----:R-:W-:-:S03]  /*127b0*/  LOP3.LUT R7, R0, 0x10, RZ, 0x3c, !PT ;  /* 0x0000001000077812 */ /* 0x001fc600078e3cff */
[----:B----4-:R-:W-:Y:S04]  /*127c0*/  STS.U16 [R0+UR76+0x19400], R43 ;  /* 0x0194002b00007988 */ /* 0x010fe8000800044c */
        /* <DEDUP_REMOVED lines=38> */
[----:B------:R-:W-:Y:S01]  /*12a30*/  STS.U16 [R0+UR76+0x1bc00], R47 ;  /* 0x01bc002f00007988 */ /* 0x000fe2000800044c */
[----:B------:R-:W-:-:S03]  /*12a40*/  VIADD R6, R5, 0xffffffa9 ;  /* 0xffffffa905067836 */ /* 0x000fc60000000000 */
[----:B--2---:R-:W-:Y:S04]  /*12a50*/  STS.U16 [R0+UR76+0x1400], R46 ;  /* 0x0014002e00007988 */ /* 0x004fe8000800044c */
[----:B------:R-:W-:Y:S04]  /*12a60*/  STS.U16 [R0+UR76+0x9400], R45 ;  /* 0x0094002d00007988 */ /* 0x000fe8000800044c */
[----:B------:R-:W-:Y:S04]  /*12a70*/  STS.U16 [R0+UR76+0x11400], R44 ;  /* 0x0114002c00007988 */ /* 0x000fe8000800044c */
[----:B------:R-:W-:Y:S04]  /*12a80*/  STS.U16 [R7+UR76+0x80], R82 ;  /* 0x0000805207007988 */ /* 0x000fe8000800044c */
[----:B------:R-:W-:Y:S04]  /*12a90*/  STS.U16 [R7+UR76+0x8080], R78 ;  /* 0x0080804e07007988 */ /* 0x000fe8000800044c */
[----:B------:R-:W-:Y:S04]  /*12aa0*/  STS.U16 [R7+UR76+0x10080], R72 ;  /* 0x0100804807007988 */ /* 0x000fe8000800044c */
[----:B------:R-:W-:Y:S04]  /*12ab0*/  STS.U16 [R7+UR76+0x18080], R70 ;  /* 0x0180804607007988 */ /* 0x000fe8000800044c */
[----:B------:R-:W-:Y:S04]  /*12ac0*/  STS.U16 [R7+UR76+0x480], R71 ;  /* 0x0004804707007988 */ /* 0x000fe8000800044c */
[----:B---3--:R-:W-:Y:S04]  /*12ad0*/  STS.U16 [R7+UR76+0x8480], R69 ;  /* 0x0084804507007988 */ /* 0x008fe8000800044c */
[----:B------:R-:W-:Y:S04]  /*12ae0*/  STS.U16 [R7+UR76+0x10480], R73 ;  /* 0x0104804907007988 */ /* 0x000fe8000800044c */
[----:B------:R-:W-:Y:S04]  /*12af0*/  STS.U16 [R7+UR76+0x18480], R74 ;  /* 0x0184804a07007988 */ /* 0x000fe8000800044c */
[----:B------:R-:W-:Y:S04]  /*12b00*/  STS.U16 [R7+UR76+0x880], R75 ;  /* 0x0008804b07007988 */ /* 0x000fe8000800044c */
[----:B------:R0:W-:Y:S04]  /*12b10*/  STS.U16 [R7+UR76+0x8880], R51 ;  /* 0x0088803307007988 */ /* 0x0001e8000800044c */
[----:B------:R2:W-:Y:S04]  /*12b20*/  STS.U16 [R7+UR76+0x10880], R52 ;  /* 0x0108803407007988 */ /* 0x0005e8000800044c */
[----:B------:R3:W-:Y:S04]  /*12b30*/  STS.U16 [R7+UR76+0x18880], R53 ;  /* 0x0188803507007988 */ /* 0x0007e8000800044c */
[----:B0-----:R-:W4:Y:S04]  /*12b40*/  LDL.LU R51, [R1+0x23c] ;  /* 0x00023c0001337983 */ /* 0x001f280000300800 */
[----:B--2---:R-:W2:Y:S04]  /*12b50*/  LDL.LU R52, [R1+0xf0] ;  /* 0x0000f00001347983 */ /* 0x004ea80000300800 */
[----:B------:R0:W-:Y:S04]  /*12b60*/  STS.U16 [R7+UR76+0xc80], R54 ;  /* 0x000c803607007988 */ /* 0x0001e8000800044c */
[----:B---3--:R-:W3:Y:S04]  /*12b70*/  LDL.LU R53, [R1+0xec] ;  /* 0x0000ec0001357983 */ /* 0x008ee80000300800 */
[----:B------:R1:W-:Y:S04]  /*12b80*/  STS.U16 [R7+UR76+0x8c80], R55 ;  /* 0x008c803707007988 */ /* 0x0003e8000800044c */
[----:B0-----:R-:W3:Y:S04]  /*12b90*/  LDL.LU R54, [R1+0xe8] ;  /* 0x0000e80001367983 */ /* 0x001ee80000300800 */
[----:B------:R0:W-:Y:S04]  /*12ba0*/  STS.U16 [R7+UR76+0x10c80], R56 ;  /* 0x010c803807007988 */ /* 0x0001e8000800044c */
[----:B-1----:R-:W3:Y:S04]  /*12bb0*/  LDL.LU R55, [R1+0xe4] ;  /* 0x0000e40001377983 */ /* 0x002ee80000300800 */
        /* <DEDUP_REMOVED lines=8> */
[----:B0-----:R-:W3:Y:S01]  /*12c40*/  LDL.LU R81, [R1+0xd0] ;  /* 0x0000d00001517983 */ /* 0x001ee20000300800 */
[----:B------:R-:W-:-:S03]  /*12c50*/  VIADD R3, R5, 0xffffffaa ;  /* 0xffffffaa05037836 */ /* 0x000fc60000000000 */
[----:B------:R-:W3:Y:S01]  /*12c60*/  LDL.LU R8, [R1+0xcc] ;  /* 0x0000cc0001087983 */ /* 0x000ee20000300800 */
[----:B------:R-:W-:-:S03]  /*12c70*/  ISETP.GE.U32.AND P5, PT, R6, 0x7fffff2a, PT ;  /* 0x7fffff2a0600780c */ /* 0x000fc60003fa6070 */
[----:B------:R-:W3:Y:S04]  /*12c80*/  LDL.LU R5, [R1+0xc8] ;  /* 0x0000c80001057983 */ /* 0x000ee80000300800 */
[----:B------:R-:W3:Y:S04]  /*12c90*/  LDL.LU R60, [R1+0xc4] ;  /* 0x0000c400013c7983 */ /* 0x000ee80000300800 */
[----:B------:R-:W3:Y:S01]  /*12ca0*/  LDL.LU R63, [R1+0xc0] ;  /* 0x0000c000013f7983 */ /* 0x000ee20000300800 */
[----:B------:R-:W-:-:S03]  /*12cb0*/  ISETP.GE.U32.AND P0, PT, R3, 0x7fffff2b, PT ;  /* 0x7fffff2b0300780c */ /* 0x000fc60003f06070 */
        /* <DEDUP_REMOVED lines=17> */
[----:B----4-:R0:W-:Y:S04]  /*12dd0*/  STS.U16 [R7+UR76+0x19080], R51 ;  /* 0x0190803307007988 */ /* 0x0101e8000800044c */
[----:B--2---:R1:W-:Y:S04]  /*12de0*/  STS.U16 [R7+UR76+0x1480], R52 ;  /* 0x0014803407007988 */ /* 0x0043e8000800044c */
[----:B0-----:R-:W2:Y:S04]  /*12df0*/  LDL.LU R51, [R1+0x255c] ;  /* 0x00255c0001337983 */ /* 0x001ea80000300800 */
[----:B-1----:R-:W4:Y:S04]  /*12e00*/  LDL.LU R52, [R1+0x2558] ;  /* 0x0025580001347983 */ /* 0x002f280000300800 */
[----:B---3--:R0:W-:Y:S04]  /*12e10*/  STS.U16 [R7+UR76+0x9480], R53 ;  /* 0x0094803507007988 */ /* 0x0081e8000800044c */
[----:B------:R1:W-:Y:S04]  /*12e20*/  STS.U16 [R7+UR76+0x11480], R54 ;  /* 0x0114803607007988 */ /* 0x0003e8000800044c */
[----:B0-----:R-:W3:Y:S04]  /*12e30*/  LDL.LU R53, [R1+0x2554] ;  /* 0x0025540001357983 */ /* 0x001ee80000300800 */
[----:B-1----:R-:W2:Y:S04]  /*12e40*/  LDL.LU R54, [R1+0x2550] ;  /* 0x0025500001367983 */ /* 0x002ea80000300800 */
[----:B------:R0:W-:Y:S04]  /*12e50*/  STS.U16 [R7+UR76+0x19480], R55 ;  /* 0x0194803707007988 */ /* 0x0001e8000800044c */
[----:B------:R1:W-:Y:S04]  /*12e60*/  STS.U16 [R7+UR76+0x1880], R56 ;  /* 0x0018803807007988 */ /* 0x0003e8000800044c */
[----:B------:R1:W-:Y:S04]  /*12e70*/  STS.U16 [R7+UR76+0x9880], R57 ;  /* 0x0098803907007988 */ /* 0x0003e8000800044c */
[----:B0-----:R-:W2:Y:S04]  /*12e80*/  LDL.LU R55, [R1+0x254c] ;  /* 0x00254c0001377983 */ /* 0x001ea80000300800 */
[----:B-1----:R-:W2:Y:S04]  /*12e90*/  LDL.LU R56, [R1+0x2548] ;  /* 0x0025480001387983 */ /* 0x002ea80000300800 */
[----:B------:R-:W2:Y:S04]  /*12ea0*/  LDL.LU R57, [R1+0x2544] ;  /* 0x0025440001397983 */ /* 0x000ea80000300800 */
        /* <DEDUP_REMOVED lines=9> */
[----:B------:R0:W-:Y:S04]  /*12f40*/  STS.U16 [R7+UR76+0x2080], R63 ;  /* 0x0020803f07007988 */ /* 0x0001e8000800044c */
[----:B------:R1:W-:Y:S04]  /*12f50*/  STS.U16 [R7+UR76+0xa080], R62 ;  /* 0x00a0803e07007988 */ /* 0x0003e8000800044c */
[----:B------:R1:W-:Y:S04]  /*12f60*/  STS.U16 [R7+UR76+0x12080], R6 ;  /* 0x0120800607007988 */ /* 0x0003e8000800044c */
[----:B0-----:R-:W3:Y:S04]  /*12f70*/  LDL.LU R8, [R1+0x104] ;  /* 0x0001040001087983 */ /* 0x001ee80000300800 */
[----:B------:R0:W-:Y:S04]  /*12f80*/  STS.U16 [R7+UR76+0x1a080], R64 ;  /* 0x01a0804007007988 */ /* 0x0001e8000800044c */
[----:B-1----:R-:W4:Y:S04]  /*12f90*/  LDL.LU R5, [R1+0x3d4] ;  /* 0x0003d40001057983 */ /* 0x002f280000300800 */
[----:B------:R1:W-:Y:S04]  /*12fa0*/  STS.U16 [R7+UR76+0x2480], R65 ;  /* 0x0024804107007988 */ /* 0x0003e8000800044c */
[----:B------:R-:W4:Y:S04]  /*12fb0*/  LDL.LU R60, [R1+0x3d0] ;  /* 0x0003d000013c7983 */ /* 0x000f280000300800 */
[----:B------:R0:W-:Y:S04]  /*12fc0*/  STS.U16 [R7+UR76+0xa480], R3 ;  /* 0x00a4800307007988 */ /* 0x0001e8000800044c */
[----:B------:R-:W4:Y:S04]  /*12fd0*/  LDL.LU R63, [R1+0x3cc] ;  /* 0x0003cc00013f7983 */ /* 0x000f280000300800 */
[----:B------:R0:W-:Y:S04]  /*12fe0*/  STS.U16 [R7+UR76+0x12480], R67 ;  /* 0x0124804307007988 */ /* 0x0001e8000800044c */
[----:B------:R-:W4:Y:S04]  /*12ff0*/  LDL.LU R62, [R1+0x3c8] ;  /* 0x0003c800013e7983 */ /* 0x000f280000300800 */
[----:B------:R-:W-:Y:S04]  /*13000*/  STS.U16 [R7+UR76+0x1a480], R66 ;  /* 0x01a4804207007988 */ /* 0x000fe8000800044c */
[----:B------:R-:W4:Y:S04]  /*13010*/  LDL.LU R6, [R1+0x334] ;  /* 0x0003340001067983 */ /* 0x000f280000300800 */
[----:B------:R-:W-:Y:S04]  /*13020*/  STS.U16 [R7+UR76+0x2880], R93 ;  /* 0x0028805d07007988 */ /* 0x000fe8000800044c */
[----:B0-----:R-:W4:Y:S04]  /*13030*/  LDL.LU R64, [R1+0x330] ;  /* 0x0003300001407983 */ /* 0x001f280000300800 */
[----:B------:R-:W-:Y:S04]  /*13040*/  STS.U16 [R7+UR76+0xa880], R82 ;  /* 0x00a8805207007988 */ /* 0x000fe8000800044c */
[----:B-1----:R-:W4:Y:S04]  /*13050*/  LDL.LU R65, [R1+0x32c] ;  /* 0x00032c0001417983 */ /* 0x002f280000300800 */
[----:B------:R-:W-:Y:S04]  /*13060*/  STS.U16 [R7+UR76+0x12880], R78 ;  /* 0x0128804e07007988 */ /* 0x000fe8000800044c */
[----:B------:R-:W4:Y:S04]  /*13070*/  LDL.LU R3, [R1+0x328] ;  /* 0x0003280001037983 */ /* 0x000f280000300800 */
[----:B------:R0:W-:Y:S04]  /*13080*/  STS.U16 [R7+UR76+0x1a880], R72 ;  /* 0x01a8804807007988 */ /* 0x0001e8000800044c */
[----:B------:R-:W4:Y:S04]  /*13090*/  LDL.LU R67, [R1+0x2f8] ;  /* 0x0002f80001437983 */ /* 0x000f280000300800 */
[----:B------:R1:W-:Y:S04]  /*130a0*/  STS.U16 [R7+UR76+0x2c80], R70 ;  /* 0x002c804607007988 */ /* 0x0003e8000800044c */
[----:B0-----:R-:W4:Y:S04]  /*130b0*/  LDL.LU R72, [R1+0x2f4] ;  /* 0x0002f40001487983 */ /* 0x001f280000300800 */
[----:B------:R0:W-:Y:S04]  /*130c0*/  STS.U16 [R7+UR76+0xac80], R71 ;  /* 0x00ac804707007988 */ /* 0x0001e8000800044c */
[----:B-1----:R-:W4:Y:S04]  /*130d0*/  LDL.LU R70, [R1+0x2f0] ;  /* 0x0002f00001467983 */ /* 0x002f280000300800 */
[----:B------:R1:W-:Y:S04]  /*130e0*/  STS.U16 [R7+UR76+0x12c80], R69 ;  /* 0x012c804507007988 */ /* 0x0003e8000800044c */
[----:B0-----:R-:W4:Y:S04]  /*130f0*/  LDL.LU R71, [R1+0x2ec] ;  /* 0x0002ec0001477983 */ /* 0x001f280000300800 */
[----:B-1----:R-:W4:Y:S04]  /*13100*/  LDL.LU R69, [R1+0x2c8] ;  /* 0x0002c80001457983 */ /* 0x002f280000300800 */
[----:B------:R0:W-:Y:S04]  /*13110*/  STS.U16 [R7+UR76+0x1ac80], R73 ;  /* 0x01ac804907007988 */ /* 0x0001e8000800044c */
[----:B------:R1:W-:Y:S04]  /*13120*/  STS.U16 [R7+UR76+0x3080], R74 ;  /* 0x0030804a07007988 */ /* 0x0003e8000800044c */
[----:B------:R1:W-:Y:S01]  /*13130*/  STS.U16 [R7+UR76+0xb080], R75 ;  /* 0x00b0804b07007988 */ /* 0x0003e2000800044c */
[----:B0-----:R-:W-:-:S03]  /*13140*/  LOP3.LUT R73, R0, 0x20, RZ, 0x3c, !PT ;  /* 0x0000002000497812 */ /* 0x001fc600078e3cff */
[----:B------:R-:W4:Y:S04]  /*13150*/  LDL.LU R66, [R1+0x2c4] ;  /* 0x0002c40001427983 */ /* 0x000f280000300800 */
[----:B------:R-:W4:Y:S04]  /*13160*/  LDL.LU R93, [R1+0x2c0] ;  /* 0x0002c000015d7983 */ /* 0x000f280000300800 */
[----:B------:R-:W4:Y:S04]  /*13170*/  LDL.LU R82, [R1+0x25c] ;  /* 0x00025c0001527983 */ /* 0x000f280000300800 */
[----:B------:R-:W4:Y:S04]  /*13180*/  LDL.LU R78, [R1+0x238] ;  /* 0x00023800014e7983 */ /* 0x000f280000300800 */
[----:B-1----:R-:W4:Y:S04]  /*13190*/  LDL.LU R74, [R1+0x234] ;  /* 0x00023400014a7983 */ /* 0x002f280000300800 */
[----:B------:R-:W4:Y:S04]  /*131a0*/  LDL.LU R75, [R1+0x230] ;  /* 0x00023000014b7983 */ /* 0x000f280000300800 */
[----:B--2---:R-:W-:Y:S04]  /*131b0*/  STS.U16 [R7+UR76+0x13080], R81 ;  /* 0x0130805107007988 */ /* 0x004fe8000800044c */
[----:B------:R-:W-:Y:S04]  /*131c0*/  STS.U16 [R7+UR76+0x1b080], R59 ;  /* 0x01b0803b07007988 */ /* 0x000fe8000800044c */
[----:B------:R-:W-:Y:S04]  /*131d0*/  STS.U16 [R7+UR76+0x3480], R58 ;  /* 0x0034803a07007988 */ /* 0x000fe8000800044c */
[----:B------:R-:W-:Y:S04]  /*131e0*/  STS.U16 [R7+UR76+0xb480], R57 ;  /* 0x00b4803907007988 */ /* 0x000fe8000800044c */
[----:B------:R-:W-:Y:S04]  /*131f0*/  STS.U16 [R7+UR76+0x13480], R56 ;  /* 0x0134803807007988 */ /* 0x000fe8000800044c */
[----:B------:R-:W-:Y:S04]  /*13200*/  STS.U16 [R7+UR76+0x1b480], R55 ;  /* 0x01b4803707007988 */ /* 0x000fe8000800044c */
[----:B------:R-:W-:Y:S04]  /*13210*/  STS.U16 [R7+UR76+0x3880], R54 ;  /* 0x0038803607007988 */ /* 0x000fe8000800044c */
[----:B---3--:R-:W-:Y:S04]  /*13220*/  STS.U16 [R7+UR76+0xb880], R53 ;  /* 0x00b8803507007988 */ /* 0x008fe8000800044c */
[----:B----4-:R-:W-:Y:S04]  /*13230*/  STS.U16 [R7+UR76+0x13880], R52 ;  /* 0x0138803407007988 */ /* 0x010fe8000800044c */
[----:B------:R-:W-:Y:S04]  /*13240*/  STS.U16 [R7+UR76+0x1b880], R51 ;  /* 0x01b8803307007988 */ /* 0x000fe8000800044c */
[----:B------:R-:W-:Y:S04]  /*13250*/  STS.U16 [R7+UR76+0x3c80], R80 ;  /* 0x003c805007007988 */ /* 0x000fe8000800044c */
[----:B------:R-:W-:Y:S04]  /*13260*/  STS.U16 [R7+UR76+0xbc80], R77 ;  /* 0x00bc804d07007988 */ /* 0x000fe8000800044c */
[----:B------:R0:W-:Y:S04]  /*13270*/  STS.U16 [R7+UR76+0x13c80], R76 ;  /* 0x013c804c07007988 */ /* 0x0001e8000800044c */
[----:B------:R-:W-:Y:S04]  /*13280*/  STS.U16 [R7+UR76+0x1bc80], R8 ;  /* 0x01bc800807007988 */ /* 0x000fe8000800044c */
[----:B------:R-:W-:Y:S04]  /*13290*/  STS.U16 [R73+UR76+0x100], R5 ;  /* 0x0001000549007988 */ /* 0x000fe8000800044c */
[----:B------:R-:W-:Y:S04]  /*132a0*/  STS.U16 [R73+UR76+0x8100], R60 ;  /* 0x0081003c49007988 */ /* 0x000fe8000800044c */
[----:B------:R-:W-:Y:S04]  /*132b0*/  STS.U16 [R73+UR76+0x10100], R63 ;  /* 0x0101003f49007988 */ /* 0x000fe8000800044c */
[----:B------:R-:W-:Y:S04]  /*132c0*/  STS.U16 [R73+UR76+0x18100], R62 ;  /* 0x0181003e49007988 */ /* 0x000fe8000800044c */
[----:B0-----:R-:W2:Y:S04]  /*132d0*/  LDL.LU R76, [R1+0x22c] ;  /* 0x00022c00014c7983 */ /* 0x001ea80000300800 */
[----:B------:R-:W-:Y:S04]  /*132e0*/  STS.U16 [R73+UR76+0x500], R6 ;  /* 0x0005000649007988 */ /* 0x000fe8000800044c */
[----:B------:R-:W3:Y:S04]  /*132f0*/  LDL.LU R77, [R1+0x218] ;  /* 0x00021800014d7983 */ /* 0x000ee80000300800 */
[----:B------:R0:W-:Y:S04]  /*13300*/  STS.U16 [R73+UR76+0x8500], R64 ;  /* 0x0085004049007988 */ /* 0x0001e8000800044c */
[----:B------:R-:W4:Y:S04]  /*13310*/  LDL.LU R80, [R1+0x214] ;  /* 0x0002140001507983 */ /* 0x000f280000300800 */
[----:B------:R1:W-:Y:S04]  /*13320*/  STS.U16 [R73+UR76+0x10500], R65 ;  /* 0x0105004149007988 */ /* 0x0003e8000800044c */
[----:B------:R-:W4:Y:S04]  /*13330*/  LDL.LU R81, [R1+0x210] ;  /* 0x0002100001517983 */ /* 0x000f280000300800 */
[----:B------:R-:W-:Y:S04]  /*13340*/  STS.U16 [R73+UR76+0x18500], R3 ;  /* 0x0185000349007988 */ /* 0x000fe8000800044c */
[----:B------:R-:W-:Y:S04]  /*13350*/  STS.U16 [R73+UR76+0x900], R67 ;  /* 0x0009004349007988 */ /* 0x000fe8000800044c */
[----:B0-----:R-:W4:Y:S04]  /*13360*/  LDL.LU R64, [R1+0x20c] ;  /* 0x00020c0001407983 */ /* 0x001f280000300800 */
[----:B------:R0:W-:Y:S04]  /*13370*/  STS.U16 [R73+UR76+0x8900], R72 ;  /* 0x0089004849007988 */ /* 0x0001e8000800044c */
[----:B-1----:R-:W4:Y:S04]  /*13380*/  LDL.LU R65, [R1+0x208] ;  /* 0x0002080001417983 */ /* 0x002f280000300800 */
[----:B------:R1:W-:Y:S04]  /*13390*/  STS.U16 [R73+UR76+0x10900], R70 ;  /* 0x0109004649007988 */ /* 0x0003e8000800044c */
[----:B0-----:R-:W4:Y:S04]  /*133a0*/  LDL.LU R72, [R1+0x204] ;  /* 0x0002040001487983 */ /* 0x001f280000300800 */
[----:B------:R0:W-:Y:S04]  /*133b0*/  STS.U16 [R73+UR76+0x18900], R71 ;  /* 0x0189004749007988 */ /* 0x0001e8000800044c */
[----:B-1----:R-:W4:Y:S04]  /*133c0*/  LDL.LU R70, [R1+0x200] ;  /* 0x0002000001467983 */ /* 0x002f280000300800 */
[----:B------:R1:W-:Y:S04]  /*133d0*/  STS.U16 [R73+UR76+0xd00], R69 ;  /* 0x000d004549007988 */ /* 0x0003e8000800044c */
[----:B0-----:R-:W4:Y:S04]  /*133e0*/  LDL.LU R71, [R1+0x1fc] ;  /* 0x0001fc0001477983 */ /* 0x001f280000300800 */
[----:B-1----:R-:W4:Y:S04]  /*133f0*/  LDL.LU R69, [R1+0x1f8] ;  /* 0x0001f80001457983 */ /* 0x002f280000300800 */
[----:B------:R-:W4:Y:S04]  /*13400*/  LDL.LU R62, [R1+0x1f4] ;  /* 0x0001f400013e7983 */ /* 0x000f280000300800 */
[----:B------:R-:W4:Y:S04]  /*13410*/  LDL.LU R63, [R1+0x1f0] ;  /* 0x0001f000013f7983 */ /* 0x000f280000300800 */
[----:B------:R0:W-:Y:S04]  /*13420*/  STS.U16 [R73+UR76+0x8d00], R66 ;  /* 0x008d004249007988 */ /* 0x0001e8000800044c */
[----:B------:R-:W4:Y:S04]  /*13430*/  LDL.LU R6, [R1+0x1ec] ;  /* 0x0001ec0001067983 */ /* 0x000f280000300800 */
[----:B------:R1:W-:Y:S04]  /*13440*/  STS.U16 [R73+UR76+0x10d00], R93 ;  /* 0x010d005d49007988 */ /* 0x0003e8000800044c */
[----:B------:R-:W4:Y:S04]  /*13450*/  LDL.LU R3, [R1+0x1e8] ;  /* 0x0001e80001037983 */ /* 0x000f280000300800 */
[----:B------:R1:W-:Y:S04]  /*13460*/  STS.U16 [R73+UR76+0x18d00], R82 ;  /* 0x018d005249007988 */ /* 0x0003e8000800044c */
[----:B0-----:R-:W4:Y:S04]  /*13470*/  LDL.LU R66, [R1+0x1e4] ;  /* 0x0001e40001427983 */ /* 0x001f280000300800 */
[----:B------:R0:W-:Y:S04]  /*13480*/  STS.U16 [R73+UR76+0x1100], R78 ;  /* 0x0011004e49007988 */ /* 0x0001e8000800044c */
[----:B------:R-:W4:Y:S04]  /*13490*/  LDL.LU R67, [R1+0x1e0] ;  /* 0x0001e00001437983 */ /* 0x000f280000300800 */
[----:B------:R0:W-:Y:S04]  /*134a0*/  STS.U16 [R73+UR76+0x9100], R74 ;  /* 0x0091004a49007988 */ /* 0x0001e8000800044c */
[----:B-1----:R-:W4:Y:S04]  /*134b0*/  LDL.LU R93, [R1+0x1dc] ;  /* 0x0001dc00015d7983 */ /* 0x002f280000300800 */
[----:B------:R1:W-:Y:S04]  /*134c0*/  STS.U16 [R73+UR76+0x11100], R75 ;  /* 0x0111004b49007988 */ /* 0x0003e8000800044c */
[----:B------:R-:W4:Y:S04]  /*134d0*/  LDL.LU R82, [R1+0x1d8] ;  /* 0x0001d80001527983 */ /* 0x000f280000300800 */
[----:B0-----:R-:W4:Y:S04]  /*134e0*/  LDL.LU R78, [R1+0x1d4] ;  /* 0x0001d400014e7983 */ /* 0x001f280000300800 */
[----:B------:R-:W4:Y:S04]  /*134f0*/  LDL.LU R74, [R1+0x1d0] ;  /* 0x0001d000014a7983 */ /* 0x000f280000300800 */
[----:B-1----:R-:W4:Y:S04]  /*13500*/  LDL.LU R75, [R1+0x1cc] ;  /* 0x0001cc00014b7983 */ /* 0x002f280000300800 */
[----:B--2---:R0:W-:Y:S04]  /*13510*/  STS.U16 [R73+UR76+0x19100], R76 ;  /* 0x0191004c49007988 */ /* 0x0041e8000800044c */
[----:B---3--:R1:W-:Y:S04]  /*13520*/  STS.U16 [R73+UR76+0x1500], R77 ;  /* 0x0015004d49007988 */ /* 0x0083e8000800044c */
[----:B0-----:R-:W2:Y:S04]  /*13530*/  LDL.LU R76, [R1+0x1c8] ;  /* 0x0001c800014c7983 */ /* 0x001ea80000300800 */
[----:B----4-:R0:W-:Y:S04]  /*13540*/  STS.U16 [R73+UR76+0x9500], R80 ;  /* 0x0095005049007988 */ /* 0x0101e8000800044c */
[----:B-1----:R-:W3:Y:S04]  /*13550*/  LDL.LU R77, [R1+0x1c4] ;  /* 0x0001c400014d7983 */ /* 0x002ee80000300800 */
[----:B------:R1:W-:Y:S04]  /*13560*/  STS.U16 [R73+UR76+0x11500], R81 ;  /* 0x0115005149007988 */ /* 0x0003e8000800044c */
[----:B0-----:R-:W4:Y:S04]  /*13570*/  LDL.LU R80, [R1+0x15c] ;  /* 0x00015c0001507983 */ /* 0x001f280000300800 */
[----:B-1----:R-:W4:Y:S04]  /*13580*/  LDL.LU R81, [R1+0x158] ;  /* 0x0001580001517983 */ /* 0x002f280000300800 */
[----:B------:R-:W-:Y:S04]  /*13590*/  STS.U16 [R73+UR76+0x19500], R64 ;  /* 0x0195004049007988 */ /* 0x000fe8000800044c */
[----:B------:R-:W-:Y:S04]  /*135a0*/  STS.U16 [R73+UR76+0x1900], R65 ;  /* 0x0019004149007988 */ /* 0x000fe8000800044c */
[----:B------:R0:W-:Y:S04]  /*135b0*/  STS.U16 [R73+UR76+0x9900], R72 ;  /* 0x0099004849007988 */ /* 0x0001e8000800044c */
        /* <DEDUP_REMOVED lines=9> */
[----:B------:R-:W4:Y:S04]  /*13650*/  LDL.LU R8, [R1+0x13c] ;  /* 0x00013c0001087983 */ /* 0x000f280000300800 */
[----:B------:R-:W4:Y:S04]  /*13660*/  LDL.LU R60, [R1+0x138] ;  /* 0x00013800013c7983 */ /* 0x000f280000300800 */
[----:B------:R-:W4:Y:S04]  /*13670*/  LDL.LU R64, [R1+0x134] ;  /* 0x0001340001407983 */ /* 0x000f280000300800 */
[----:B------:R-:W4:Y:S04]  /*13680*/  LDL.LU R65, [R1+0x130] ;  /* 0x0001300001417983 */ /* 0x000f280000300800 */
[----:B------:R0:W-:Y:S04]  /*13690*/  STS.U16 [R73+UR76+0x9d00], R62 ;  /* 0x009d003e49007988 */ /* 0x0001e8000800044c */
[----:B------:R1:W-:Y:S04]  /*136a0*/  STS.U16 [R73+UR76+0x11d00], R63 ;  /* 0x011d003f49007988 */ /* 0x0003e8000800044c */
[----:B------:R1:W-:Y:S04]  /*136b0*/  STS.U16 [R73+UR76+0x19d00], R6 ;  /* 0x019d000649007988 */ /* 0x0003e8000800044c */
[----:B0-----:R-:W4:Y:S04]  /*136c0*/  LDL.LU R62, [R1+0x2534] ;  /* 0x00253400013e7983 */ /* 0x001f280000300800 */
[----:B-1----:R-:W4:Y:S04]  /*136d0*/  LDL.LU R63, [R1+0x2530] ;  /* 0x00253000013f7983 */ /* 0x002f280000300800 */
        /* <DEDUP_REMOVED lines=15> */
[----:B0-----:R-:W4:Y:S04]  /*137d0*/  LDL.LU R74, [R1+0x3e4] ;  /* 0x0003e400014a7983 */ /* 0x001f280000300800 */
        /* <DEDUP_REMOVED lines=8> */
[----:B-1----:R-:W2:Y:S04]  /*13860*/  LDL.LU R81, [R1+0x320] ;  /* 0x0003200001517983 */ /* 0x002ea80000300800 */
[----:B------:R0:W-:Y:S04]  /*13870*/  STS.U16 [R73+UR76+0x2d00], R72 ;  /* 0x002d004849007988 */ /* 0x0001e8000800044c */
[----:B------:R1:W-:Y:S04]  /*13880*/  STS.U16 [R73+UR76+0xad00], R70 ;  /* 0x00ad004649007988 */ /* 0x0003e8000800044c */
[----:B0-----:R-:W2:Y:S04]  /*13890*/  LDL.LU R72, [R1+0x2510] ;  /* 0x0025100001487983 */ /* 0x001ea80000300800 */
[----:B------:R0:W-:Y:S04]  /*138a0*/  STS.U16 [R73+UR76+0x12d00], R71 ;  /* 0x012d004749007988 */ /* 0x0001e8000800044c */
[----:B-1----:R-:W2:Y:S04]  /*138b0*/  LDL.LU R70, [R1+0x250c] ;  /* 0x00250c0001467983 */ /* 0x002ea80000300800 */
[----:B------:R1:W-:Y:S04]  /*138c0*/  STS.U16 [R73+UR76+0x1ad00], R69 ;  /* 0x01ad004549007988 */ /* 0x0003e8000800044c */
[----:B0-----:R-:W2:Y:S04]  /*138d0*/  LDL.LU R71, [R1+0x2508] ;  /* 0x0025080001477983 */ /* 0x001ea80000300800 */
[----:B-1----:R-:W2:Y:S04]  /*138e0*/  LDL.LU R69, [R1+0x2504] ;  /* 0x0025040001457983 */ /* 0x002ea80000300800 */
[----:B------:R0:W-:Y:S04]  /*138f0*/  STS.U16 [R73+UR76+0x3100], R5 ;  /* 0x0031000549007988 */ /* 0x0001e8000800044c */
[----:B------:R-:W-:Y:S04]  /*13900*/  STS.U16 [R73+UR76+0xb100], R7 ;  /* 0x00b1000749007988 */ /* 0x000fe8000800044c */
[----:B------:R-:W-:Y:S01]  /*13910*/  STS.U16 [R73+UR76+0x13100], R8 ;  /* 0x0131000849007988 */ /* 0x000fe2000800044c */
[----:B------:R-:W-:Y:S01]  /*13920*/  PRMT R79, RZ, 0x7610, R79 ;  /* 0x00007610ff4f7816 */ /* 0x000fe2000000004f */
[----:B0-----:R-:W0:Y:S02]  /*13930*/  LDC R5, c[0x0][0x3a0] ;  /* 0x0000e800ff057b82 */ /* 0x001e240000000800 */
[----:B------:R-:W-:Y:S04]  /*13940*/  STS.U16 [R73+UR76+0x1b100], R60 ;  /* 0x01b1003c49007988 */ /* 0x000fe8000800044c */
[----:B------:R-:W-:Y:S04]  /*13950*/  STS.U16 [R73+UR76+0x3500], R64 ;  /* 0x0035004049007988 */ /* 0x000fe8000800044c */
[----:B------:R-:W-:Y:S04]  /*13960*/  STS.U16 [R73+UR76+0xb500], R65 ;  /* 0x00b5004149007988 */ /* 0x000fe8000800044c */
[----:B--2---:R1:W-:Y:S04]  /*13970*/  STS.U16 [R73+UR76+0x13500], R69 ;  /* 0x0135004549007988 */ /* 0x0043e8000800044c */
[----:B------:R2:W-:Y:S04]  /*13980*/  STS.U16 [R73+UR76+0x1b500], R71 ;  /* 0x01b5004749007988 */ /* 0x0005e8000800044c */
[----:B------:R0:W-:Y:S04]  /*13990*/  STS.U16 [R73+UR76+0x3900], R70 ;  /* 0x0039004649007988 */ /* 0x0001e8000800044c */
[----:B-1----:R-:W4:Y:S04]  /*139a0*/  LDL.LU R69, [R1+0x2500] ;  /* 0x0025000001457983 */ /* 0x002f280000300800 */
[----:B--2---:R-:W2:Y:S04]  /*139b0*/  LDL.LU R71, [R1+0x24fc] ;  /* 0x0024fc0001477983 */ /* 0x004ea80000300800 */
[----:B0-----:R-:W2:Y:S04]  /*139c0*/  LDL.LU R70, [R1+0x24f8] ;  /* 0x0024f80001467983 */ /* 0x001ea80000300800 */
[----:B------:R0:W-:Y:S04]  /*139d0*/  STS.U16 [R73+UR76+0xb900], R72 ;  /* 0x00b9004849007988 */ /* 0x0001e8000800044c */
[----:B------:R1:W-:Y:S04]  /*139e0*/  STS.U16 [R73+UR76+0x13900], R78 ;  /* 0x0139004e49007988 */ /* 0x0003e8000800044c */
[----:B------:R3:W-:Y:S04]  /*139f0*/  STS.U16 [R73+UR76+0x1b900], R82 ;  /* 0x01b9005249007988 */ /* 0x0007e8000800044c */
[----:B0-----:R-:W2:Y:S04]  /*13a00*/  LDL.LU R72, [R1+0x24f4] ;  /* 0x0024f40001487983 */ /* 0x001ea80000300800 */
[----:B-1----:R-:W2:Y:S04]  /*13a10*/  LDL.LU R78, [R1+0x24f0] ;  /* 0x0024f000014e7983 */ /* 0x002ea80000300800 */
[----:B---3--:R-:W3:Y:S04]  /*13a20*/  LDL.LU R82, [R1+0x24ec] ;  /* 0x0024ec0001527983 */ /* 0x008ee80000300800 */
[----:B------:R-:W-:Y:S04]  /*13a30*/  STL [R1+0x2494], R0 ;  /* 0x0024940001007387 */ /* 0x000fe80000100800 */
[----:B------:R0:W-:Y:S04]  /*13a40*/  STS.U16 [R73+UR76+0x3d00], R93 ;  /* 0x003d005d49007988 */ /* 0x0001e8000800044c */
[----:B------:R1:W-:Y:S04]  /*13a50*/  STS.U16 [R73+UR76+0xbd00], R3 ;  /* 0x00bd000349007988 */ /* 0x0003e8000800044c */
[----:B------:R1:W-:Y:S04]  /*13a60*/  STS.U16 [R73+UR76+0x13d00], R6 ;  /* 0x013d000649007988 */ /* 0x0003e8000800044c */
[----:B0-----:R-:W3:Y:S04]  /*13a70*/  LDL.LU R93, [R1+0x24e8] ;  /* 0x0024e800015d7983 */ /* 0x001ee80000300800 */
[----:B-1----:R-:W3:Y:S04]  /*13a80*/  LDL.LU R3, [R1+0x24e4] ;  /* 0x0024e40001037983 */ /* 0x002ee80000300800 */
[----:B------:R-:W3:Y:S04]  /*13a90*/  LDL.LU R6, [R1+0x24e0] ;  /* 0x0024e00001067983 */ /* 0x000ee80000300800 */
[----:B------:R0:W-:Y:S04]  /*13aa0*/  STS.U16 [R73+UR76+0x1bd00], R4 ;  /* 0x01bd000449007988 */ /* 0x0001e8000800044c */
[----:B0-----:R-:W3:Y:S01]  /*13ab0*/  LDL.LU R4, [R1+0x24dc] ;  /* 0x0024dc0001047983 */ /* 0x001ee20000300800 */
[----:B------:R-:W-:Y:S01]  /*13ac0*/  LOP3.LUT R60, R0, 0x30, RZ, 0x3c, !PT ;  /* 0x00000030003c7812 */ /* 0x000fe200078e3cff */
[----:B------:R-:W-:-:S04]  /*13ad0*/  IMAD R7, R2, 0x55, RZ ;  /* 0x0000005502077824 */ /* 0x000fc800078e02ff */
[----:B------:R-:W-:Y:S04]  /*13ae0*/  STS.U16 [R60+UR76+0x180], R74 ;  /* 0x0001804a3c007988 */ /* 0x000fe8000800044c */
[----:B------:R-:W-:Y:S04]  /*13af0*/  STS.U16 [R60+UR76+0x8180], R75 ;  /* 0x0081804b3c007988 */ /* 0x000fe8000800044c */
[----:B------:R-:W-:Y:S04]  /*13b00*/  STS.U16 [R60+UR76+0x10180], R76 ;  /* 0x0101804c3c007988 */ /* 0x000fe8000800044c */
[----:B------:R0:W-:Y:S04]  /*13b10*/  STS.U16 [R60+UR76+0x18180], R77 ;  /* 0x0181804d3c007988 */ /* 0x0001e8000800044c */
[----:B----4-:R-:W-:Y:S01]  /*13b20*/  STS.U16 [R60+UR76+0x580], R80 ;  /* 0x000580503c007988 */ /* 0x010fe2000800044c */
[----:B------:R-:W-:-:S03]  /*13b30*/  IMAD.WIDE R64, R7, 0x2, R84 ;  /* 0x0000000207407825 */ /* 0x000fc600078e0254 */
[----:B------:R1:W-:Y:S01]  /*13b40*/  STS.U16 [R60+UR76+0x8580], R81 ;  /* 0x008580513c007988 */ /* 0x0003e2000800044c */
[----:B0-----:R-:W-:-:S03]  /*13b50*/  IMAD.WIDE R76, R7, 0x2, R90 ;  /* 0x00000002074c7825 */ /* 0x001fc600078e025a */
[----:B------:R-:W-:Y:S01]  /*13b60*/  STL [R1+0x22e8], R73 ;  /* 0x0022e84901007387 */ /* 0x000fe20000100800 */
[----:B------:R-:W-:-:S03]  /*13b70*/  IMAD.WIDE R74, R7, 0x2, R86 ;  /* 0x00000002074a7825 */ /* 0x000fc600078e0256 */
[----:B------:R-:W4:Y:S01]  /*13b80*/  @!P0 LDG.E.U16 R79, desc[UR6][R64.64] ;  /* 0x00000006404f8981 */ /* 0x000f22000c1e1500 */
[----:B-1----:R-:W-:Y:S01]  /*13b90*/  IMAD.WIDE R80, R7, 0x2, R88 ;  /* 0x0000000207507825 */ /* 0x002fe200078e0258 */
[----:B--2---:R-:W-:Y:S02]  /*13ba0*/  PRMT R71, RZ, 0x7610, R71 ;  /* 0x00007610ff477816 */ /* 0x004fe40000000047 */
[----:B------:R-:W-:-:S04]  /*13bb0*/  PRMT R70, RZ, 0x7610, R70 ;  /* 0x00007610ff467816 */ /* 0x000fc80000000046 */
[----:B------:R0:W2:Y:S04]  /*13bc0*/  @!P0 LDG.E.U16 R71, desc[UR6][R80.64] ;  /* 0x0000000650478981 */ /* 0x0000a8000c1e1500 */
[----:B------:R1:W2:Y:S04]  /*13bd0*/  @!P0 LDG.E.U16 R70, desc[UR6][R74.64] ;  /* 0x000000064a468981 */ /* 0x0002a8000c1e1500 */
[----:B------:R-:W-:Y:S04]  /*13be0*/  STL.64 [R1+0x23e0], R72 ;  /* 0x0023e04801007387 */ /* 0x000fe80000100a00 */
[----:B---3--:R3:W-:Y:S04]  /*13bf0*/  STS.U16 [R60+UR76+0x10580], R6 ;  /* 0x010580063c007988 */ /* 0x0087e8000800044c */
[----:B---3--:R-:W3:Y:S01]  /*13c00*/  LDL.LU R6, [R1+0x24d8] ;  /* 0x0024d80001067983 */ /* 0x008ee20000300800 */
[----:B------:R-:W-:-:S03]  /*13c10*/  PRMT R4, RZ, 0x7610, R4 ;  /* 0x00007610ff047816 */ /* 0x000fc60000000004 */
[----:B------:R0:W-:Y:S04]  /*13c20*/  STL.64 [R1+0x418], R76 ;  /* 0x0004184c01007387 */ /* 0x0001e80000100a00 */
[----:B------:R-:W2:Y:S04]  /*13c30*/  @!P0 LDG.E.U16 R4, desc[UR6][R76.64] ;  /* 0x000000064c048981 */ /* 0x000ea8000c1e1500 */
[----:B------:R1:W-:Y:S04]  /*13c40*/  STL.64 [R1+0x410], R80 ;  /* 0x0004105001007387 */ /* 0x0003e80000100a00 */
[----:B0-----:R-:W3:Y:S01]  /*13c50*/  LDL.LU.64 R76, [R1+0x24d0] ;  /* 0x0024d000014c7983 */ /* 0x001ee20000300a00 */
[----:B------:R-:W-:-:S03]  /*13c60*/  IMAD R7, R2, 0x56, RZ ;  /* 0x0000005602077824 */ /* 0x000fc600078e02ff */
[----:B------:R-:W-:Y:S01]  /*13c70*/  STS.U16 [R60+UR76+0x18580], R3 ;  /* 0x018580033c007988 */ /* 0x000fe2000800044c */
[----:B-1----:R-:W-:Y:S01]  /*13c80*/  IMAD.WIDE R80, R7, 0x2, R88 ;  /* 0x0000000207507825 */ /* 0x002fe200078e0258 */
[----:B------:R-:W-:Y:S02]  /*13c90*/  PRMT R66, RZ, 0x7610, R66 ;  /* 0x00007610ff427816 */ /* 0x000fe40000000042 */
[----:B------:R-:W-:Y:S01]  /*13ca0*/  PRMT R67, RZ, 0x7610, R67 ;  /* 0x00007610ff437816 */ /* 0x000fe20000000043 */
[----:B--2---:R0:W-:Y:S04]  /*13cb0*/  STL [R1+0xfc8], R4 ;  /* 0x000fc80401007387 */ /* 0x0041e80000100800 */
[----:B0-----:R-:W2:Y:S01]  /*13cc0*/  LDL.LU R4, [R1+0x24cc] ;  /* 0x0024cc0001047983 */ /* 0x001ea20000300800 */
[----:B---3--:R-:W-:-:S03]  /*13cd0*/  PRMT R77, RZ, 0x7610, R77 ;  /* 0x00007610ff4d7816 */ /* 0x008fc6000000004d */
[----:B------:R0:W-:Y:S01]  /*13ce0*/  STL.64 [R1+0x408], R74 ;  /* 0x0004084a01007387 */ /* 0x0001e20000100a00 */
[----:B------:R-:W-:-:S03]  /*13cf0*/  PRMT R76, RZ, 0x7610, R76 ;  /* 0x00007610ff4c7816 */ /* 0x000fc6000000004c */
[----:B------:R1:W-:Y:S04]  /*13d00*/  STL.64 [R1+0x400], R64 ;  /* 0x0004004001007387 */ /* 0x0003e80000100a00 */
[----:B------:R-:W3:Y:S04]  /*13d10*/  LDL.LU R3, [R1+0x24c8] ;  /* 0x0024c80001037983 */ /* 0x000ee80000300800 */
[----:B----4-:R-:W-:Y:S01]  /*13d20*/  STL [R1+0x2424], R79 ;  /* 0x0024244f01007387 */ /* 0x010fe20000100800 */
[----:B0-----:R-:W-:-:S03]  /*13d30*/  IMAD.WIDE R74, R7, 0x2, R86 ;  /* 0x00000002074a7825 */ /* 0x001fc600078e0256 */
[----:B------:R-:W4:Y:S01]  /*13d40*/  @!P5 LDG.E.U16 R76, desc[UR6][R80.64] ;  /* 0x00000006504cd981 */ /* 0x000f22000c1e1500 */
[----:B-1----:R-:W-:-:S03]  /*13d50*/  IMAD.WIDE R64, R7, 0x2, R90 ;  /* 0x0000000207407825 */ /* 0x002fc600078e025a */
[----:B------:R-:W-:Y:S04]  /*13d60*/  STL [R1+0xfc0], R70 ;  /* 0x000fc04601007387 */ /* 0x000fe80000100800 */
[----:B------:R0:W-:Y:S04]  /*13d70*/  STL [R1+0xfc4], R71 ;  /* 0x000fc44701007387 */ /* 0x0001e80000100800 */
[----:B------:R1:W-:Y:S04]  /*13d80*/  STL.64 [R1+0x3f8], R64 ;  /* 0x0003f84001007387 */ /* 0x0003e80000100a00 */
[----:B------:R1:W-:Y:S01]  /*13d90*/  STL.64 [R1+0x3f0], R80 ;  /* 0x0003f05001007387 */ /* 0x0003e20000100a00 */
[----:B0-----:R-:W-:-:S03]  /*13da0*/  IMAD.WIDE R70, R7, 0x2, R84 ;  /* 0x0000000207467825 */ /* 0x001fc600078e0254 */
[----:B------:R-:W2:Y:S04]  /*13db0*/  @!P5 LDG.E.U16 R77, desc[UR6][R64.64] ;  /* 0x00000006404dd981 */ /* 0x000ea8000c1e1500 */
[----:B------:R-:W2:Y:S04]  /*13dc0*/  @!P5 LDG.E.U16 R66, desc[UR6][R70.64] ;  /* 0x000000064642d981 */ /* 0x000ea8000c1e1500 */
[----:B------:R0:W3:Y:S04]  /*13dd0*/  @!P5 LDG.E.U16 R67, desc[UR6][R74.64] ;  /* 0x000000064a43d981 */ /* 0x0000e8000c1e1500 */
[----:B-1----:R-:W4:Y:S04]  /*13de0*/  LDL.LU.64 R64, [R1+0x24c0] ;  /* 0x0024c00001407983 */ /* 0x002f280000300a00 */
[----:B------:R0:W-:Y:S04]  /*13df0*/  STL.64 [R1+0x3e8], R74 ;  /* 0x0003e84a01007387 */ /* 0x0001e80000100a00 */
[----:B------:R-:W4:Y:S01]  /*13e00*/  LDL.LU.64 R80, [R1+0x24b8] ;  /* 0x0024b80001507983 */ /* 0x000f220000300a00 */
[----:B------:R-:W-:-:S02]  /*13e10*/  VIADD R8, R5, 0xffffffa8 ;  /* 0xffffffa805087836 */ /* 0x000fc40000000000 */
[----:B------:R-:W-:-:S03]  /*13e20*/  VIADD R7, R5, 0xffffffa4 ;  /* 0xffffffa405077836 */ /* 0x000fc60000000000 */
[----:B------:R-:W-:Y:S02]  /*13e30*/  ISETP.GE.U32.AND P0, PT, R8, 0x7fffff29, PT ;  /* 0x7fffff290800780c */ /* 0x000fe40003f06070 */
[----:B------:R-:W-:Y:S01]  /*13e40*/  ISETP.GE.U32.AND P5, PT, R7, 0x7fffff25, PT ;  /* 0x7fffff250700780c */ /* 0x000fe20003fa6070 */
[----:B------:R-:W-:Y:S01]  /*13e50*/  IMAD R7, R2, 0x57, RZ ;  /* 0x0000005702077824 */ /* 0x000fe200078e02ff */
[----:B------:R1:W-:Y:S01]  /*13e60*/  STL.64 [R1+0x3e0], R70 ;  /* 0x0003e04601007387 */ /* 0x0003e20000100a00 */
[----:B------:R-:W-:Y:S02]  /*13e70*/  PRMT R58, RZ, 0x7610, R58 ;  /* 0x00007610ff3a7816 */ /* 0x000fe4000000003a */
[----:B0-----:R-:W-:Y:S01]  /*13e80*/  IMAD.WIDE R74, R7, 0x2, R88 ;  /* 0x00000002074a7825 */ /* 0x001fe200078e0258 */
[----:B------:R-:W-:-:S03]  /*13e90*/  PRMT R59, RZ, 0x7610, R59 ;  /* 0x00007610ff3b7816 */ /* 0x000fc6000000003b */
[----:B-1----:R-:W-:-:S05]  /*13ea0*/  IMAD.WIDE R70, R7, 0x2, R84 ;  /* 0x0000000207467825 */ /* 0x002fca00078e0254 */
[----:B------:R0:W4:Y:S04]  /*13eb0*/  @!P0 LDG.E.U16 R58, desc[UR6][R70.64] ;  /* 0x00000006463a8981 */ /* 0x000128000c1e1500 */
[----:B--2---:R-:W-:Y:S04]  /*13ec0*/  STL [R1+0x1290], R66 ;  /* 0x0012904201007387 */ /* 0x004fe80000100800 */
[----:B---3--:R1:W-:Y:S04]  /*13ed0*/  STL [R1+0x1294], R67 ;  /* 0x0012944301007387 */ /* 0x0083e80000100800 */
[----:B----4-:R-:W-:Y:S04]  /*13ee0*/  STL [R1+0x1298], R76 ;  /* 0x0012984c01007387 */ /* 0x010fe80000100800 */
[----:B------:R2:W-:Y:S01]  /*13ef0*/  STL [R1+0x129c], R77 ;  /* 0x00129c4d01007387 */ /* 0x0005e20000100800 */
[----:B-1----:R-:W-:Y:S01]  /*13f00*/  IMAD.WIDE R66, R7, 0x2, R90 ;  /* 0x0000000207427825 */ /* 0x002fe200078e025a */
[----:B------:R-:W-:-:S02]  /*13f10*/  PRMT R80, RZ, 0x7610, R80 ;  /* 0x00007610ff507816 */ /* 0x000fc40000000050 */
[----:B------:R-:W-:Y:S01]  /*13f20*/  PRMT R81, RZ, 0x7610, R81 ;  /* 0x00007610ff517816 */ /* 0x000fe20000000051 */
[----:B--2---:R-:W-:-:S03]  /*13f30*/  IMAD.WIDE R76, R7, 0x2, R86 ;  /* 0x00000002074c7825 */ /* 0x004fc600078e0256 */
[----:B------:R-:W2:Y:S04]  /*13f40*/  @!P0 LDG.E.U16 R80, desc[UR6][R74.64] ;  /* 0x000000064a508981 */ /* 0x000ea8000c1e1500 */
[----:B------:R-:W3:Y:S04]  /*13f50*/  @!P0 LDG.E.U16 R81, desc[UR6][R66.64] ;  /* 0x0000000642518981 */ /* 0x000ee8000c1e1500 */
[----:B------:R1:W4:Y:S01]  /*13f60*/  @!P0 LDG.E.U16 R59, desc[UR6][R76.64] ;  /* 0x000000064c3b8981 */ /* 0x000322000c1e1500 */
[----:B------:R-:W-:-:S03]  /*13f70*/  VIADD R7, R5, 0xffffffa3 ;  /* 0xffffffa305077836 */ /* 0x000fc60000000000 */
[----:B------:R0:W-:Y:S04]  /*13f80*/  STL.64 [R1+0x3d8], R66 ;  /* 0x0003d84201007387 */ /* 0x0001e80000100a00 */
[----:B------:R1:W-:Y:S01]  /*13f90*/  STL.64 [R1+0x3d0], R74 ;  /* 0x0003d04a01007387 */ /* 0x0003e20000100a00 */
[----:B------:R-:W-:Y:S01]  /*13fa0*/  ISETP.GE.U32.AND P0, PT, R7, 0x7fffff24, PT ;  /* 0x7fffff240700780c */ /* 0x000fe20003f06070 */
[----:B------:R-:W-:Y:S02]  /*13fb0*/  IMAD R7, R2, 0x5b, RZ ;  /* 0x0000005b02077824 */ /* 0x000fe400078e02ff */
[----:B0-----:R-:W4:Y:S04]  /*13fc0*/  LDL.LU.64 R66, [R1+0x24b0] ;  /* 0x0024b00001427983 */ /* 0x001f280000300a00 */
[----:B------:R-:W-:Y:S04]  /*13fd0*/  STL.64 [R1+0x3c8], R76 ;  /* 0x0003c84c01007387 */ /* 0x000fe80000100a00 */
[----:B-1----:R-:W4:Y:S04]  /*13fe0*/  LDL.LU.64 R74, [R1+0x24a8] ;  /* 0x0024a800014a7983 */ /* 0x002f280000300a00 */
[----:B------:R0:W-:Y:S01]  /*13ff0*/  STL.64 [R1+0x3c0], R70 ;  /* 0x0003c04601007387 */ /* 0x0001e20000100a00 */
[----:B------:R-:W-:-:S02]  /*14000*/  PRMT R50, RZ, 0x7610, R50 ;  /* 0x00007610ff327816 */ /* 0x000fc40000000032 */
[----:B------:R-:W-:Y:S01]  /*14010*/  PRMT R51, RZ, 0x7610, R51 ;  /* 0x00007610ff337816 */ /* 0x000fe20000000033 */
[----:B0-----:R-:W-:-:S05]  /*14020*/  IMAD.WIDE R70, R7, 0x2, R86 ;  /* 0x0000000207467825 */ /* 0x001fca00078e0256 */
[----:B------:R0:W4:Y:S01]  /*14030*/  @!P5 LDG.E.U16 R51, desc[UR6][R70.64] ;  /* 0x000000064633d981 */ /* 0x000122000c1e1500 */
[----:B------:R-:W-:Y:S01]  /*14040*/  PRMT R92, RZ, 0x7610, R92 ;  /* 0x00007610ff5c7816 */ /* 0x000fe2000000005c */
[----:B------:R-:W-:-:S05]  /*14050*/  IMAD.WIDE R76, R7, 0x2, R90 ;  /* 0x00000002074c7825 */ /* 0x000fca00078e025a */
[----:B------:R-:W4:Y:S04]  /*14060*/  @!P5 LDG.E.U16 R92, desc[UR6][R76.64] ;  /* 0x000000064c5cd981 */ /* 0x000f28000c1e1500 */
[----:B--2---:R-:W-:Y:S04]  /*14070*/  STL [R1+0x12b8], R80 ;  /* 0x0012b85001007387 */ /* 0x004fe80000100800 */
[----:B---3--:R-:W-:Y:S04]  /*14080*/  STL [R1+0x12bc], R81 ;  /* 0x0012bc5101007387 */ /* 0x008fe80000100800 */
[----:B------:R-:W-:Y:S04]  /*14090*/  STL [R1+0x12b0], R58 ;  /* 0x0012b03a01007387 */ /* 0x000fe80000100800 */
[----:B----4-:R1:W-:Y:S02]  /*140a0*/  STL [R1+0x12b4], R59 ;  /* 0x0012b43b01007387 */ /* 0x0103e40000100800 */
[----:B-1----:R-:W-:-:S05]  /*140b0*/  IMAD.WIDE R58, R7, 0x2, R84 ;  /* 0x00000002073a7825 */ /* 0x002fca00078e0254 */
[----:B------:R-:W2:Y:S01]  /*140c0*/  @!P5 LDG.E.U16 R50, desc[UR6][R58.64] ;  /* 0x000000063a32d981 */ /* 0x000ea2000c1e1500 */
[----:B------:R-:W-:-:S03]  /*140d0*/  IMAD.WIDE R80, R7, 0x2, R88 ;  /* 0x0000000207507825 */ /* 0x000fc600078e0258 */
[----:B------:R1:W-:Y:S04]  /*140e0*/  STL.64 [R1+0x358], R76 ;  /* 0x0003584c01007387 */ /* 0x0003e80000100a00 */
[----:B------:R-:W-:Y:S04]  /*140f0*/  STL.64 [R1+0x350], R80 ;  /* 0x0003505001007387 */ /* 0x000fe80000100a00 */
[----:B-1----:R-:W3:Y:S01]  /*14100*/  LDL.LU.64 R76, [R1+0x24a0] ;  /* 0x0024a000014c7983 */ /* 0x002ee20000300a00 */
[----:B------:R-:W-:Y:S01]  /*14110*/  PRMT R78, RZ, 0x7610, R78 ;  /* 0x00007610ff4e7816 */ /* 0x000fe2000000004e */
[----:B------:R-:W-:-:S02]  /*14120*/  VIADD R7, R5, 0xffffffa2 ;  /* 0xffffffa205077836 */ /* 0x000fc40000000000 */
[----:B------:R0:W-:Y:S04]  /*14130*/  STL.64 [R1+0x348], R70 ;  /* 0x0003484601007387 */ /* 0x0001e80000100a00 */
[----:B------:R1:W4:Y:S01]  /*14140*/  @!P5 LDG.E.U16 R78, desc[UR6][R80.64] ;  /* 0x00000006504ed981 */ /* 0x000322000c1e1500 */
[----:B------:R-:W-:Y:S01]  /*14150*/  ISETP.GE.U32.AND P5, PT, R7, 0x7fffff23, PT ;  /* 0x7fffff230700780c */ /* 0x000fe20003fa6070 */
[----:B------:R-:W-:Y:S02]  /*14160*/  IMAD R7, R2, 0x5c, RZ ;  /* 0x0000005c02077824 */ /* 0x000fe400078e02ff */
[----:B------:R1:W-:Y:S01]  /*14170*/  STL.64 [R1+0x340], R58 ;  /* 0x0003403a01007387 */ /* 0x0003e20000100a00 */
[----:B------:R-:W-:Y:S02]  /*14180*/  PRMT R79, RZ, 0x7610, R79 ;  /* 0x00007610ff4f7816 */ /* 0x000fe4000000004f */
[----:B------:R-:W-:Y:S01]  /*14190*/  PRMT R54, RZ, 0x7610, R54 ;  /* 0x00007610ff367816 */ /* 0x000fe20000000036 */
[----:B0-----:R-:W-:Y:S01]  /*141a0*/  IMAD.WIDE R70, R7, 0x2, R88 ;  /* 0x0000000207467825 */ /* 0x001fe200078e0258 */
[----:B------:R-:W-:-:S02]  /*141b0*/  PRMT R55, RZ, 0x7610, R55 ;  /* 0x00007610ff377816 */ /* 0x000fc40000000037 */
[----:B------:R-:W-:Y:S01]  /*141c0*/  PRMT R69, RZ, 0x7610, R69 ;  /* 0x00007610ff457816 */ /* 0x000fe20000000045 */
[----:B-1----:R-:W-:-:S03]  /*141d0*/  IMAD.WIDE R80, R7, 0x2, R90 ;  /* 0x0000000207507825 */ /* 0x002fc600078e025a */
[----:B------:R0:W4:Y:S01]  /*141e0*/  @!P0 LDG.E.U16 R55, desc[UR6][R70.64] ;  /* 0x0000000646378981 */ /* 0x000122000c1e1500 */
[----:B------:R-:W-:-:S03]  /*141f0*/  IMAD.WIDE R58, R7, 0x2, R86 ;  /* 0x00000002073a7825 */ /* 0x000fc600078e0256 */
[----:B------:R-:W4:Y:S04]  /*14200*/  @!P0 LDG.E.U16 R69, desc[UR6][R80.64] ;  /* 0x0000000650458981 */ /* 0x000f28000c1e1500 */
[----:B------:R1:W4:Y:S04]  /*14210*/  @!P0 LDG.E.U16 R54, desc[UR6][R58.64] ;  /* 0x000000063a368981 */ /* 0x000328000c1e1500 */
[----:B--2---:R-:W-:Y:S04]  /*14220*/  STL [R1+0xf6c], R50 ;  /* 0x000f6c3201007387 */ /* 0x004fe80000100800 */
[----:B------:R2:W-:Y:S02]  /*14230*/  STL [R1+0xf70], R51 ;  /* 0x000f703301007387 */ /* 0x0005e40000100800 */
[----:B--2---:R-:W-:-:S04]  /*14240*/  IMAD.WIDE R50, R7, 0x2, R84 ;  /* 0x0000000207327825 */ /* 0x004fc800078e0254 */
[----:B------:R-:W-:Y:S01]  /*14250*/  VIADD R7, R5, 0xffffffa1 ;  /* 0xffffffa105077836 */ /* 0x000fe20000000000 */
[----:B------:R2:W4:Y:S04]  /*14260*/  @!P0 LDG.E.U16 R79, desc[UR6][R50.64] ;  /* 0x00000006324f8981 */ /* 0x000528000c1e1500 */
[----:B------:R-:W-:Y:S01]  /*14270*/  ISETP.GE.U32.AND P0, PT, R7, 0x7fffff22, PT ;  /* 0x7fffff220700780c */ /* 0x000fe20003f06070 */
[----:B------:R-:W-:Y:S01]  /*14280*/  IMAD R7, R2, 0x5d, RZ ;  /* 0x0000005d02077824 */ /* 0x000fe200078e02ff */
[----:B------:R-:W-:Y:S01]  /*14290*/  STL.64 [R1+0x338], R80 ;  /* 0x0003385001007387 */ /* 0x000fe20000100a00 */
[----:B---3--:R-:W-:-:S03]  /*142a0*/  PRMT R77, RZ, 0x7610, R77 ;  /* 0x00007610ff4d7816 */ /* 0x008fc6000000004d */
[----:B------:R0:W-:Y:S02]  /*142b0*/  STL.64 [R1+0x330], R70 ;  /* 0x0003304601007387 */ /* 0x0001e40000100a00 */
[----:B0-----:R-:W-:-:S05]  /*142c0*/  IMAD.WIDE R70, R7, 0x2, R90 ;  /* 0x0000000207467825 */ /* 0x001fca00078e025a */
[----:B------:R-:W3:Y:S04]  /*142d0*/  @!P5 LDG.E.U16 R77, desc[UR6][R70.64] ;  /* 0x00000006464dd981 */ /* 0x000ee8000c1e1500 */
[----:B------:R1:W-:Y:S04]  /*142e0*/  STL.64 [R1+0x328], R58 ;  /* 0x0003283a01007387 */ /* 0x0003e80000100a00 */
[----:B------:R2:W-:Y:S01]  /*142f0*/  STL.64 [R1+0x320], R50 ;  /* 0x0003203201007387 */ /* 0x0005e20000100a00 */
[----:B------:R-:W-:Y:S02]  /*14300*/  PRMT R74, RZ, 0x7610, R74 ;  /* 0x00007610ff4a7816 */ /* 0x000fe4000000004a */
[----:B------:R-:W-:-:S02]  /*14310*/  PRMT R73, RZ, 0x7610, R73 ;  /* 0x00007610ff497816 */ /* 0x000fc40000000049 */
[----:B------:R-:W-:Y:S01]  /*14320*/  PRMT R72, RZ, 0x7610, R72 ;  /* 0x00007610ff487816 */ /* 0x000fe20000000048 */
[----:B-1----:R-:W-:-:S04]  /*14330*/  IMAD.WIDE R58, R7, 0x2, R88 ;  /* 0x00000002073a7825 */ /* 0x002fc800078e0258 */
[----:B--2---:R-:W-:Y:S01]  /*14340*/  IMAD.WIDE R50, R7, 0x2, R84 ;  /* 0x0000000207327825 */ /* 0x004fe200078e0254 */
[----:B------:R0:W2:Y:S04]  /*14350*/  @!P5 LDG.E.U16 R74, desc[UR6][R58.64] ;  /* 0x000000063a4ad981 */ /* 0x0000a8000c1e1500 */
[----:B------:R-:W2:Y:S01]  /*14360*/  @!P5 LDG.E.U16 R72, desc[UR6][R50.64] ;  /* 0x000000063248d981 */ /* 0x000ea2000c1e1500 */
[----:B------:R-:W-:Y:S02]  /*14370*/  PRMT R56, RZ, 0x7610, R56 ;  /* 0x00007610ff387816 */ /* 0x000fe40000000038 */
[----:B------:R-:W-:Y:S02]  /*14380*/  PRMT R57, RZ, 0x7610, R57 ;  /* 0x00007610ff397816 */ /* 0x000fe40000000039 */
[----:B------:R-:W-:-:S02]  /*14390*/  PRMT R46, RZ, 0x7610, R46 ;  /* 0x00007610ff2e7816 */ /* 0x000fc4000000002e */
[----:B------:R-:W-:Y:S01]  /*143a0*/  PRMT R47, RZ, 0x7610, R47 ;  /* 0x00007610ff2f7816 */ /* 0x000fe2000000002f */
[----:B----4-:R-:W-:Y:S04]  /*143b0*/  STL [R1+0x2490], R79 ;  /* 0x0024904f01007387 */ /* 0x010fe80000100800 */
[----:B------:R-:W-:Y:S04]  /*143c0*/  STL [R1+0xf78], R92 ;  /* 0x000f785c01007387 */ /* 0x000fe80000100800 */
[----:B------:R-:W-:Y:S04]  /*143d0*/  STL [R1+0xf74], R78 ;  /* 0x000f744e01007387 */ /* 0x000fe80000100800 */
[----:B------:R-:W-:Y:S04]  /*143e0*/  STL [R1+0xfa0], R54 ;  /* 0x000fa03601007387 */ /* 0x000fe80000100800 */
[----:B------:R1:W-:Y:S02]  /*143f0*/  STL [R1+0xfa4], R55 ;  /* 0x000fa43701007387 */ /* 0x0003e40000100800 */
[----:B-1----:R-:W-:-:S04]  /*14400*/  IMAD.WIDE R54, R7, 0x2, R86 ;  /* 0x0000000207367825 */ /* 0x002fc800078e0256 */
[----:B------:R-:W-:Y:S01]  /*14410*/  VIADD R7, R5, 0xffffffa0 ;  /* 0xffffffa005077836 */ /* 0x000fe20000000000 */
[----:B------:R1:W4:Y:S04]  /*14420*/  @!P5 LDG.E.U16 R73, desc[UR6][R54.64] ;  /* 0x000000063649d981 */ /* 0x000328000c1e1500 */
[----:B------:R-:W-:Y:S01]  /*14430*/  ISETP.GE.U32.AND P5, PT, R7, 0x7fffff21, PT ;  /* 0x7fffff210700780c */ /* 0x000fe20003fa6070 */
[----:B------:R-:W-:Y:S01]  /*14440*/  IMAD R7, R2, 0x5e, RZ ;  /* 0x0000005e02077824 */ /* 0x000fe200078e02ff */
[----:B------:R0:W-:Y:S04]  /*14450*/  STL.64 [R1+0x318], R70 ;  /* 0x0003184601007387 */ /* 0x0001e80000100a00 */
[----:B------:R1:W-:Y:S04]  /*14460*/  STL.64 [R1+0x310], R58 ;  /* 0x0003103a01007387 */ /* 0x0003e80000100a00 */
[----:B------:R2:W-:Y:S04]  /*14470*/  STL.64 [R1+0x308], R54 ;  /* 0x0003083601007387 */ /* 0x0005e80000100a00 */
[----:B---3--:R-:W-:Y:S01]  /*14480*/  STL [R1+0x2428], R77 ;  /* 0x0024284d01007387 */ /* 0x008fe20000100800 */
[----:B0-----:R-:W-:-:S03]  /*14490*/  IMAD.WIDE R70, R7, 0x2, R90 ;  /* 0x0000000207467825 */ /* 0x001fc600078e025a */
[----:B------:R0:W-:Y:S01]  /*144a0*/  STL.64 [R1+0x300], R50 ;  /* 0x0003003201007387 */ /* 0x0001e20000100a00 */
[----:B-1----:R-:W-:-:S03]  /*144b0*/  IMAD.WIDE R58, R7, 0x2, R88 ;  /* 0x00000002073a7825 */ /* 0x002fc600078e0258 */
[----:B------:R-:W3:Y:S01]  /*144c0*/  @!P0 LDG.E.U16 R57, desc[UR6][R70.64] ;  /* 0x0000000646398981 */ /* 0x000ee2000c1e1500 */
[----:B--2---:R-:W-:-:S03]  /*144d0*/  IMAD.WIDE R54, R7, 0x2, R86 ;  /* 0x0000000207367825 */ /* 0x004fc600078e0256 */
[----:B------:R-:W2:Y:S01]  /*144e0*/  @!P0 LDG.E.U16 R56, desc[UR6][R58.64] ;  /* 0x000000063a388981 */ /* 0x000ea2000c1e1500 */
[----:B0-----:R-:W-:-:S03]  /*144f0*/  IMAD.WIDE R50, R7, 0x2, R84 ;  /* 0x0000000207327825 */ /* 0x001fc600078e0254 */
[----:B------:R0:W3:Y:S04]  /*14500*/  @!P0 LDG.E.U16 R47, desc[UR6][R54.64] ;  /* 0x00000006362f8981 */ /* 0x0000e8000c1e1500 */
[----:B------:R1:W3:Y:S01]  /*14510*/  @!P0 LDG.E.U16 R46, desc[UR6][R50.64] ;  /* 0x00000006322e8981 */ /* 0x0002e2000c1e1500 */
[----:B------:R-:W-:-:S03]  /*14520*/  VIADD R7, R5, 0xffffff9c ;  /* 0xffffff9c05077836 */ /* 0x000fc60000000000 */
[----:B------:R-:W-:Y:S02]  /*14530*/  STL [R1+0x242c], R74 ;  /* 0x00242c4a01007387 */ /* 0x000fe40000100800 */
[----:B------:R-:W-:Y:S01]  /*14540*/  ISETP.GE.U32.AND P0, PT, R7, 0x7fffff1d, PT ;  /* 0x7fffff1d0700780c */ /* 0x000fe20003f06070 */
[----:B------:R-:W-:Y:S01]  /*14550*/  IMAD R7, R2, 0x5f, RZ ;  /* 0x0000005f02077824 */ /* 0x000fe200078e02ff */
[----:B------:R-:W-:Y:S02]  /*14560*/  PRMT R52, RZ, 0x7610, R52 ;  /* 0x00007610ff347816 */ /* 0x000fe40000000034 */
[----:B------:R-:W-:Y:S02]  /*14570*/  PRMT R53, RZ, 0x7610, R53 ;  /* 0x00007610ff357816 */ /* 0x000fe40000000035 */
[----:B------:R-:W-:Y:S02]  /*14580*/  PRMT R44, RZ, 0x7610, R44 ;  /* 0x00007610ff2c7816 */ /* 0x000fe4000000002c */
[----:B------:R-:W-:Y:S01]  /*14590*/  PRMT R45, RZ, 0x7610, R45 ;  /* 0x00007610ff2d7816 */ /* 0x000fe2000000002d */
[----:B----4-:R-:W-:Y:S04]  /*145a0*/  STL [R1+0x2430], R73 ;  /* 0x0024304901007387 */ /* 0x010fe80000100800 */
[----:B------:R-:W-:Y:S04]  /*145b0*/  STL [R1+0x2434], R72 ;  /* 0x0024344801007387 */ /* 0x000fe80000100800 */
[----:B------:R-:W-:Y:S04]  /*145c0*/  STL [R1+0xfa8], R69 ;  /* 0x000fa84501007387 */ /* 0x000fe80000100800 */
[----:B------:R-:W-:Y:S04]  /*145d0*/  STL.64 [R1+0x2f8], R70 ;  /* 0x0002f84601007387 */ /* 0x000fe80000100a00 */
[----:B------:R-:W-:Y:S04]  /*145e0*/  STL.64 [R1+0x2f0], R58 ;  /* 0x0002f03a01007387 */ /* 0x000fe80000100a00 */
[----:B------:R0:W-:Y:S04]  /*145f0*/  STL.64 [R1+0x2e8], R54 ;  /* 0x0002e83601007387 */ /* 0x0001e80000100a00 */
[----:B------:R1:W-:Y:S04]  /*14600*/  STL.64 [R1+0x2e0], R50 ;  /* 0x0002e03201007387 */ /* 0x0003e80000100a00 */
[----:B--2---:R-:W-:Y:S01]  /*14610*/  STL [R1+0x1288], R56 ;  /* 0x0012883801007387 */ /* 0x004fe20000100800 */
[----:B0-----:R-:W-:-:S03]  /*14620*/  IMAD.WIDE R54, R7, 0x2, R88 ;  /* 0x0000000207367825 */ /* 0x001fc600078e0258 */
[----:B---3--:R0:W-:Y:S01]  /*14630*/  STL [R1+0x128c], R57 ;  /* 0x00128c3901007387 */ /* 0x0081e20000100800 */
[----:B-1----:R-:W-:-:S03]  /*14640*/  IMAD.WIDE R50, R7, 0x2, R86 ;  /* 0x0000000207327825 */ /* 0x002fc600078e0256 */
[----:B------:R-:W2:Y:S04]  /*14650*/  @!P5 LDG.E.U16 R52, desc[UR6][R54.64] ;  /* 0x000000063634d981 */ /* 0x000ea8000c1e1500 */
[----:B------:R-:W-:Y:S01]  /*14660*/  STL [R1+0x1280], R46 ;  /* 0x0012802e01007387 */ /* 0x000fe20000100800 */
[----:B0-----:R-:W-:-:S03]  /*14670*/  IMAD.WIDE R56, R7, 0x2, R90 ;  /* 0x0000000207387825 */ /* 0x001fc600078e025a */
[----:B------:R0:W-:Y:S04]  /*14680*/  STL [R1+0x1284], R47 ;  /* 0x0012842f01007387 */ /* 0x0001e80000100800 */
[----:B------:R-:W3:Y:S04]  /*14690*/  @!P5 LDG.E.U16 R53, desc[UR6][R56.64] ;  /* 0x000000063835d981 */ /* 0x000ee8000c1e1500 */
[----:B------:R1:W4:Y:S01]  /*146a0*/  @!P5 LDG.E.U16 R45, desc[UR6][R50.64] ;  /* 0x00000006322dd981 */ /* 0x000322000c1e1500 */
[----:B0-----:R-:W-:-:S05]  /*146b0*/  IMAD.WIDE R46, R7, 0x2, R84 ;  /* 0x00000002072e7825 */ /* 0x001fca00078e0254 */
[----:B------:R0:W4:Y:S01]  /*146c0*/  @!P5 LDG.E.U16 R44, desc[UR6][R46.64] ;  /* 0x000000062e2cd981 */ /* 0x000122000c1e1500 */
[----:B------:R-:W-:-:S03]  /*146d0*/  VIADD R7, R5, 0xffffff94 ;  /* 0xffffff9405077836 */ /* 0x000fc60000000000 */
[----:B------:R-:W-:Y:S02]  /*146e0*/  STL.64 [R1+0x2d8], R56 ;  /* 0x0002d83801007387 */ /* 0x000fe40000100a00 */
[----:B------:R-:W-:Y:S02]  /*146f0*/  ISETP.GE.U32.AND P5, PT, R7, 0x7fffff15, PT ;  /* 0x7fffff150700780c */ /* 0x000fe40003fa6070 */
[----:B------:R-:W-:Y:S01]  /*14700*/  STL.64 [R1+0x2d0], R54 ;  /* 0x0002d03601007387 */ /* 0x000fe20000100a00 */
[----:B------:R-:W-:-:S03]  /*14710*/  IMAD R7, R2, 0x63, RZ ;  /* 0x0000006302077824 */ /* 0x000fc600078e02ff */
[----:B------:R1:W-:Y:S04]  /*14720*/  STL.64 [R1+0x2c8], R50 ;  /* 0x0002c83201007387 */ /* 0x0003e80000100a00 */
[----:B------:R0:W-:Y:S01]  /*14730*/  STL.64 [R1+0x2c0], R46 ;  /* 0x0002c02e01007387 */ /* 0x0001e20000100a00 */
[----:B------:R-:W-:Y:S02]  /*14740*/  PRMT R0, RZ, 0x7610, R0 ;  /* 0x00007610ff007816 */ /* 0x000fe40000000000 */
[----:B------:R-:W-:Y:S02]  /*14750*/  PRMT R74, RZ, 0x7610, R74 ;  /* 0x00007610ff4a7816 */ /* 0x000fe4000000004a */
[----:B------:R-:W-:Y:S02]  /*14760*/  PRMT R73, RZ, 0x7610, R73 ;  /* 0x00007610ff497816 */ /* 0x000fe40000000049 */
[----:B------:R-:W-:Y:S01]  /*14770*/  PRMT R72, RZ, 0x7610, R72 ;  /* 0x00007610ff487816 */ /* 0x000fe20000000048 */
[----:B-1----:R-:W-:-:S04]  /*14780*/  IMAD.WIDE R50, R7, 0x2, R88 ;  /* 0x0000000207327825 */ /* 0x002fc800078e0258 */
[----:B0-----:R-:W-:Y:S01]  /*14790*/  IMAD.WIDE R46, R7, 0x2, R86 ;  /* 0x00000002072e7825 */ /* 0x001fe200078e0256 */
[----:B------:R-:W4:Y:S04]  /*147a0*/  @!P0 LDG.E.U16 R74, desc[UR6][R50.64] ;  /* 0x00000006324a8981 */ /* 0x000f28000c1e1500 */
[----:B------:R-:W4:Y:S01]  /*147b0*/  @!P0 LDG.E.U16 R73, desc[UR6][R46.64] ;  /* 0x000000062e498981 */ /* 0x000f22000c1e1500 */
[----:B------:R-:W-:Y:S02]  /*147c0*/  PRMT R48, RZ, 0x7610, R48 ;  /* 0x00007610ff307816 */ /* 0x000fe40000000030 */
[----:B------:R-:W-:Y:S02]  /*147d0*/  PRMT R49, RZ, 0x7610, R49 ;  /* 0x00007610ff317816 */ /* 0x000fe40000000031 */
[----:B------:R-:W-:-:S02]  /*147e0*/  PRMT R40, RZ, 0x7610, R40 ;  /* 0x00007610ff287816 */ /* 0x000fc40000000028 */
[----:B------:R-:W-:Y:S01]  /*147f0*/  PRMT R41, RZ, 0x7610, R41 ;  /* 0x00007610ff297816 */ /* 0x000fe20000000029 */
[----:B--2---:R-:W-:Y:S04]  /*14800*/  STL [R1+0x12a8], R52 ;  /* 0x0012a83401007387 */ /* 0x004fe80000100800 */
[----:B---3--:R0:W-:Y:S04]  /*14810*/  STL [R1+0x12ac], R53 ;  /* 0x0012ac3501007387 */ /* 0x0081e80000100800 */
[----:B----4-:R-:W-:Y:S01]  /*14820*/  STL [R1+0x12a0], R44 ;  /* 0x0012a02c01007387 */ /* 0x010fe20000100800 */
[----:B0-----:R-:W-:-:S03]  /*14830*/  IMAD.WIDE R52, R7, 0x2, R90 ;  /* 0x0000000207347825 */ /* 0x001fc600078e025a */
[----:B------:R0:W-:Y:S04]  /*14840*/  STL [R1+0x12a4], R45 ;  /* 0x0012a42d01007387 */ /* 0x0001e80000100800 */
[----:B------:R1:W2:Y:S01]  /*14850*/  @!P0 LDG.E.U16 R0, desc[UR6][R52.64] ;  /* 0x0000000634008981 */ /* 0x0002a2000c1e1500 */
[----:B0-----:R-:W-:-:S04]  /*14860*/  IMAD.WIDE R44, R7, 0x2, R84 ;  /* 0x00000002072c7825 */ /* 0x001fc800078e0254 */
[----:B------:R-:W-:Y:S01]  /*14870*/  VIADD R7, R5, 0xffffff8c ;  /* 0xffffff8c05077836 */ /* 0x000fe20000000000 */
[----:B------:R0:W3:Y:S04]  /*14880*/  @!P0 LDG.E.U16 R72, desc[UR6][R44.64] ;  /* 0x000000062c488981 */ /* 0x0000e8000c1e1500 */
[----:B------:R-:W-:Y:S01]  /*14890*/  ISETP.GE.U32.AND P0, PT, R7, 0x7fffff0d, PT ;  /* 0x7fffff0d0700780c */ /* 0x000fe20003f06070 */
[----:B------:R-:W-:Y:S01]  /*148a0*/  IMAD R7, R2, 0x6b, RZ ;  /* 0x0000006b02077824 */ /* 0x000fe200078e02ff */
[----:B------:R1:W-:Y:S04]  /*148b0*/  STL.64 [R1+0x258], R52 ;  /* 0x0002583401007387 */ /* 0x0003e80000100a00 */
[----:B------:R4:W-:Y:S04]  /*148c0*/  STL.64 [R1+0x250], R50 ;  /* 0x0002503201007387 */ /* 0x0009e80000100a00 */
[----:B------:R0:W-:Y:S04]  /*148d0*/  STL.64 [R1+0x248], R46 ;  /* 0x0002482e01007387 */ /* 0x0001e80000100a00 */
[----:B------:R0:W-:Y:S01]  /*148e0*/  STL.64 [R1+0x240], R44 ;  /* 0x0002402c01007387 */ /* 0x0001e20000100a00 */
[----:B-1----:R-:W-:-:S04]  /*148f0*/  IMAD.WIDE R52, R7, 0x2, R90 ;  /* 0x0000000207347825 */ /* 0x002fc800078e025a */
[C---:B----4-:R-:W-:Y:S01]  /*14900*/  IMAD.WIDE R50, R7.reuse, 0x2, R88 ;  /* 0x0000000207327825 */ /* 0x050fe200078e0258 */
[----:B------:R-:W4:Y:S03]  /*14910*/  @!P5 LDG.E.U16 R49, desc[UR6][R52.64] ;  /* 0x000000063431d981 */ /* 0x000f26000c1e1500 */
[C---:B0-----:R-:W-:Y:S01]  /*14920*/  IMAD.WIDE R46, R7.reuse, 0x2, R86 ;  /* 0x00000002072e7825 */ /* 0x041fe200078e0256 */
[----:B------:R-:W2:Y:S03]  /*14930*/  @!P5 LDG.E.U16 R48, desc[UR6][R50.64] ;  /* 0x000000063230d981 */ /* 0x000ea6000c1e1500 */
[----:B------:R-:W-:Y:S01]  /*14940*/  IMAD.WIDE R44, R7, 0x2, R84 ;  /* 0x00000002072c7825 */ /* 0x000fe200078e0254 */
[----:B------:R0:W3:Y:S04]  /*14950*/  @!P5 LDG.E.U16 R41, desc[UR6][R46.64] ;  /* 0x000000062e29d981 */ /* 0x0000e8000c1e1500 */
[----:B------:R1:W3:Y:S01]  /*14960*/  @!P5 LDG.E.U16 R40, desc[UR6][R44.64] ;  /* 0x000000062c28d981 */ /* 0x0002e2000c1e1500 */
[----:B------:R-:W-:-:S03]  /*14970*/  VIADD R7, R5, 0xffffff84 ;  /* 0xffffff8405077836 */ /* 0x000fc60000000000 */
[----:B------:R-:W-:Y:S02]  /*14980*/  STL.64 [R1+0x158], R52 ;  /* 0x0001583401007387 */ /* 0x000fe40000100a00 */
[----:B------:R-:W-:Y:S01]  /*14990*/  ISETP.GE.U32.AND P5, PT, R7, 0x7fffff05, PT ;  /* 0x7fffff050700780c */ /* 0x000fe20003fa6070 */
[----:B------:R-:W-:Y:S01]  /*149a0*/  IMAD R7, R2, 0x73, RZ ;  /* 0x0000007302077824 */ /* 0x000fe200078e02ff */
[----:B------:R-:W-:Y:S01]  /*149b0*/  STL.64 [R1+0x150], R50 ;  /* 0x0001503201007387 */ /* 0x000fe20000100a00 */
[----:B------:R-:W-:-:S03]  /*149c0*/  PRMT R9, RZ, 0x7610, R9 ;  /* 0x00007610ff097816 */ /* 0x000fc60000000009 */
[----:B------:R0:W-:Y:S01]  /*149d0*/  STL.64 [R1+0x148], R46 ;  /* 0x0001482e01007387 */ /* 0x0001e20000100a00 */
[----:B------:R-:W-:-:S03]  /*149e0*/  PRMT R10, RZ, 0x7610, R10 ;  /* 0x00007610ff0a7816 */ /* 0x000fc6000000000a */
[----:B------:R1:W-:Y:S01]  /*149f0*/  STL.64 [R1+0x140], R44 ;  /* 0x0001402c01007387 */ /* 0x0003e20000100a00 */
[----:B------:R-:W-:Y:S01]  /*14a00*/  PRMT R8, RZ, 0x7610, R8 ;  /* 0x00007610ff087816 */ /* 0x000fe20000000008 */
[----:B0-----:R-:W-:-:S04]  /*14a10*/  IMAD.WIDE R46, R7, 0x2, R88 ;  /* 0x00000002072e7825 */ /* 0x001fc800078e0258 */
[----:B-1----:R-:W-:Y:S01]  /*14a20*/  IMAD.WIDE R44, R7, 0x2, R86 ;  /* 0x00000002072c7825 */ /* 0x002fe200078e0256 */
[----:B------:R-:W3:Y:S04]  /*14a30*/  @!P0 LDG.E.U16 R10, desc[UR6][R46.64] ;  /* 0x000000062e0a8981 */ /* 0x000ee8000c1e1500 */
[----:B------:R-:W3:Y:S01]  /*14a40*/  @!P0 LDG.E.U16 R9, desc[UR6][R44.64] ;  /* 0x000000062c098981 */ /* 0x000ee2000c1e1500 */
[----:B------:R-:W-:Y:S01]  /*14a50*/  PRMT R37, RZ, 0x7610, R37 ;  /* 0x00007610ff257816 */ /* 0x000fe20000000025 */
[----:B------:R-:W-:Y:S01]  /*14a60*/  IMAD R52, R2, 0x7b, RZ ;  /* 0x0000007b02347824 */ /* 0x000fe200078e02ff */
[----:B------:R-:W-:-:S03]  /*14a70*/  PRMT R36, RZ, 0x7610, R36 ;  /* 0x00007610ff247816 */ /* 0x000fc60000000024 */
[----:B------:R-:W-:-:S05]  /*14a80*/  IMAD.WIDE R58, R52, 0x2, R90 ;  /* 0x00000002343a7825 */ /* 0x000fca00078e025a */
[----:B------:R-:W3:Y:S04]  /*14a90*/  @!P5 LDG.E.U16 R36, desc[UR6][R58.64] ;  /* 0x000000063a24d981 */ /* 0x000ee8000c1e1500 */
[----:B--2---:R-:W-:Y:S04]  /*14aa0*/  STL [R1+0xf44], R48 ;  /* 0x000f443001007387 */ /* 0x004fe80000100800 */
[----:B----4-:R0:W-:Y:S04]  /*14ab0*/  STL [R1+0xf48], R49 ;  /* 0x000f483101007387 */ /* 0x0101e80000100800 */
[----:B---3--:R-:W-:Y:S04]  /*14ac0*/  STL [R1+0xf3c], R40 ;  /* 0x000f3c2801007387 */ /* 0x008fe80000100800 */
[----:B------:R1:W-:Y:S01]  /*14ad0*/  STL [R1+0xf40], R41 ;  /* 0x000f402901007387 */ /* 0x0003e20000100800 */
[----:B0-----:R-:W-:-:S05]  /*14ae0*/  IMAD.WIDE R48, R7, 0x2, R90 ;  /* 0x0000000207307825 */ /* 0x001fca00078e025a */
[----:B------:R-:W2:Y:S01]  /*14af0*/  @!P0 LDG.E.U16 R37, desc[UR6][R48.64] ;  /* 0x0000000630258981 */ /* 0x000ea2000c1e1500 */
[----:B-1----:R-:W-:-:S05]  /*14b00*/  IMAD.WIDE R40, R7, 0x2, R84 ;  /* 0x0000000207287825 */ /* 0x002fca00078e0254 */
[----:B------:R0:W3:Y:S01]  /*14b10*/  @!P0 LDG.E.U16 R8, desc[UR6][R40.64] ;  /* 0x0000000628088981 */ /* 0x0000e2000c1e1500 */
[----:B------:R-:W-:-:S03]  /*14b20*/  VIADD R7, R5, 0xffffff9b ;  /* 0xffffff9b05077836 */ /* 0x000fc60000000000 */
[----:B------:R-:W-:Y:S02]  /*14b30*/  STL.64 [R1+0x58], R48 ;  /* 0x0000583001007387 */ /* 0x000fe40000100a00 */
[----:B------:R-:W-:Y:S02]  /*14b40*/  ISETP.GE.U32.AND P0, PT, R7, 0x7fffff1c, PT ;  /* 0x7fffff1c0700780c */ /* 0x000fe40003f06070 */
[----:B------:R-:W-:Y:S01]  /*14b50*/  STL.64 [R1+0x50], R46 ;  /* 0x0000502e01007387 */ /* 0x000fe20000100a00 */
[----:B------:R-:W-:-:S03]  /*14b60*/  PRMT R7, RZ, 0x7610, R7 ;  /* 0x00007610ff077816 */ /* 0x000fc60000000007 */
[----:B------:R-:W-:Y:S04]  /*14b70*/  STL.64 [R1+0x48], R44 ;  /* 0x0000482c01007387 */ /* 0x000fe80000100a00 */
[----:B------:R-:W-:Y:S04]  /*14b80*/  STL.64 [R1+0x40], R40 ;  /* 0x0000402801007387 */ /* 0x000fe80000100a00 */
[----:B------:R1:W-:Y:S04]  /*14b90*/  STL [R1+0xf20], R9 ;  /* 0x000f200901007387 */ /* 0x0003e80000100800 */
[----:B------:R-:W-:Y:S04]  /*14ba0*/  STL [R1+0xf24], R10 ;  /* 0x000f240a01007387 */ /* 0x000fe80000100800 */
[----:B------:R4:W-:Y:S01]  /*14bb0*/  STL.S16 [R1+0xf84], R7 ;  /* 0x000f840701007387 */ /* 0x0009e20000100600 */
[----:B------:R-:W-:Y:S01]  /*14bc0*/  IMAD.WIDE R56, R52, 0x2, R88 ;  /* 0x0000000234387825 */ /* 0x000fe200078e0258 */
[----:B------:R-:W-:Y:S01]  /*14bd0*/  PRMT R42, RZ, 0x7610, R42 ;  /* 0x00007610ff2a7816 */ /* 0x000fe2000000002a */
[----:B-1----:R-:W1:Y:S02]  /*14be0*/  LDC R9, c[0x0][0x3b0] ;  /* 0x0000ec00ff097b82 */ /* 0x002e640000000800 */
[----:B----4-:R-:W-:Y:S01]  /*14bf0*/  IMAD R7, R2, 0x64, RZ ;  /* 0x0000006402077824 */ /* 0x010fe200078e02ff */
[----:B------:R-:W-:Y:S01]  /*14c00*/  PRMT R43, RZ, 0x7610, R43 ;  /* 0x00007610ff2b7816 */ /* 0x000fe2000000002b */
[----:B------:R-:W-:Y:S01]  /*14c10*/  IMAD.WIDE R54, R52, 0x2, R86 ;  /* 0x0000000234367825 */ /* 0x000fe200078e0256 */
[----:B------:R-:W-:-:S03]  /*14c20*/  PRMT R32, RZ, 0x7610, R32 ;  /* 0x00007610ff207816 */ /* 0x000fc60000000020 */
[----:B------:R-:W4:Y:S01]  /*14c30*/  LDC R10, c[0x0][0x3b0] ;  /* 0x0000ec00ff0a7b82 */ /* 0x000f220000000800 */
[----:B------:R-:W-:-:S04]  /*14c40*/  IMAD.WIDE R46, R7, 0x2, R90 ;  /* 0x00000002072e7825 */ /* 0x000fc800078e025a */
[----:B------:R-:W-:Y:S01]  /*14c50*/  IMAD.WIDE R52, R52, 0x2, R84 ;  /* 0x0000000234347825 */ /* 0x000fe200078e0254 */
[----:B------:R-:W-:Y:S01]  /*14c60*/  PRMT R33, RZ, 0x7610, R33 ;  /* 0x00007610ff217816 */ /* 0x000fe20000000021 */
[----:B------:R-:W4:Y:S02]  /*14c70*/  @!P0 LDG.E.U16 R43, desc[UR6][R46.64] ;  /* 0x000000062e2b8981 */ /* 0x000f24000c1e1500 */
[----:B------:R-:W-:-:S04]  /*14c80*/  IMAD.WIDE R44, R7, 0x2, R88 ;  /* 0x00000002072c7825 */ /* 0x000fc800078e0258 */
[C---:B0-----:R-:W-:Y:S01]  /*14c90*/  IMAD.WIDE R40, R7.reuse, 0x2, R86 ;  /* 0x0000000207287825 */ /* 0x041fe200078e0256 */
[----:B------:R-:W4:Y:S04]  /*14ca0*/  @!P0 LDG.E.U16 R42, desc[UR6][R44.64] ;  /* 0x000000062c2a8981 */ /* 0x000f28000c1e1500 */
[----:B------:R0:W4:Y:S04]  /*14cb0*/  @!P0 LDG.E.U16 R33, desc[UR6][R40.64] ;  /* 0x0000000628218981 */ /* 0x000128000c1e1500 */
[----:B---3--:R-:W-:Y:S04]  /*14cc0*/  STL [R1+0xf1c], R8 ;  /* 0x000f1c0801007387 */ /* 0x008fe80000100800 */
[----:B------:R-:W3:Y:S04]  /*14cd0*/  LDL.LU R81, [R1+0x38] ;  /* 0x0000380001517983 */ /* 0x000ee80000300800 */
[----:B------:R-:W4:Y:S04]  /*14ce0*/  LDL.LU R80, [R1+0x3c] ;  /* 0x00003c0001507983 */ /* 0x000f280000300800 */
[----:B--2---:R-:W-:Y:S04]  /*14cf0*/  STL [R1+0xf28], R37 ;  /* 0x000f282501007387 */ /* 0x004fe80000100800 */
[----:B------:R-:W-:Y:S04]  /*14d00*/  STL [R1+0x2170], R58 ;  /* 0x0021703a01007387 */ /* 0x000fe80000100800 */
[----:B------:R-:W-:Y:S04]  /*14d10*/  STL.64 [R1+0x238], R46 ;  /* 0x0002382e01007387 */ /* 0x000fe80000100a00 */
[----:B------:R-:W-:Y:S04]  /*14d20*/  STL [R1+0x2284], R58 ;  /* 0x0022843a01007387 */ /* 0x000fe80000100800 */
[----:B------:R-:W-:Y:S04]  /*14d30*/  STL [R1+0x216c], R59 ;  /* 0x00216c3b01007387 */ /* 0x000fe80000100800 */
[----:B------:R-:W-:Y:S04]  /*14d40*/  STL [R1+0x2274], R59 ;  /* 0x0022743b01007387 */ /* 0x000fe80000100800 */
[----:B------:R-:W-:Y:S04]  /*14d50*/  STL.64 [R1+0x23e8], R58 ;  /* 0x0023e83a01007387 */ /* 0x000fe80000100a00 */
[----:B------:R-:W-:Y:S04]  /*14d60*/  STL [R1+0x243c], R58 ;  /* 0x00243c3a01007387 */ /* 0x000fe80000100800 */
[----:B------:R2:W-:Y:S04]  /*14d70*/  STL [R1+0x2438], R59 ;  /* 0x0024383b01007387 */ /* 0x0005e80000100800 */
[----:B--2---:R-:W2:Y:S04]  /*14d80*/  LDL.LU R59, [R1+0xf84] ;  /* 0x000f8400013b7983 */ /* 0x004ea80000300800 */
        /* <DEDUP_REMOVED lines=17> */
[----:B------:R0:W-:Y:S02]  /*14ea0*/  STL [R1+0xf88], R36 ;  /* 0x000f882401007387 */ /* 0x0001e40000100800 */
[----:B0-----:R-:W-:-:S05]  /*14eb0*/  IMAD.WIDE R36, R7, 0x2, R84 ;  /* 0x0000000207247825 */ /* 0x001fca00078e0254 */
[----:B------:R0:W2:Y:S01]  /*14ec0*/  @!P0 LDG.E.U16 R32, desc[UR6][R36.64] ;  /* 0x0000000624208981 */ /* 0x0000a2000c1e1500 */
[----:B------:R-:W-:-:S03]  /*14ed0*/  VIADD R8, R5, 0xffffff93 ;  /* 0xffffff9305087836 */ /* 0x000fc60000000000 */
[----:B------:R-:W-:Y:S02]  /*14ee0*/  STL [R1+0x22d4], R53 ;  /* 0x0022d43501007387 */ /* 0x000fe40000100800 */
[----:B------:R-:W-:Y:S02]  /*14ef0*/  ISETP.GE.U32.AND P0, PT, R8, 0x7fffff14, PT ;  /* 0x7fffff140800780c */ /* 0x000fe40003f06070 */
[----:B------:R-:W-:Y:S04]  /*14f00*/  STL [R1+0x2454], R53 ;  /* 0x0024543501007387 */ /* 0x000fe80000100800 */
[----:B------:R-:W-:Y:S04]  /*14f10*/  STL.64 [R1+0x230], R44 ;  /* 0x0002302c01007387 */ /* 0x000fe80000100a00 */
[----:B------:R0:W-:Y:S01]  /*14f20*/  STL.64 [R1+0x228], R40 ;  /* 0x0002282801007387 */ /* 0x0001e20000100a00 */
[----:B------:R-:W-:-:S03]  /*14f30*/  PRMT R38, RZ, 0x7610, R38 ;  /* 0x00007610ff267816 */ /* 0x000fc60000000026 */
[----:B------:R0:W-:Y:S01]  /*14f40*/  STL.64 [R1+0x220], R36 ;  /* 0x0002202401007387 */ /* 0x0001e20000100a00 */
[----:B------:R-:W-:Y:S02]  /*14f50*/  PRMT R39, RZ, 0x7610, R39 ;  /* 0x00007610ff277816 */ /* 0x000fe40000000027 */
[----:B------:R-:W-:Y:S02]  /*14f60*/  PRMT R28, RZ, 0x7610, R28 ;  /* 0x00007610ff1c7816 */ /* 0x000fe4000000001c */
[----:B------:R-:W-:Y:S02]  /*14f70*/  PRMT R29, RZ, 0x7610, R29 ;  /* 0x00007610ff1d7816 */ /* 0x000fe4000000001d */
[----:B---3--:R-:W-:-:S05]  /*14f80*/  SEL R7, R83, R81, !P1 ;  /* 0x0000005153077207 */ /* 0x008fca0004800000 */
[----:B-1----:R-:W-:Y:S02]  /*14f90*/  IMAD R71, R7, R9, RZ ;  /* 0x0000000907477224 */ /* 0x002fe400078e02ff */
[----:B------:R-:W-:-:S03]  /*14fa0*/  IMAD R7, R2, 0x6c, RZ ;  /* 0x0000006c02077824 */ /* 0x000fc600078e02ff */
[----:B------:R-:W-:Y:S01]  /*14fb0*/  STL [R1+0x2458], R71 ;  /* 0x0024584701007387 */ /* 0x000fe20000100800 */
[----:B0-----:R-:W-:-:S03]  /*14fc0*/  IMAD.WIDE R40, R7, 0x2, R88 ;  /* 0x0000000207287825 */ /* 0x001fc600078e0258 */
[----:B----4-:R-:W-:Y:S04]  /*14fd0*/  STL [R1+0xf94], R42 ;  /* 0x000f942a01007387 */ /* 0x010fe80000100800 */
[----:B------:R0:W-:Y:S01]  /*14fe0*/  STL [R1+0xf98], R43 ;  /* 0x000f982b01007387 */ /* 0x0001e20000100800 */
[----:B------:R-:W-:-:S03]  /*14ff0*/  IMAD.WIDE R36, R7, 0x2, R86 ;  /* 0x0000000207247825 */ /* 0x000fc600078e0256 */
[----:B------:R-:W3:Y:S04]  /*15000*/  @!P0 LDG.E.U16 R38, desc[UR6][R40.64] ;  /* 0x0000000628268981 */ /* 0x000ee8000c1e1500 */
[----:B------:R-:W4:Y:S01]  /*15010*/  @!P0 LDG.E.U16 R29, desc[UR6][R36.64] ;  /* 0x00000006241d8981 */ /* 0x000f22000c1e1500 */
[----:B0-----:R-:W-:-:S05]  /*15020*/  IMAD.WIDE R42, R7, 0x2, R90 ;  /* 0x00000002072a7825 */ /* 0x001fca00078e025a */
[----:B------:R-:W4:Y:S01]  /*15030*/  @!P0 LDG.E.U16 R39, desc[UR6][R42.64] ;  /* 0x000000062a278981 */ /* 0x000f22000c1e1500 */
[----:B------:R-:W-:Y:S02]  /*15040*/  PRMT R16, RZ, 0x7610, R16 ;  /* 0x00007610ff107816 */ /* 0x000fe40000000010 */
[----:B------:R-:W-:Y:S02]  /*15050*/  PRMT R15, RZ, 0x7610, R15 ;  /* 0x00007610ff0f7816 */ /* 0x000fe4000000000f */
[----:B------:R-:W-:Y:S02]  /*15060*/  PRMT R12, RZ, 0x7610, R12 ;  /* 0x00007610ff0c7816 */ /* 0x000fe4000000000c */
[----:B------:R-:W-:Y:S01]  /*15070*/  PRMT R77, RZ, 0x7610, R77 ;  /* 0x00007610ff4d7816 */ /* 0x000fe2000000004d */
[----:B------:R-:W-:Y:S01]  /*15080*/  VIADD R8, R5, 0xffffff8b ;  /* 0xffffff8b05087836 */ /* 0x000fe20000000000 */
[----:B------:R-:W-:Y:S02]  /*15090*/  PRMT R9, RZ, 0x7610, R9 ;  /* 0x00007610ff097816 */ /* 0x000fe40000000009 */
[----:B------:R-:W-:-:S02]  /*150a0*/  PRMT R79, RZ, 0x7610, R79 ;  /* 0x00007610ff4f7816 */ /* 0x000fc4000000004f */
[----:B------:R-:W4:Y:S04]  /*150b0*/  @!P5 LDG.E.U16 R77, desc[UR6][R54.64] ;  /* 0x00000006364dd981 */ /* 0x000f28000c1e1500 */
[----:B--2---:R-:W2:Y:S04]  /*150c0*/  @!P5 LDG.E.U16 R59, desc[UR6][R56.64] ;  /* 0x00000006383bd981 */ /* 0x004ea8000c1e1500 */
[----:B------:R-:W2:Y:S04]  /*150d0*/  @!P5 LDG.E.U16 R79, desc[UR6][R52.64] ;  /* 0x00000006344fd981 */ /* 0x000ea8000c1e1500 */
[----:B------:R-:W-:Y:S04]  /*150e0*/  STL [R1+0xf8c], R32 ;  /* 0x000f8c2001007387 */ /* 0x000fe80000100800 */
[----:B------:R0:W-:Y:S02]  /*150f0*/  STL [R1+0xf90], R33 ;  /* 0x000f902101007387 */ /* 0x0001e40000100800 */
[----:B0-----:R-:W-:-:S05]  /*15100*/  IMAD.WIDE R32, R7, 0x2, R84 ;  /* 0x0000000207207825 */ /* 0x001fca00078e0254 */
[----:B------:R-:W2:Y:S01]  /*15110*/  @!P0 LDG.E.U16 R28, desc[UR6][R32.64] ;  /* 0x00000006201c8981 */ /* 0x000ea2000c1e1500 */
[----:B------:R-:W-:Y:S02]  /*15120*/  SEL R7, R83, R80, !P1 ;  /* 0x0000005053077207 */ /* 0x000fe40004800000 */
[----:B------:R-:W-:Y:S01]  /*15130*/  ISETP.GE.U32.AND P0, PT, R8, 0x7fffff0c, PT ;  /* 0x7fffff0c0800780c */ /* 0x000fe20003f06070 */
[----:B------:R-:W-:Y:S02]  /*15140*/  STL.64 [R1+0x138], R42 ;  /* 0x0001382a01007387 */ /* 0x000fe40000100a00 */
[----:B------:R-:W-:Y:S02]  /*15150*/  IMAD R81, R7, R10, RZ ;  /* 0x0000000a07517224 */ /* 0x000fe400078e02ff */
[----:B------:R-:W-:Y:S01]  /*15160*/  STL.64 [R1+0x130], R40 ;  /* 0x0001302801007387 */ /* 0x000fe20000100a00 */
[C---:B------:R-:W-:Y:S01]  /*15170*/  IMAD R7, R2.reuse, 0x74, RZ ;  /* 0x0000007402077824 */ /* 0x040fe200078e02ff */
[----:B------:R-:W-:Y:S01]  /*15180*/  PRMT R11, RZ, 0x7610, R11 ;  /* 0x00007610ff0b7816 */ /* 0x000fe2000000000b */
[----:B------:R-:W-:Y:S01]  /*15190*/  VIADD R8, R5, 0xffffff83 ;  /* 0xffffff8305087836 */ /* 0x000fe20000000000 */
[----:B------:R-:W-:Y:S01]  /*151a0*/  STL.64 [R1+0x128], R36 ;  /* 0x0001282401007387 */ /* 0x000fe20000100a00 */
[----:B------:R-:W-:Y:S01]  /*151b0*/  IMAD R44, R2, 0x7c, RZ ;  /* 0x0000007c022c7824 */ /* 0x000fe200078e02ff */
[----:B------:R-:W-:Y:S01]  /*151c0*/  PRMT R67, RZ, 0x7610, R67 ;  /* 0x00007610ff437816 */ /* 0x000fe20000000043 */
[----:B------:R-:W0:Y:S01]  /*151d0*/  LDC R10, c[0x0][0x3b0] ;  /* 0x0000ec00ff0a7b82 */ /* 0x000e220000000800 */
[----:B------:R-:W-:Y:S04]  /*151e0*/  STL.64 [R1+0x120], R32 ;  /* 0x0001202001007387 */ /* 0x000fe80000100a00 */
[----:B------:R-:W-:Y:S04]  /*151f0*/  STL [R1+0x245c], R81 ;  /* 0x00245c5101007387 */ /* 0x000fe80000100800 */
[----:B---3--:R-:W-:Y:S04]  /*15200*/  STL [R1+0xf34], R38 ;  /* 0x000f342601007387 */ /* 0x008fe80000100800 */
[----:B----4-:R-:W-:Y:S04]  /*15210*/  STL [R1+0xf38], R39 ;  /* 0x000f382701007387 */ /* 0x010fe80000100800 */
[----:B--2---:R-:W-:Y:S04]  /*15220*/  STL [R1+0xf2c], R28 ;  /* 0x000f2c1c01007387 */ /* 0x004fe80000100800 */
[----:B------:R1:W-:Y:S02]  /*15230*/  STL [R1+0xf30], R29 ;  /* 0x000f301d01007387 */ /* 0x0003e40000100800 */
[----:B-1----:R-:W-:-:S05]  /*15240*/  IMAD.WIDE R28, R7, 0x2, R84 ;  /* 0x00000002071c7825 */ /* 0x002fca00078e0254 */
[----:B------:R-:W2:Y:S01]  /*15250*/  @!P0 LDG.E.U16 R9, desc[UR6][R28.64] ;  /* 0x000000061c098981 */ /* 0x000ea2000c1e1500 */
[----:B------:R-:W-:-:S04]  /*15260*/  IMAD.WIDE R38, R7, 0x2, R90 ;  /* 0x0000000207267825 */ /* 0x000fc800078e025a */
[C---:B------:R-:W-:Y:S01]  /*15270*/  IMAD.WIDE R36, R7.reuse, 0x2, R88 ;  /* 0x0000000207247825 */ /* 0x040fe200078e0258 */
[----:B------:R1:W3:Y:S03]  /*15280*/  @!P0 LDG.E.U16 R16, desc[UR6][R38.64] ;  /* 0x0000000626108981 */ /* 0x0002e6000c1e1500 */
[----:B------:R-:W-:Y:S01]  /*15290*/  IMAD.WIDE R32, R7, 0x2, R86 ;  /* 0x0000000207207825 */ /* 0x000fe200078e0256 */
[----:B------:R4:W3:Y:S04]  /*152a0*/  @!P0 LDG.E.U16 R15, desc[UR6][R36.64] ;  /* 0x00000006240f8981 */ /* 0x0008e8000c1e1500 */
[----:B------:R0:W3:Y:S01]  /*152b0*/  @!P0 LDG.E.U16 R12, desc[UR6][R32.64] ;  /* 0x00000006200c8981 */ /* 0x0000e2000c1e1500 */
[----:B------:R-:W-:Y:S01]  /*152c0*/  VIADD R7, R5, 0xffffff9a ;  /* 0xffffff9a05077836 */ /* 0x000fe20000000000 */
[----:B------:R-:W-:-:S02]  /*152d0*/  ISETP.GE.U32.AND P5, PT, R8, 0x7fffff04, PT ;  /* 0x7fffff040800780c */ /* 0x000fc40003fa6070 */
[----:B------:R1:W-:Y:S02]  /*152e0*/  STL.64 [R1+0x38], R38 ;  /* 0x0000382601007387 */ /* 0x0003e40000100a00 */
[----:B------:R-:W-:Y:S02]  /*152f0*/  ISETP.GE.U32.AND P0, PT, R7, 0x7fffff1b, PT ;  /* 0x7fffff1b0700780c */ /* 0x000fe40003f06070 */
[----:B------:R4:W-:Y:S01]  /*15300*/  STL.64 [R1+0x30], R36 ;  /* 0x0000302401007387 */ /* 0x0009e20000100a00 */
[----:B------:R-:W-:-:S03]  /*15310*/  IMAD R7, R2, 0x65, RZ ;  /* 0x0000006502077824 */ /* 0x000fc600078e02ff */
[----:B------:R0:W-:Y:S01]  /*15320*/  STL.64 [R1+0x28], R32 ;  /* 0x0000282001007387 */ /* 0x0001e20000100a00 */
[----:B------:R-:W-:-:S03]  /*15330*/  IMAD.WIDE R50, R44, 0x2, R90 ;  /* 0x000000022c327825 */ /* 0x000fc600078e025a */
[----:B------:R0:W-:Y:S01]  /*15340*/  STL.64 [R1+0x20], R28 ;  /* 0x0000201c01007387 */ /* 0x0001e20000100a00 */
[----:B-1----:R-:W-:-:S03]  /*15350*/  IMAD.WIDE R38, R7, 0x2, R90 ;  /* 0x0000000207267825 */ /* 0x002fc600078e025a */
[----:B------:R-:W3:Y:S01]  /*15360*/  @!P5 LDG.E.U16 R11, desc[UR6][R50.64] ;  /* 0x00000006320bd981 */ /* 0x000ee2000c1e1500 */
[----:B------:R-:W-:-:S03]  /*15370*/  PRMT R66, RZ, 0x7610, R66 ;  /* 0x00007610ff427816 */ /* 0x000fc60000000042 */
[----:B------:R-:W3:Y:S01]  /*15380*/  @!P0 LDG.E.U16 R67, desc[UR6][R38.64] ;  /* 0x0000000626438981 */ /* 0x000ee2000c1e1500 */
[----:B------:R-:W-:Y:S01]  /*15390*/  PRMT R63, RZ, 0x7610, R63 ;  /* 0x00007610ff3f7816 */ /* 0x000fe2000000003f */
[----:B----4-:R-:W-:Y:S01]  /*153a0*/  IMAD.WIDE R36, R7, 0x2, R88 ;  /* 0x0000000207247825 */ /* 0x010fe200078e0258 */
[----:B------:R-:W-:-:S03]  /*153b0*/  PRMT R68, RZ, 0x7610, R68 ;  /* 0x00007610ff447816 */ /* 0x000fc60000000044 */
[C---:B0-----:R-:W-:Y:S01]  /*153c0*/  IMAD.WIDE R32, R7.reuse, 0x2, R86 ;  /* 0x0000000207207825 */ /* 0x041fe200078e0256 */
[----:B------:R-:W4:Y:S03]  /*153d0*/  @!P0 LDG.E.U16 R66, desc[UR6][R36.64] ;  /* 0x0000000624428981 */ /* 0x000f26000c1e1500 */
[----:B------:R-:W-:Y:S01]  /*153e0*/  IMAD.WIDE R28, R7, 0x2, R84 ;  /* 0x00000002071c7825 */ /* 0x000fe200078e0254 */
[----:B------:R-:W4:Y:S04]  /*153f0*/  @!P0 LDG.E.U16 R63, desc[UR6][R32.64] ;  /* 0x00000006203f8981 */ /* 0x000f28000c1e1500 */
[----:B------:R-:W4:Y:S04]  /*15400*/  @!P0 LDG.E.U16 R68, desc[UR6][R28.64] ;  /* 0x000000061c448981 */ /* 0x000f28000c1e1500 */
[----:B--2---:R0:W-:Y:S04]  /*15410*/  STL [R1+0xeec], R9 ;  /* 0x000eec0901007387 */ /* 0x0041e80000100800 */
[----:B------:R-:W2:Y:S04]  /*15420*/  LDL.LU R80, [R1+0x108] ;  /* 0x0001080001507983 */ /* 0x000ea80000300800 */
[----:B------:R-:W2:Y:S01]  /*15430*/  LDL.LU R78, [R1+0x1c0] ;  /* 0x0001c000014e7983 */ /* 0x000ea20000300800 */
[----:B0-----:R-:W0:Y:S03]  /*15440*/  LDC R9, c[0x0][0x3b0] ;  /* 0x0000ec00ff097b82 */ /* 0x001e260000000800 */
[----:B------:R-:W-:Y:S01]  /*15450*/  STL [R1+0x2190], R50 ;  /* 0x0021903201007387 */ /* 0x000fe20000100800 */
[----:B------:R-:W-:-:S03]  /*15460*/  IMAD.WIDE R48, R44, 0x2, R88 ;  /* 0x000000022c307825 */ /* 0x000fc600078e0258 */
[----:B------:R-:W-:Y:S04]  /*15470*/  STL [R1+0x2234], R50 ;  /* 0x0022343201007387 */ /* 0x000fe80000100800 */
[----:B------:R-:W-:Y:S04]  /*15480*/  STL [R1+0x2460], R50 ;  /* 0x0024603201007387 */ /* 0x000fe80000100800 */
[----:B---3--:R1:W-:Y:S04]  /*15490*/  STL [R1+0xef8], R16 ;  /* 0x000ef81001007387 */ /* 0x0083e80000100800 */
[----:B------:R-:W-:Y:S01]  /*154a0*/  STL [R1+0x218c], R51 ;  /* 0x00218c3301007387 */ /* 0x000fe20000100800 */
[----:B------:R-:W-:-:S03]  /*154b0*/  IMAD.WIDE R46, R44, 0x2, R86 ;  /* 0x000000022c2e7825 */ /* 0x000fc600078e0256 */
[----:B------:R-:W-:Y:S01]  /*154c0*/  STL [R1+0x22f0], R51 ;  /* 0x0022f03301007387 */ /* 0x000fe20000100800 */
[----:B------:R-:W-:Y:S01]  /*154d0*/  VIADD R8, R5, 0xffffff92 ;  /* 0xffffff9205087836 */ /* 0x000fe20000000000 */
[----:B------:R-:W-:Y:S01]  /*154e0*/  PRMT R61, RZ, 0x7610, R61 ;  /* 0x00007610ff3d7816 */ /* 0x000fe2000000003d */
[----:B-1----:R-:W1:Y:S01]  /*154f0*/  LDC R16, c[0x0][0x3b0] ;  /* 0x0000ec00ff107b82 */ /* 0x002e620000000800 */
[----:B------:R3:W-:Y:S04]  /*15500*/  STL [R1+0xef4], R15 ;  /* 0x000ef40f01007387 */ /* 0x0007e80000100800 */
[----:B------:R-:W-:Y:S04]  /*15510*/  STL [R1+0x2464], R51 ;  /* 0x0024643301007387 */ /* 0x000fe80000100800 */
[----:B------:R-:W-:Y:S01]  /*15520*/  STL [R1+0xef0], R12 ;  /* 0x000ef00c01007387 */ /* 0x000fe20000100800 */
[----:B------:R-:W-:Y:S01]  /*15530*/  IMAD.WIDE R44, R44, 0x2, R84 ;  /* 0x000000022c2c7825 */ /* 0x000fe200078e0254 */
[----:B------:R-:W-:Y:S01]  /*15540*/  ISETP.GE.U32.AND P0, PT, R8, 0x7fffff13, PT ;  /* 0x7fffff130800780c */ /* 0x000fe20003f06070 */
[----:B---3--:R-:W3:Y:S01]  /*15550*/  LDC R15, c[0x0][0x3b0] ;  /* 0x0000ec00ff0f7b82 */ /* 0x008ee20000000800 */
        /* <DEDUP_REMOVED lines=16> */
[----:B------:R0:W-:Y:S04]  /*15660*/  STL [R1+0xf18], R11 ;  /* 0x000f180b01007387 */ /* 0x0001e80000100800 */
[----:B------:R0:W-:Y:S01]  /*15670*/  STL.64 [R1+0x218], R38 ;  /* 0x0002182601007387 */ /* 0x0001e20000100a00 */
[----:B------:R-:W-:-:S03]  /*15680*/  PRMT R64, RZ, 0x7610, R64 ;  /* 0x00007610ff407816 */ /* 0x000fc60000000040 */
[----:B------:R0:W-:Y:S01]  /*15690*/  STL.64 [R1+0x210], R36 ;  /* 0x0002102401007387 */ /* 0x0001e20000100a00 */
[----:B------:R-:W-:-:S03]  /*156a0*/  PRMT R65, RZ, 0x7610, R65 ;  /* 0x00007610ff417816 */ /* 0x000fc60000000041 */
[----:B------:R0:W-:Y:S01]  /*156b0*/  STL.64 [R1+0x208], R32 ;  /* 0x0002082001007387 */ /* 0x0001e20000100a00 */
[----:B------:R-:W-:-:S03]  /*156c0*/  PRMT R62, RZ, 0x7610, R62 ;  /* 0x00007610ff3e7816 */ /* 0x000fc6000000003e */
[----:B------:R-:W-:Y:S01]  /*156d0*/  STL [R1+0x247c], R67 ;  /* 0x00247c4301007387 */ /* 0x000fe20000100800 */
[----:B------:R-:W-:-:S03]  /*156e0*/  VIADD R8, R5, 0xffffff8a ;  /* 0xffffff8a05087836 */ /* 0x000fc60000000000 */
[----:B------:R1:W-:Y:S04]  /*156f0*/  STL.64 [R1+0x200], R28 ;  /* 0x0002001c01007387 */ /* 0x0003e80000100a00 */
[----:B----4-:R-:W-:Y:S01]  /*15700*/  STL [R1+0x2480], R66 ;  /* 0x0024804201007387 */ /* 0x010fe20000100800 */
[----:B0-----:R-:W-:-:S03]  /*15710*/  IMAD R11, R2, 0x75, RZ ;  /* 0x00000075020b7824 */ /* 0x001fc600078e02ff */
[----:B------:R-:W-:Y:S04]  /*15720*/  STL [R1+0x2484], R63 ;  /* 0x0024843f01007387 */ /* 0x000fe80000100800 */
[----:B------:R-:W-:Y:S01]  /*15730*/  STL [R1+0x2488], R68 ;  /* 0x0024884401007387 */ /* 0x000fe20000100800 */
[----:B------:R-:W-:Y:S02]  /*15740*/  PRMT R81, RZ, 0x7610, R81 ;  /* 0x00007610ff517816 */ /* 0x000fe40000000051 */
[----:B------:R-:W-:Y:S02]  /*15750*/  PRMT R71, RZ, 0x7610, R71 ;  /* 0x00007610ff477816 */ /* 0x000fe40000000047 */
[----:B------:R-:W-:Y:S01]  /*15760*/  PRMT R53, RZ, 0x7610, R53 ;  /* 0x00007610ff357816 */ /* 0x000fe20000000035 */
[----:B------:R-:W-:Y:S01]  /*15770*/  VIADD R12, R5, 0xffffff82 ;  /* 0xffffff82050c7836 */ /* 0x000fe20000000000 */
[----:B------:R0:W4:Y:S04]  /*15780*/  @!P5 LDG.E.U16 R81, desc[UR6][R48.64] ;  /* 0x000000063051d981 */ /* 0x000128000c1e1500 */
[----:B------:R-:W3:Y:S04]  /*15790*/  @!P5 LDG.E.U16 R71, desc[UR6][R46.64] ;  /* 0x000000062e47d981 */ /* 0x000ee8000c1e1500 */
[----:B------:R1:W3:Y:S01]  /*157a0*/  @!P5 LDG.E.U16 R53, desc[UR6][R44.64] ;  /* 0x000000062c35d981 */ /* 0x0002e2000c1e1500 */
[----:B------:R-:W-:Y:S01]  /*157b0*/  ISETP.GE.U32.AND P5, PT, R12, 0x7fffff03, PT ;  /* 0x7fffff030c00780c */ /* 0x000fe20003fa6070 */
[----:B------:R-:W-:Y:S01]  /*157c0*/  IMAD R12, R2, 0x66, RZ ;  /* 0x00000066020c7824 */ /* 0x000fe200078e02ff */
[----:B------:R-:W-:-:S02]  /*157d0*/  PRMT R14, RZ, 0x7610, R14 ;  /* 0x00007610ff0e7816 */ /* 0x000fc4000000000e */
[----:B0-----:R-:W-:Y:S01]  /*157e0*/  PRMT R48, RZ, 0x7610, R48 ;  /* 0x00007610ff307816 */ /* 0x001fe20000000030 */
[C---:B------:R-:W-:Y:S01]  /*157f0*/  IMAD.WIDE R50, R12.reuse, 0x2, R90 ;  /* 0x000000020c327825 */ /* 0x040fe200078e025a */
[----:B------:R-:W-:Y:S02]  /*15800*/  PRMT R13, RZ, 0x7610, R13 ;  /* 0x00007610ff0d7816 */ /* 0x000fe4000000000d */
[----:B-1----:R-:W-:Y:S01]  /*15810*/  PRMT R45, RZ, 0x7610, R45 ;  /* 0x00007610ff2d7816 */ /* 0x002fe2000000002d */
[----:B------:R-:W-:Y:S01]  /*15820*/  IMAD.WIDE R46, R12, 0x2, R88 ;  /* 0x000000020c2e7825 */ /* 0x000fe200078e0258 */
[----:B------:R-:W-:Y:S02]  /*15830*/  PRMT R26, RZ, 0x7610, R26 ;  /* 0x00007610ff1a7816 */ /* 0x000fe4000000001a */
[----:B------:R-:W-:Y:S02]  /*15840*/  PRMT R27, RZ, 0x7610, R27 ;  /* 0x00007610ff1b7816 */ /* 0x000fe4000000001b */
[----:B--2---:R-:W-:-:S05]  /*15850*/  SEL R7, R83, R80, !P1 ;  /* 0x0000005053077207 */ /* 0x004fca0004800000 */
[----:B------:R-:W-:Y:S02]  /*15860*/  IMAD R80, R7, R9, RZ ;  /* 0x0000000907507224 */ /* 0x000fe400078e02ff */
[----:B------:R-:W-:-:S04]  /*15870*/  IMAD R7, R2, 0x6d, RZ ;  /* 0x0000006d02077824 */ /* 0x000fc800078e02ff */
[----:B------:R-:W-:-:S04]  /*15880*/  IMAD.WIDE R38, R7, 0x2, R90 ;  /* 0x0000000207267825 */ /* 0x000fc800078e025a */
[C---:B------:R-:W-:Y:S01]  /*15890*/  IMAD.WIDE R36, R7.reuse, 0x2, R88 ;  /* 0x0000000207247825 */ /* 0x040fe200078e0258 */
[----:B------:R0:W2:Y:S03]  /*158a0*/  @!P0 LDG.E.U16 R61, desc[UR6][R38.64] ;  /* 0x00000006263d8981 */ /* 0x0000a6000c1e1500 */
[C---:B------:R-:W-:Y:S01]  /*158b0*/  IMAD.WIDE R32, R7.reuse, 0x2, R86 ;  /* 0x0000000207207825 */ /* 0x040fe200078e0256 */
[----:B------:R1:W2:Y:S03]  /*158c0*/  @!P0 LDG.E.U16 R64, desc[UR6][R36.64] ;  /* 0x0000000624408981 */ /* 0x0002a6000c1e1500 */
[----:B------:R-:W-:Y:S01]  /*158d0*/  IMAD.WIDE R28, R7, 0x2, R84 ;  /* 0x00000002071c7825 */ /* 0x000fe200078e0254 */
[----:B------:R0:W2:Y:S01]  /*158e0*/  @!P0 LDG.E.U16 R65, desc[UR6][R32.64] ;  /* 0x0000000620418981 */ /* 0x0000a2000c1e1500 */
[----:B------:R-:W-:-:S03]  /*158f0*/  SEL R7, R83, R78, !P1 ;  /* 0x0000004e53077207 */ /* 0x000fc60004800000 */
[----:B------:R0:W2:Y:S01]  /*15900*/  @!P0 LDG.E.U16 R62, desc[UR6][R28.64] ;  /* 0x000000061c3e8981 */ /* 0x0000a2000c1e1500 */
[----:B------:R-:W-:-:S03]  /*15910*/  ISETP.GE.U32.AND P0, PT, R8, 0x7fffff0b, PT ;  /* 0x7fffff0b0800780c */ /* 0x000fc60003f06070 */
[----:B------:R-:W-:Y:S01]  /*15920*/  STL [R1+0x248c], R80 ;  /* 0x00248c5001007387 */ /* 0x000fe20000100800 */
[----:B------:R-:W-:-:S03]  /*15930*/  IMAD R69, R7, R10, RZ ;  /* 0x0000000a07457224 */ /* 0x000fc600078e02ff */
[----:B------:R0:W-:Y:S01]  /*15940*/  STL.64 [R1+0x118], R38 ;  /* 0x0001182601007387 */ /* 0x0001e20000100a00 */
[----:B------:R-:W-:-:S03]  /*15950*/  PRMT R10, RZ, 0x7610, R10 ;  /* 0x00007610ff0a7816 */ /* 0x000fc6000000000a */
[----:B------:R1:W-:Y:S01]  /*15960*/  STL.64 [R1+0x110], R36 ;  /* 0x0001102401007387 */ /* 0x0003e20000100a00 */
[----:B------:R-:W-:Y:S02]  /*15970*/  PRMT R9, RZ, 0x7610, R9 ;  /* 0x00007610ff097816 */ /* 0x000fe40000000009 */
[----:B------:R-:W-:Y:S01]  /*15980*/  PRMT R8, RZ, 0x7610, R8 ;  /* 0x00007610ff087816 */ /* 0x000fe20000000008 */
[----:B------:R1:W-:Y:S01]  /*15990*/  STL.64 [R1+0x108], R32 ;  /* 0x0001082001007387 */ /* 0x0003e20000100a00 */
[----:B------:R-:W-:-:S03]  /*159a0*/  PRMT R7, RZ, 0x7610, R7 ;  /* 0x00007610ff077816 */ /* 0x000fc60000000007 */
[----:B------:R1:W-:Y:S01]  /*159b0*/  STL.64 [R1+0x100], R28 ;  /* 0x0001001c01007387 */ /* 0x0003e20000100a00 */
[----:B0-----:R-:W-:-:S04]  /*159c0*/  IMAD.WIDE R38, R11, 0x2, R90 ;  /* 0x000000020b267825 */ /* 0x001fc800078e025a */
[C---:B-1----:R-:W-:Y:S01]  /*159d0*/  IMAD.WIDE R36, R11.reuse, 0x2, R88 ;  /* 0x000000020b247825 */ /* 0x042fe200078e0258 */
[----:B------:R-:W2:Y:S03]  /*159e0*/  @!P0 LDG.E.U16 R10, desc[UR6][R38.64] ;  /* 0x00000006260a8981 */ /* 0x000ea6000c1e1500 */
[C---:B------:R-:W-:Y:S01]  /*159f0*/  IMAD.WIDE R32, R11.reuse, 0x2, R86 ;  /* 0x000000020b207825 */ /* 0x040fe200078e0256 */
[----:B------:R0:W2:Y:S03]  /*15a00*/  @!P0 LDG.E.U16 R9, desc[UR6][R36.64] ;  /* 0x0000000624098981 */ /* 0x0000a6000c1e1500 */
[----:B------:R-:W-:Y:S01]  /*15a10*/  IMAD.WIDE R28, R11, 0x2, R84 ;  /* 0x000000020b1c7825 */ /* 0x000fe200078e0254 */
[----:B------:R1:W2:Y:S03]  /*15a20*/  @!P0 LDG.E.U16 R8, desc[UR6][R32.64] ;  /* 0x0000000620088981 */ /* 0x0002a6000c1e1500 */
[----:B------:R-:W-:Y:S01]  /*15a30*/  VIADD R11, R5, 0xffffff99 ;  /* 0xffffff99050b7836 */ /* 0x000fe20000000000 */
[----:B------:R0:W2:Y:S04]  /*15a40*/  @!P0 LDG.E.U16 R7, desc[UR6][R28.64] ;  /* 0x000000061c078981 */ /* 0x0000a8000c1e1500 */
[----:B------:R-:W-:Y:S01]  /*15a50*/  STL.64 [R1+0x18], R38 ;  /* 0x0000182601007387 */ /* 0x000fe20000100a00 */
[----:B------:R-:W-:-:S03]  /*15a60*/  ISETP.GE.U32.AND P0, PT, R11, 0x7fffff1a, PT ;  /* 0x7fffff1a0b00780c */ /* 0x000fc60003f06070 */
[----:B------:R0:W-:Y:S04]  /*15a70*/  STL.64 [R1+0x10], R36 ;  /* 0x0000102401007387 */ /* 0x0001e80000100a00 */
[----:B------:R1:W-:Y:S06]  /*15a80*/  STL.64 [R1+0x8], R32 ;  /* 0x0000082001007387 */ /* 0x0003ec0000100a00 */
[----:B------:R-:W2:Y:S01]  /*15a90*/  @!P0 LDG.E.U16 R48, desc[UR6][R50.64] ;  /* 0x0000000632308981 */ /* 0x000ea2000c1e1500 */
[----:B0-----:R-:W-:-:S03]  /*15aa0*/  IMAD R36, R2, 0x7d, RZ ;  /* 0x0000007d02247824 */ /* 0x001fc600078e02ff */
[----:B------:R0:W-:Y:S01]  /*15ab0*/  STL.64 [R1], R28 ;  /* 0x0000001c01007387 */ /* 0x0001e20000100a00 */
[----:B------:R-:W-:-:S03]  /*15ac0*/  IMAD.WIDE R42, R36, 0x2, R90 ;  /* 0x00000002242a7825 */ /* 0x000fc600078e025a */
[----:B------:R-:W2:Y:S01]  /*15ad0*/  LDL.LU R78, [R1+0xedc] ;  /* 0x000edc00014e7983 */ /* 0x000ea20000300800 */
[----:B------:R-:W-:-:S03]  /*15ae0*/  IMAD.WIDE R40, R36, 0x2, R88 ;  /* 0x0000000224287825 */ /* 0x000fc600078e0258 */
[----:B------:R-:W2:Y:S01]  /*15af0*/  @!P0 LDG.E.U16 R45, desc[UR6][R46.64] ;  /* 0x000000062e2d8981 */ /* 0x000ea2000c1e1500 */
[----:B-1----:R-:W-:-:S03]  /*15b00*/  IMAD.WIDE R32, R12, 0x2, R86 ;  /* 0x000000020c207825 */ /* 0x002fc600078e0256 */
[----:B------:R-:W-:Y:S01]  /*15b10*/  STL [R1+0x21b0], R42 ;  /* 0x0021b02a01007387 */ /* 0x000fe20000100800 */
[----:B0-----:R-:W-:-:S03]  /*15b20*/  IMAD.WIDE R28, R12, 0x2, R84 ;  /* 0x000000020c1c7825 */ /* 0x001fc600078e0254 */
[----:B------:R-:W-:Y:S01]  /*15b30*/  STL [R1+0x21ac], R43 ;  /* 0x0021ac2b01007387 */ /* 0x000fe20000100800 */
[----:B------:R-:W-:-:S03]  /*15b40*/  IMAD.WIDE R38, R36, 0x2, R86 ;  /* 0x0000000224267825 */ /* 0x000fc600078e0256 */
[----:B------:R0:W2:Y:S01]  /*15b50*/  @!P0 LDG.E.U16 R14, desc[UR6][R32.64] ;  /* 0x00000006200e8981 */ /* 0x0000a2000c1e1500 */
[----:B------:R-:W-:Y:S02]  /*15b60*/  VIADD R12, R5, 0xffffff98 ;  /* 0xffffff98050c7836 */ /* 0x000fe40000000000 */
[----:B------:R-:W-:Y:S01]  /*15b70*/  IMAD.WIDE R36, R36, 0x2, R84 ;  /* 0x0000000224247825 */ /* 0x000fe200078e0254 */
[----:B------:R-:W-:Y:S04]  /*15b80*/  STL [R1+0x21b8], R40 ;  /* 0x0021b82801007387 */ /* 0x000fe80000100800 */
[----:B------:R-:W-:Y:S04]  /*15b90*/  STL [R1+0x21b4], R41 ;  /* 0x0021b42901007387 */ /* 0x000fe80000100800 */
[----:B------:R1:W3:Y:S01]  /*15ba0*/  @!P0 LDG.E.U16 R13, desc[UR6][R28.64] ;  /* 0x000000061c0d8981 */ /* 0x0002e2000c1e1500 */
[----:B------:R-:W-:-:S03]  /*15bb0*/  ISETP.GE.U32.AND P0, PT, R12, 0x7fffff19, PT ;  /* 0x7fffff190c00780c */ /* 0x000fc60003f06070 */
[----:B------:R-:W-:Y:S01]  /*15bc0*/  STL [R1+0x21c0], R38 ;  /* 0x0021c02601007387 */ /* 0x000fe20000100800 */
[----:B------:R-:W-:-:S03]  /*15bd0*/  IMAD R12, R2, 0x67, RZ ;  /* 0x00000067020c7824 */ /* 0x000fc600078e02ff */
[----:B------:R-:W-:Y:S04]  /*15be0*/  STL [R1+0x21bc], R39 ;  /* 0x0021bc2701007387 */ /* 0x000fe80000100800 */
[----:B------:R-:W-:Y:S04]  /*15bf0*/  STL [R1+0x21c8], R36 ;  /* 0x0021c82401007387 */ /* 0x000fe80000100800 */
[----:B------:R-:W-:Y:S04]  /*15c00*/  STL [R1+0x21c4], R37 ;  /* 0x0021c42501007387 */ /* 0x000fe80000100800 */
[----:B------:R-:W-:Y:S04]  /*15c10*/  STL.64 [R1+0x1f8], R50 ;  /* 0x0001f83201007387 */ /* 0x000fe80000100a00 */
[----:B------:R-:W-:Y:S04]  /*15c20*/  STL.64 [R1+0x1f0], R46 ;  /* 0x0001f02e01007387 */ /* 0x000fe80000100a00 */
[----:B------:R0:W-:Y:S04]  /*15c30*/  STL.64 [R1+0x1e8], R32 ;  /* 0x0001e82001007387 */ /* 0x0001e80000100a00 */
[----:B------:R1:W-:Y:S01]  /*15c40*/  STL.64 [R1+0x1e0], R28 ;  /* 0x0001e01c01007387 */ /* 0x0003e20000100a00 */
[----:B0-----:R-:W-:-:S04]  /*15c50*/  IMAD.WIDE R32, R12, 0x2, R86 ;  /* 0x000000020c207825 */ /* 0x001fc800078e0256 */
[C---:B-1----:R-:W-:Y:S01]  /*15c60*/  IMAD.WIDE R28, R12.reuse, 0x2, R84 ;  /* 0x000000020c1c7825 */ /* 0x042fe200078e0254 */
[----:B------:R-:W4:Y:S04]  /*15c70*/  @!P0 LDG.E.U16 R27, desc[UR6][R32.64] ;  /* 0x00000006201b8981 */ /* 0x000f28000c1e1500 */
[----:B------:R-:W4:Y:S01]  /*15c80*/  @!P0 LDG.E.U16 R26, desc[UR6][R28.64] ;  /* 0x000000061c1a8981 */ /* 0x000f22000c1e1500 */
[----:B------:R-:W-:Y:S01]  /*15c90*/  PRMT R11, RZ, 0x7610, R11 ;  /* 0x00007610ff0b7816 */ /* 0x000fe2000000000b */
[----:B------:R-:W-:Y:S01]  /*15ca0*/  IMAD.WIDE R46, R12, 0x2, R88 ;  /* 0x000000020c2e7825 */ /* 0x000fe200078e0258 */
[----:B------:R-:W-:-:S04]  /*15cb0*/  PRMT R35, RZ, 0x7610, R35 ;  /* 0x00007610ff237816 */ /* 0x000fc80000000023 */
[----:B------:R0:W4:Y:S04]  /*15cc0*/  @!P5 LDG.E.U16 R11, desc[UR6][R36.64] ;  /* 0x00000006240bd981 */ /* 0x000128000c1e1500 */
[----:B------:R1:W4:Y:S01]  /*15cd0*/  @!P0 LDG.E.U16 R35, desc[UR6][R46.64] ;  /* 0x000000062e238981 */ /* 0x000322000c1e1500 */
[----:B0-----:R-:W-:Y:S02]  /*15ce0*/  PRMT R36, RZ, 0x7610, R36 ;  /* 0x00007610ff247816 */ /* 0x001fe40000000024 */
[----:B------:R-:W-:Y:S02]  /*15cf0*/  PRMT R22, RZ, 0x7610, R22 ;  /* 0x00007610ff167816 */ /* 0x000fe40000000016 */
[----:B------:R-:W-:Y:S02]  /*15d00*/  PRMT R23, RZ, 0x7610, R23 ;  /* 0x00007610ff177816 */ /* 0x000fe40000000017 */
[----:B------:R-:W-:-:S02]  /*15d10*/  PRMT R34, RZ, 0x7610, R34 ;  /* 0x00007610ff227816 */ /* 0x000fc40000000022 */
[----:B------:R-:W-:Y:S02]  /*15d20*/  PRMT R31, RZ, 0x7610, R31 ;  /* 0x00007610ff1f7816 */ /* 0x000fe4000000001f */
[----:B------:R-:W-:Y:S01]  /*15d30*/  PRMT R30, RZ, 0x7610, R30 ;  /* 0x00007610ff1e7816 */ /* 0x000fe2000000001e */
[----:B--2---:R0:W-:Y:S02]  /*15d40*/  STL [R1+0x1254], R14 ;  /* 0x0012540e01007387 */ /* 0x0041e40000100800 */
[----:B0-----:R-:W-:Y:S02]  /*15d50*/  VIADD R14, R5, 0xffffff91 ;  /* 0xffffff91050e7836 */ /* 0x001fe40000000000 */
[----:B---3--:R-:W-:Y:S04]  /*15d60*/  STL [R1+0x1250], R13 ;  /* 0x0012500d01007387 */ /* 0x008fe80000100800 */
[----:B------:R0:W-:Y:S02]  /*15d70*/  STL [R1+0x125c], R48 ;  /* 0x00125c3001007387 */ /* 0x0001e40000100800 */
[----:B0-----:R-:W-:Y:S01]  /*15d80*/  IMAD.WIDE R48, R12, 0x2, R90 ;  /* 0x000000020c307825 */ /* 0x001fe200078e025a */
[----:B------:R-:W-:-:S04]  /*15d90*/  SEL R12, R83, R3, !P1 ;  /* 0x00000003530c7207 */ /* 0x000fc80004800000 */
[----:B------:R-:W2:Y:S01]  /*15da0*/  @!P0 LDG.E.U16 R36, desc[UR6][R48.64] ;  /* 0x0000000630248981 */ /* 0x000ea2000c1e1500 */
[----:B------:R-:W-:-:S03]  /*15db0*/  ISETP.GE.U32.AND P0, PT, R14, 0x7fffff12, PT ;  /* 0x7fffff120e00780c */ /* 0x000fc60003f06070 */
[----:B------:R-:W-:Y:S01]  /*15dc0*/  STL.64 [R1+0x1d8], R48 ;  /* 0x0001d83001007387 */ /* 0x000fe20000100a00 */
[----:B------:R-:W-:Y:S01]  /*15dd0*/  IMAD R70, R12, R16, RZ ;  /* 0x000000100c467224 */ /* 0x000fe200078e02ff */
[----:B------:R-:W-:Y:S01]  /*15de0*/  PRMT R25, RZ, 0x7610, R25 ;  /* 0x00007610ff197816 */ /* 0x000fe20000000019 */
[----:B------:R-:W0:Y:S01]  /*15df0*/  LDC R14, c[0x0][0x3b0] ;  /* 0x0000ec00ff0e7b82 */ /* 0x000e220000000800 */
[----:B------:R-:W3:Y:S01]  /*15e00*/  LDL.LU R3, [R1+0x2498] ;  /* 0x0024980001037983 */ /* 0x000ee20000300800 */
[----:B------:R-:W-:-:S03]  /*15e10*/  IMAD R12, R2, 0x6e, RZ ;  /* 0x0000006e020c7824 */ /* 0x000fc600078e02ff */
[----:B------:R-:W-:Y:S04]  /*15e20*/  STL.64 [R1+0x1d0], R46 ;  /* 0x0001d02e01007387 */ /* 0x000fe80000100a00 */
[----:B------:R-:W-:Y:S04]  /*15e30*/  STL.64 [R1+0x1c8], R32 ;  /* 0x0001c82001007387 */ /* 0x000fe80000100a00 */
[----:B------:R1:W-:Y:S04]  /*15e40*/  STL.64 [R1+0x1c0], R28 ;  /* 0x0001c01c01007387 */ /* 0x0003e80000100a00 */
[----:B------:R-:W-:Y:S04]  /*15e50*/  STL [R1+0x1258], R45 ;  /* 0x0012582d01007387 */ /* 0x000fe80000100800 */
[----:B----4-:R-:W-:Y:S01]  /*15e60*/  STL [R1+0x1264], R26 ;  /* 0x0012641a01007387 */ /* 0x010fe20000100800 */
[----:B-1----:R-:W-:-:S03]  /*15e70*/  IMAD.WIDE R28, R12, 0x2, R86 ;  /* 0x000000020c1c7825 */ /* 0x002fc600078e0256 */
[----:B------:R1:W-:Y:S04]  /*15e80*/  STL [R1+0x1268], R27 ;  /* 0x0012681b01007387 */ /* 0x0003e80000100800 */
[----:B------:R-:W4:Y:S01]  /*15e90*/  @!P0 LDG.E.U16 R23, desc[UR6][R28.64] ;  /* 0x000000061c178981 */ /* 0x000f22000c1e1500 */
[----:B-1----:R-:W-:-:S05]  /*15ea0*/  IMAD.WIDE R26, R12, 0x2, R84 ;  /* 0x000000020c1a7825 */ /* 0x002fca00078e0254 */
[----:B------:R-:W3:Y:S01]  /*15eb0*/  @!P0 LDG.E.U16 R22, desc[UR6][R26.64] ;  /* 0x000000061a168981 */ /* 0x000ee2000c1e1500 */
[----:B------:R-:W-:-:S04]  /*15ec0*/  IMAD.WIDE R46, R12, 0x2, R90 ;  /* 0x000000020c2e7825 */ /* 0x000fc800078e025a */
[----:B------:R-:W-:Y:S01]  /*15ed0*/  IMAD.WIDE R32, R12, 0x2, R88 ;  /* 0x000000020c207825 */ /* 0x000fe200078e0258 */
[----:B------:R-:W4:Y:S03]  /*15ee0*/  @!P0 LDG.E.U16 R34, desc[UR6][R46.64] ;  /* 0x000000062e228981 */ /* 0x000f26000c1e1500 */
[----:B------:R-:W-:Y:S01]  /*15ef0*/  VIADD R12, R5, 0xffffff90 ;  /* 0xffffff90050c7836 */ /* 0x000fe20000000000 */
[----:B------:R1:W4:Y:S04]  /*15f00*/  @!P0 LDG.E.U16 R31, desc[UR6][R32.64] ;  /* 0x00000006201f8981 */ /* 0x000328000c1e1500 */
[----:B------:R-:W-:Y:S01]  /*15f10*/  ISETP.GE.U32.AND P0, PT, R12, 0x7fffff11, PT ;  /* 0x7fffff110c00780c */ /* 0x000fe20003f06070 */
[----:B------:R-:W-:Y:S01]  /*15f20*/  IMAD R12, R2, 0x6f, RZ ;  /* 0x0000006f020c7824 */ /* 0x000fe200078e02ff */
[----:B------:R-:W-:Y:S04]  /*15f30*/  STL.64 [R1+0xf8], R46 ;  /* 0x0000f82e01007387 */ /* 0x000fe80000100a00 */
[----:B------:R1:W-:Y:S02]  /*15f40*/  STL.64 [R1+0xf0], R32 ;  /* 0x0000f02001007387 */ /* 0x0003e40000100a00 */
[----:B-1----:R-:W-:-:S05]  /*15f50*/  IMAD.WIDE R32, R12, 0x2, R90 ;  /* 0x000000020c207825 */ /* 0x002fca00078e025a */
[----:B------:R-:W4:Y:S04]  /*15f60*/  @!P0 LDG.E.U16 R30, desc[UR6][R32.64] ;  /* 0x00000006201e8981 */ /* 0x000f28000c1e1500 */
[----:B------:R1:W-:Y:S04]  /*15f70*/  STL.64 [R1+0xe8], R28 ;  /* 0x0000e81c01007387 */ /* 0x0003e80000100a00 */
[----:B------:R0:W-:Y:S01]  /*15f80*/  STL.64 [R1+0xe0], R26 ;  /* 0x0000e01a01007387 */ /* 0x0001e20000100a00 */
[----:B------:R-:W-:Y:S02]  /*15f90*/  PRMT R24, RZ, 0x7610, R24 ;  /* 0x00007610ff187816 */ /* 0x000fe40000000018 */
[----:B------:R-:W-:Y:S01]  /*15fa0*/  PRMT R21, RZ, 0x7610, R21 ;  /* 0x00007610ff157816 */ /* 0x000fe20000000015 */
[----:B-1----:R-:W-:-:S04]  /*15fb0*/  IMAD.WIDE R28, R12, 0x2, R88 ;  /* 0x000000020c1c7825 */ /* 0x002fc800078e0258 */
[C---:B0-----:R-:W-:Y:S01]  /*15fc0*/  IMAD.WIDE R26, R12.reuse, 0x2, R86 ;  /* 0x000000020c1a7825 */ /* 0x041fe200078e0256 */
[----:B------:R0:W4:Y:S04]  /*15fd0*/  @!P0 LDG.E.U16 R25, desc[UR6][R28.64] ;  /* 0x000000061c198981 */ /* 0x000128000c1e1500 */
[----:B------:R-:W4:Y:S01]  /*15fe0*/  @!P0 LDG.E.U16 R24, desc[UR6][R26.64] ;  /* 0x000000061a188981 */ /* 0x000f22000c1e1500 */
[----:B------:R-:W-:Y:S02]  /*15ff0*/  PRMT R20, RZ, 0x7610, R20 ;  /* 0x00007610ff147816 */ /* 0x000fe40000000014 */
[----:B------:R-:W-:Y:S02]  /*16000*/  PRMT R19, RZ, 0x7610, R19 ;  /* 0x00007610ff137816 */ /* 0x000fe40000000013 */
[----:B------:R-:W-:Y:S01]  /*16010*/  PRMT R18, RZ, 0x7610, R18 ;  /* 0x00007610ff127816 */ /* 0x000fe20000000012 */
[----:B--2---:R-:W-:Y:S04]  /*16020*/  STL [R1+0x1270], R36 ;  /* 0x0012702401007387 */ /* 0x004fe80000100800 */
[----:B------:R-:W-:Y:S04]  /*16030*/  STL [R1+0x126c], R35 ;  /* 0x00126c2301007387 */ /* 0x000fe80000100800 */
[----:B---3--:R-:W-:Y:S04]  /*16040*/  STL [R1+0x1230], R22 ;  /* 0x0012301601007387 */ /* 0x008fe80000100800 */
[----:B----4-:R1:W-:Y:S02]  /*16050*/  STL [R1+0x1234], R23 ;  /* 0x0012341701007387 */ /* 0x0103e40000100800 */
[----:B-1----:R-:W-:-:S04]  /*16060*/  IMAD.WIDE R22, R12, 0x2, R84 ;  /* 0x000000020c167825 */ /* 0x002fc800078e0254 */
[----:B------:R-:W-:Y:S01]  /*16070*/  VIADD R12, R5, 0xffffff89 ;  /* 0xffffff89050c7836 */ /* 0x000fe20000000000 */
[----:B------:R-:W2:Y:S04]  /*16080*/  @!P0 LDG.E.U16 R21, desc[UR6][R22.64] ;  /* 0x0000000616158981 */ /* 0x000ea8000c1e1500 */
[----:B------:R-:W-:Y:S01]  /*16090*/  ISETP.GE.U32.AND P0, PT, R12, 0x7fffff0a, PT ;  /* 0x7fffff0a0c00780c */ /* 0x000fe20003f06070 */
[----:B------:R-:W-:Y:S04]  /*160a0*/  STL.64 [R1+0xd8], R32 ;  /* 0x0000d82001007387 */ /* 0x000fe80000100a00 */
[----:B------:R0:W-:Y:S04]  /*160b0*/  STL.64 [R1+0xd0], R28 ;  /* 0x0000d01c01007387 */ /* 0x0001e80000100a00 */
[----:B------:R-:W-:Y:S04]  /*160c0*/  STL.64 [R1+0xc8], R26 ;  /* 0x0000c81a01007387 */ /* 0x000fe80000100a00 */
[----:B------:R-:W-:Y:S01]  /*160d0*/  STL.64 [R1+0xc0], R22 ;  /* 0x0000c01601007387 */ /* 0x000fe20000100a00 */
[----:B0-----:R-:W-:-:S03]  /*160e0*/  IMAD R28, R2, 0x76, RZ ;  /* 0x00000076021c7824 */ /* 0x001fc600078e02ff */
[----:B------:R0:W-:Y:S02]  /*160f0*/  STL [R1+0x123c], R34 ;  /* 0x00123c2201007387 */ /* 0x0001e40000100800 */
[----:B0-----:R-:W-:-:S05]  /*16100*/  IMAD.WIDE R34, R28, 0x2, R90 ;  /* 0x000000021c227825 */ /* 0x001fca00078e025a */
[----:B------:R-:W3:Y:S01]  /*16110*/  @!P0 LDG.E.U16 R20, desc[UR6][R34.64] ;  /* 0x0000000622148981 */ /* 0x000ee2000c1e1500 */
[----:B------:R-:W-:-:S03]  /*16120*/  IMAD.WIDE R32, R28, 0x2, R88 ;  /* 0x000000021c207825 */ /* 0x000fc600078e0258 */
[----:B------:R-:W-:Y:S04]  /*16130*/  STL [R1+0x1238], R31 ;  /* 0x0012381f01007387 */ /* 0x000fe80000100800 */
[----:B------:R0:W-:Y:S04]  /*16140*/  STL [R1+0x124c], R30 ;  /* 0x00124c1e01007387 */ /* 0x0001e80000100800 */
[----:B------:R-:W4:Y:S01]  /*16150*/  @!P0 LDG.E.U16 R19, desc[UR6][R32.64] ;  /* 0x0000000620138981 */ /* 0x000f22000c1e1500 */
[----:B0-----:R-:W-:-:S05]  /*16160*/  IMAD.WIDE R30, R28, 0x2, R86 ;  /* 0x000000021c1e7825 */ /* 0x001fca00078e0256 */
[----:B------:R-:W4:Y:S01]  /*16170*/  @!P0 LDG.E.U16 R18, desc[UR6][R30.64] ;  /* 0x000000061e128981 */ /* 0x000f22000c1e1500 */
[----:B------:R-:W-:-:S05]  /*16180*/  SEL R13, R83, R78, !P1 ;  /* 0x0000004e530d7207 */ /* 0x000fca0004800000 */
[----:B------:R-:W-:Y:S02]  /*16190*/  IMAD R78, R13, R15, RZ ;  /* 0x0000000f0d4e7224 */ /* 0x000fe400078e02ff */
[----:B------:R-:W0:Y:S01]  /*161a0*/  LDC R13, c[0x0][0x3b0] ;  /* 0x0000ec00ff0d7b82 */ /* 0x000e220000000800 */
[----:B------:R-:W-:Y:S01]  /*161b0*/  STL [R1+0x21d0], R34 ;  /* 0x0021d02201007387 */ /* 0x000fe20000100800 */
[----:B------:R-:W-:-:S03]  /*161c0*/  IMAD.WIDE R28, R28, 0x2, R84 ;  /* 0x000000021c1c7825 */ /* 0x000fc600078e0254 */
[----:B------:R-:W-:Y:S04]  /*161d0*/  STL [R1+0x21cc], R35 ;  /* 0x0021cc2301007387 */ /* 0x000fe80000100800 */
[----:B------:R-:W-:Y:S04]  /*161e0*/  STL [R1+0x21e4], R32 ;  /* 0x0021e42001007387 */ /* 0x000fe80000100800 */
[----:B------:R-:W-:Y:S04]  /*161f0*/  STL [R1+0x21d4], R33 ;  /* 0x0021d42101007387 */ /* 0x000fe80000100800 */
[----:B------:R-:W-:Y:S04]  /*16200*/  STL [R1+0x21f4], R30 ;  /* 0x0021f41e01007387 */ /* 0x000fe80000100800 */
[----:B------:R-:W-:Y:S04]  /*16210*/  STL [R1+0x21ec], R31 ;  /* 0x0021ec1f01007387 */ /* 0x000fe80000100800 */
[----:B------:R-:W-:Y:S01]  /*16220*/  STL [R1+0x2208], R28 ;  /* 0x0022081c01007387 */ /* 0x000fe20000100800 */
[----:B------:R-:W-:-:S03]  /*16230*/  PRMT R82, RZ, 0x7610, R82 ;  /* 0x00007610ff527816 */ /* 0x000fc60000000052 */
[----:B------:R-:W-:Y:S01]  /*16240*/  STL [R1+0x21fc], R29 ;  /* 0x0021fc1d01007387 */ /* 0x000fe20000100800 */
[----:B------:R-:W-:-:S03]  /*16250*/  SEL R4, R83, R4, !P1 ;  /* 0x0000000453047207 */ /* 0x000fc60004800000 */
[----:B------:R-:W-:Y:S01]  /*16260*/  STL [R1+0x1248], R25 ;  /* 0x0012481901007387 */ /* 0x000fe20000100800 */
[C---:B------:R-:W-:Y:S01]  /*16270*/  VIADD R12, R5.reuse, 0xffffff88 ;  /* 0xffffff88050c7836 */ /* 0x040fe20000000000 */
[----:B------:R-:W-:Y:S01]  /*16280*/  PRMT R75, RZ, 0x7610, R75 ;  /* 0x00007610ff4b7816 */ /* 0x000fe2000000004b */
[----:B0-----:R-:W-:Y:S01]  /*16290*/  IMAD R92, R4, R13, RZ ;  /* 0x0000000d045c7224 */ /* 0x001fe200078e02ff */
[----:B------:R-:W-:Y:S01]  /*162a0*/  PRMT R76, RZ, 0x7610, R76 ;  /* 0x00007610ff4c7816 */ /* 0x000fe2000000004c */
[----:B------:R-:W4:Y:S01]  /*162b0*/  @!P0 LDG.E.U16 R82, desc[UR6][R28.64] ;  /* 0x000000061c528981 */ /* 0x000f22000c1e1500 */
[----:B------:R-:W-:Y:S01]  /*162c0*/  PRMT R93, RZ, 0x7610, R93 ;  /* 0x00007610ff5d7816 */ /* 0x000fe2000000005d */
[----:B------:R-:W-:Y:S01]  /*162d0*/  VIADD R4, R5, 0xffffff81 ;  /* 0xffffff8105047836 */ /* 0x000fe20000000000 */
[----:B------:R-:W-:Y:S01]  /*162e0*/  ISETP.GE.U32.AND P0, PT, R12, 0x7fffff09, PT ;  /* 0x7fffff090c00780c */ /* 0x000fe20003f06070 */
[----:B------:R0:W4:Y:S01]  /*162f0*/  @!P5 LDG.E.U16 R75, desc[UR6][R42.64] ;  /* 0x000000062a4bd981 */ /* 0x000122000c1e1500 */
[----:B------:R-:W-:-:S03]  /*16300*/  PRMT R3, RZ, 0x7610, R3 ;  /* 0x00007610ff037816 */ /* 0x000fc60000000003 */
[----:B------:R-:W4:Y:S04]  /*16310*/  @!P5 LDG.E.U16 R76, desc[UR6][R40.64] ;  /* 0x00000006284cd981 */ /* 0x000f28000c1e1500 */
[----:B------:R-:W4:Y:S01]  /*16320*/  @!P5 LDG.E.U16 R93, desc[UR6][R38.64] ;  /* 0x00000006265dd981 */ /* 0x000f22000c1e1500 */
[----:B------:R-:W-:Y:S01]  /*16330*/  ISETP.GE.U32.AND P5, PT, R4, 0x7fffff02, PT ;  /* 0x7fffff020400780c */ /* 0x000fe20003fa6070 */
[----:B------:R-:W-:Y:S01]  /*16340*/  IMAD R12, R2, 0x7e, RZ ;  /* 0x0000007e020c7824 */ /* 0x000fe200078e02ff */
[----:B------:R-:W-:Y:S02]  /*16350*/  PRMT R16, RZ, 0x7610, R16 ;  /* 0x00007610ff107816 */ /* 0x000fe40000000010 */
[----:B------:R-:W-:Y:S02]  /*16360*/  PRMT R17, RZ, 0x7610, R17 ;  /* 0x00007610ff117816 */ /* 0x000fe40000000011 */
[----:B------:R-:W-:-:S02]  /*16370*/  PRMT R15, RZ, 0x7610, R15 ;  /* 0x00007610ff0f7816 */ /* 0x000fc4000000000f */
[----:B------:R-:W-:Y:S01]  /*16380*/  PRMT R44, RZ, 0x7610, R44 ;  /* 0x00007610ff2c7816 */ /* 0x000fe2000000002c */
[----:B---3--:R1:W-:Y:S04]  /*16390*/  STL [R1+0x122c], R20 ;  /* 0x00122c1401007387 */ /* 0x0083e80000100800 */
[----:B------:R3:W-:Y:S01]  /*163a0*/  STL [R1+0x1244], R24 ;  /* 0x0012441801007387 */ /* 0x0007e20000100800 */
[----:B-1----:R-:W-:-:S04]  /*163b0*/  IMAD R20, R2, 0x77, RZ ;  /* 0x0000007702147824 */ /* 0x002fc800078e02ff */
[C---:B------:R-:W-:Y:S01]  /*163c0*/  IMAD.WIDE R26, R20.reuse, 0x2, R90 ;  /* 0x00000002141a7825 */ /* 0x040fe200078e025a */
[----:B--2---:R1:W-:Y:S03]  /*163d0*/  STL [R1+0x1240], R21 ;  /* 0x0012401501007387 */ /* 0x0043e60000100800 */
[C---:B---3--:R-:W-:Y:S01]  /*163e0*/  IMAD.WIDE R24, R20.reuse, 0x2, R88 ;  /* 0x0000000214187825 */ /* 0x048fe200078e0258 */
[----:B------:R-:W-:Y:S03]  /*163f0*/  STL [R1+0x2218], R26 ;  /* 0x0022181a01007387 */ /* 0x000fe60000100800 */
[C---:B------:R-:W-:Y:S01]  /*16400*/  IMAD.WIDE R22, R20.reuse, 0x2, R86 ;  /* 0x0000000214167825 */ /* 0x040fe200078e0256 */
[----:B------:R-:W-:Y:S04]  /*16410*/  STL [R1+0x2210], R27 ;  /* 0x0022101b01007387 */ /* 0x000fe80000100800 */
[----:B------:R-:W-:Y:S01]  /*16420*/  STL [R1+0x2228], R24 ;  /* 0x0022281801007387 */ /* 0x000fe20000100800 */
[----:B-1----:R-:W-:-:S03]  /*16430*/  IMAD.WIDE R20, R20, 0x2, R84 ;  /* 0x0000000214147825 */ /* 0x002fc600078e0254 */
[----:B------:R-:W-:Y:S04]  /*16440*/  STL [R1+0x2220], R25 ;  /* 0x0022201901007387 */ /* 0x000fe80000100800 */
[----:B------:R-:W-:Y:S04]  /*16450*/  STL [R1+0x2238], R22 ;  /* 0x0022381601007387 */ /* 0x000fe80000100800 */
[----:B------:R-:W-:Y:S04]  /*16460*/  STL [R1+0x2230], R23 ;  /* 0x0022301701007387 */ /* 0x000fe80000100800 */
[----:B----4-:R-:W-:Y:S04]  /*16470*/  STL [R1+0x1228], R19 ;  /* 0x0012281301007387 */ /* 0x010fe80000100800 */
[----:B------:R-:W2:Y:S04]  /*16480*/  LDL.LU R55, [R1+0x1184] ;  /* 0x0011840001377983 */ /* 0x000ea80000300800 */
[----:B------:R-:W3:Y:S04]  /*16490*/  LDL.LU R56, [R1+0x1180] ;  /* 0x0011800001387983 */ /* 0x000ee80000300800 */
[----:B------:R-:W4:Y:S04]  /*164a0*/  LDL.LU R58, [R1+0x117c] ;  /* 0x00117c00013a7983 */ /* 0x000f280000300800 */
[----:B------:R1:W-:Y:S04]  /*164b0*/  STL [R1+0x1224], R18 ;  /* 0x0012241201007387 */ /* 0x0003e80000100800 */
[----:B------:R-:W2:Y:S04]  /*164c0*/  @!P0 LDG.E.U16 R3, desc[UR6][R20.64] ;  /* 0x0000000614038981 */ /* 0x000ea8000c1e1500 */
[----:B------:R-:W3:Y:S01]  /*164d0*/  @!P0 LDG.E.U16 R16, desc[UR6][R24.64] ;  /* 0x0000000618108981 */ /* 0x000ee2000c1e1500 */
[----:B-1----:R-:W-:-:S03]  /*164e0*/  IMAD.WIDE R18, R12, 0x2, R90 ;  /* 0x000000020c127825 */ /* 0x002fc600078e025a */
[----:B------:R-:W4:Y:S04]  /*164f0*/  @!P0 LDG.E.U16 R17, desc[UR6][R26.64] ;  /* 0x000000061a118981 */ /* 0x000f28000c1e1500 */
[----:B------:R-:W4:Y:S04]  /*16500*/  @!P0 LDG.E.U16 R15, desc[UR6][R22.64] ;  /* 0x00000006160f8981 */ /* 0x000f28000c1e1500 */
[----:B------:R-:W4:Y:S01]  /*16510*/  @!P5 LDG.E.U16 R44, desc[UR6][R18.64] ;  /* 0x00000006122cd981 */ /* 0x000f22000c1e1500 */
[----:B------:R-:W1:Y:S01]  /*16520*/  S2R R52, SR_TID.X ;  /* 0x0000000000347919 */ /* 0x000e620000002100 */
[----:B------:R-:W-:-:S02]  /*16530*/  SEL R6, R83, R6, !P1 ;  /* 0x0000000653067207 */ /* 0x000fc40004800000 */
[----:B------:R-:W-:Y:S04]  /*16540*/  STL [R1+0x2248], R20 ;  /* 0x0022481401007387 */ /* 0x000fe80000100800 */
[----:B------:R-:W-:Y:S01]  /*16550*/  STL [R1+0x2240], R21 ;  /* 0x0022401501007387 */ /* 0x000fe20000100800 */
[----:B------:R-:W-:Y:S01]  /*16560*/  IMAD R36, R6, R14, RZ ;  /* 0x0000000e06247224 */ /* 0x000fe200078e02ff */
[----:B------:R-:W-:Y:S02]  /*16570*/  PRMT R6, RZ, 0x7610, R6 ;  /* 0x00007610ff067816 */ /* 0x000fe40000000006 */
[----:B0-----:R-:W-:Y:S02]  /*16580*/  PRMT R43, RZ, 0x7610, R43 ;  /* 0x00007610ff2b7816 */ /* 0x001fe4000000002b */
[----:B------:R-:W-:Y:S01]  /*16590*/  PRMT R31, RZ, 0x7610, R31 ;  /* 0x00007610ff1f7816 */ /* 0x000fe2000000001f */
[----:B------:R-:W-:Y:S01]  /*165a0*/  VIADD R4, R5, 0xffffff80 ;  /* 0xffffff8005047836 */ /* 0x000fe20000000000 */
[----:B-1----:R-:W-:Y:S01]  /*165b0*/  LOP3.LUT R52, R52, 0x7f, RZ, 0xc0, !PT ;  /* 0x0000007f34347812 */ /* 0x002fe200078ec0ff */
[----:B--2---:R-:W-:Y:S04]  /*165c0*/  STL [R1+0x1210], R3 ;  /* 0x0012100301007387 */ /* 0x004fe80000100800 */
[----:B---3--:R-:W-:Y:S04]  /*165d0*/  STL [R1+0x1218], R16 ;  /* 0x0012181001007387 */ /* 0x008fe80000100800 */
[----:B----4-:R0:W-:Y:S04]  /*165e0*/  STL [R1+0x121c], R17 ;  /* 0x00121c1101007387 */ /* 0x0101e80000100800 */
[----:B------:R1:W-:Y:S04]  /*165f0*/  STL [R1+0x1214], R15 ;  /* 0x0012140f01007387 */ /* 0x0003e80000100800 */
[----:B------:R2:W-:Y:S01]  /*16600*/  STL [R1+0x120c], R44 ;  /* 0x00120c2c01007387 */ /* 0x0005e20000100800 */
[----:B0-----:R-:W-:-:S04]  /*16610*/  IMAD.WIDE R16, R12, 0x2, R88 ;  /* 0x000000020c107825 */ /* 0x001fc800078e0258 */
[C---:B-1----:R-:W-:Y:S01]  /*16620*/  IMAD.WIDE R14, R12.reuse, 0x2, R86 ;  /* 0x000000020c0e7825 */ /* 0x042fe200078e0256 */
[----:B------:R-:W3:Y:S03]  /*16630*/  @!P5 LDG.E.U16 R43, desc[UR6][R16.64] ;  /* 0x00000006102bd981 */ /* 0x000ee6000c1e1500 */
[----:B------:R-:W-:Y:S01]  /*16640*/  IMAD.WIDE R12, R12, 0x2, R84 ;  /* 0x000000020c0c7825 */ /* 0x000fe200078e0254 */
[----:B--2---:R-:W2:Y:S04]  /*16650*/  LDL.LU R44, [R1+0x1178] ;  /* 0x00117800012c7983 */ /* 0x004ea80000300800 */
[----:B------:R-:W4:Y:S01]  /*16660*/  LDL.LU R47, [R1+0x1140] ;  /* 0x00114000012f7983 */ /* 0x000f220000300800 */
[----:B------:R-:W-:-:S03]  /*16670*/  VIADD R3, R5, 0x7f ;  /* 0x0000007f05037836 */ /* 0x000fc60000000000 */
[----:B------:R-:W3:Y:S04]  /*16680*/  LDL.LU R46, [R1+0x113c] ;  /* 0x00113c00012e7983 */ /* 0x000ee80000300800 */
[----:B------:R-:W3:Y:S04]  /*16690*/  LDL.LU R49, [R1+0x1138] ;  /* 0x0011380001317983 */ /* 0x000ee80000300800 */
[----:B------:R-:W3:Y:S04]  /*166a0*/  LDL.LU R54, [R1+0x1134] ;  /* 0x0011340001367983 */ /* 0x000ee80000300800 */
[----:B------:R-:W3:Y:S04]  /*166b0*/  @!P5 LDG.E.U16 R6, desc[UR6][R12.64] ;  /* 0x000000060c06d981 */ /* 0x000ee8000c1e1500 */
[----:B------:R-:W3:Y:S01]  /*166c0*/  LDL.LU R57, [R1+0x1108] ;  /* 0x0011080001397983 */ /* 0x000ee20000300800 */
[----:B------:R-:W-:-:S03]  /*166d0*/  ISETP.GT.AND P0, PT, R3, 0x7f, PT ;  /* 0x0000007f0300780c */ /* 0x000fc60003f04270 */
[----:B------:R-:W-:Y:S04]  /*166e0*/  STL [R1+0x2258], R18 ;  /* 0x0022581201007387 */ /* 0x000fe80000100800 */
[----:B------:R-:W-:Y:S04]  /*166f0*/  STL [R1+0x2250], R19 ;  /* 0x0022501301007387 */ /* 0x000fe80000100800 */
[----:B------:R-:W3:Y:S04]  /*16700*/  @!P5 LDG.E.U16 R31, desc[UR6][R14.64] ;  /* 0x000000060e1fd981 */ /* 0x000ee8000c1e1500 */
[----:B------:R-:W-:Y:S04]  /*16710*/  STL [R1+0x2268], R16 ;  /* 0x0022681001007387 */ /* 0x000fe80000100800 */
[----:B------:R-:W-:Y:S01]  /*16720*/  STL [R1+0x2260], R17 ;  /* 0x0022601101007387 */ /* 0x000fe20000100800 */
[----:B------:R-:W-:-:S03]  /*16730*/  ISETP.LT.AND P0, PT, R52, R5, P0 ;  /* 0x000000053400720c */ /* 0x000fc60000701270 */
[----:B------:R-:W-:Y:S01]  /*16740*/  STL [R1+0x2278], R14 ;  /* 0x0022780e01007387 */ /* 0x000fe20000100800 */
[----:B------:R-:W-:-:S03]  /*16750*/  ISETP.GE.U32.AND P5, PT, R4, 0x7fffff01, PT ;  /* 0x7fffff010400780c */ /* 0x000fc60003fa6070 */
[----:B------:R-:W-:Y:S04]  /*16760*/  STL [R1+0x2270], R15 ;  /* 0x0022700f01007387 */ /* 0x000fe80000100800 */
[----:B------:R-:W-:Y:S04]  /*16770*/  STL [R1+0x2288], R12 ;  /* 0x0022880c01007387 */ /* 0x000fe80000100800 */
[----:B------:R-:W-:Y:S04]  /*16780*/  STL [R1+0x2280], R13 ;  /* 0x0022800d01007387 */ /* 0x000fe80000100800 */
[----:B------:R-:W3:Y:S04]  /*16790*/  LDL.LU R5, [R1+0x1104] ;  /* 0x0011040001057983 */ /* 0x000ee80000300800 */
[----:B------:R-:W3:Y:S04]  /*167a0*/  LDL.LU R4, [R1+0x1100] ;  /* 0x0011000001047983 */ /* 0x000ee80000300800 */
[----:B------:R-:W3:Y:S04]  /*167b0*/  LDL.LU R48, [R1+0x10fc] ;  /* 0x0010fc0001307983 */ /* 0x000ee80000300800 */
[----:B------:R-:W3:Y:S04]  /*167c0*/  LDL.LU R51, [R1+0x10d8] ;  /* 0x0010d80001337983 */ /* 0x000ee80000300800 */
[----:B------:R-:W3:Y:S04]  /*167d0*/  LDL.LU R50, [R1+0x10d4] ;  /* 0x0010d40001327983 */ /* 0x000ee80000300800 */
[----:B------:R0:W-:Y:S04]  /*167e0*/  STS.U16 [R60+UR76+0x980], R55 ;  /* 0x000980373c007988 */ /* 0x0001e8000800044c */
[----:B------:R-:W3:Y:S04]  /*167f0*/  LDL.LU R52, [R1+0x10d0] ;  /* 0x0010d00001347983 */ /* 0x000ee80000300800 */
[----:B------:R1:W-:Y:S04]  /*16800*/  STS.U16 [R60+UR76+0x8980], R56 ;  /* 0x008980383c007988 */ /* 0x0003e8000800044c */
[----:B0-----:R-:W3:Y:S04]  /*16810*/  LDL.LU R55, [R1+0x10cc] ;  /* 0x0010cc0001377983 */ /* 0x001ee80000300800 */
[----:B-1----:R-:W3:Y:S04]  /*16820*/  LDL.LU R56, [R1+0x1038] ;  /* 0x0010380001387983 */ /* 0x002ee80000300800 */
[----:B------:R0:W-:Y:S04]  /*16830*/  STS.U16 [R60+UR76+0x10980], R58 ;  /* 0x0109803a3c007988 */ /* 0x0001e8000800044c */
[----:B0-----:R-:W3:Y:S04]  /*16840*/  LDL.LU R58, [R1+0x1034] ;  /* 0x00103400013a7983 */ /* 0x001ee80000300800 */
[----:B--2---:R-:W-:Y:S04]  /*16850*/  STS.U16 [R60+UR76+0x18980], R44 ;  /* 0x0189802c3c007988 */ /* 0x004fe8000800044c */
[----:B----4-:R-:W-:Y:S04]  /*16860*/  STS.U16 [R60+UR76+0xd80], R47 ;  /* 0x000d802f3c007988 */ /* 0x010fe8000800044c */
[----:B---3--:R-:W-:Y:S04]  /*16870*/  STS.U16 [R60+UR76+0x8d80], R46 ;  /* 0x008d802e3c007988 */ /* 0x008fe8000800044c */
[----:B------:R-:W-:Y:S04]  /*16880*/  STS.U16 [R60+UR76+0x10d80], R49 ;  /* 0x010d80313c007988 */ /* 0x000fe8000800044c */
[----:B------:R0:W-:Y:S04]  /*16890*/  STL [R1+0x1200], R6 ;  /* 0x0012000601007387 */ /* 0x0001e80000100800 */
[----:B------:R-:W-:Y:S04]  /*168a0*/  STL [R1+0x1208], R43 ;  /* 0x0012082b01007387 */ /* 0x000fe80000100800 */
[----:B0-----:R-:W2:Y:S04]  /*168b0*/  LDL.LU R6, [R1+0x1030] ;  /* 0x0010300001067983 */ /* 0x001ea80000300800 */
[----:B------:R0:W-:Y:S04]  /*168c0*/  STL [R1+0x1204], R31 ;  /* 0x0012041f01007387 */ /* 0x0001e80000100800 */
[----:B------:R1:W-:Y:S04]  /*168d0*/  STS.U16 [R60+UR76+0x18d80], R54 ;  /* 0x018d80363c007988 */ /* 0x0003e8000800044c */
[----:B0-----:R-:W3:Y:S04]  /*168e0*/  LDL.LU R31, [R1+0x102c] ;  /* 0x00102c00011f7983 */ /* 0x001ee80000300800 */
[----:B------:R-:W4:Y:S04]  /*168f0*/  LDL.LU R43, [R1+0x1028] ;  /* 0x00102800012b7983 */ /* 0x000f280000300800 */
[----:B------:R-:W4:Y:S04]  /*16900*/  LDL.LU R80, [R1+0x1024] ;  /* 0x0010240001507983 */ /* 0x000f280000300800 */
[----:B------:R-:W4:Y:S04]  /*16910*/  LDL.LU R68, [R1+0x1020] ;  /* 0x0010200001447983 */ /* 0x000f280000300800 */
[----:B------:R-:W4:Y:S04]  /*16920*/  LDL.LU R63, [R1+0x101c] ;  /* 0x00101c00013f7983 */ /* 0x000f280000300800 */
[----:B------:R0:W-:Y:S04]  /*16930*/  STS.U16 [R60+UR76+0x1180], R57 ;  /* 0x001180393c007988 */ /* 0x0001e8000800044c */
[----:B------:R-:W4:Y:S04]  /*16940*/  LDL.LU R66, [R1+0x1018] ;  /* 0x0010180001427983 */ /* 0x000f280000300800 */
[----:B------:R-:W4:Y:S04]  /*16950*/  LDL.LU R67, [R1+0x1014] ;  /* 0x0010140001437983 */ /* 0x000f280000300800 */
[----:B------:R-:W-:Y:S04]  /*16960*/  STS.U16 [R60+UR76+0x9180], R5 ;  /* 0x009180053c007988 */ /* 0x000fe8000800044c */
        /* <DEDUP_REMOVED lines=10> */
[----:B-1----:R-:W4:Y:S04]  /*16a10*/  LDL.LU R54, [R1+0xffc] ;  /* 0x000ffc0001367983 */ /* 0x002f280000300800 */
[----:B------:R-:W-:Y:S04]  /*16a20*/  STS.U16 [R60+UR76+0x19580], R55 ;  /* 0x019580373c007988 */ /* 0x000fe8000800044c */
[----:B0-----:R-:W4:Y:S04]  /*16a30*/  LDL.LU R57, [R1+0xfd8] ;  /* 0x000fd80001397983 */ /* 0x001f280000300800 */
[----:B------:R0:W-:Y:S04]  /*16a40*/  STS.U16 [R60+UR76+0x1980], R56 ;  /* 0x001980383c007988 */ /* 0x0001e8000800044c */
[----:B0-----:R-:W4:Y:S04]  /*16a50*/  LDL.LU R56, [R1+0xfd4] ;  /* 0x000fd40001387983 */ /* 0x001f280000300800 */
[----:B------:R-:W4:Y:S04]  /*16a60*/  LDL.LU R48, [R1+0xfd0] ;  /* 0x000fd00001307983 */ /* 0x000f280000300800 */
[----:B------:R-:W4:Y:S04]  /*16a70*/  LDL.LU R51, [R1+0xfcc] ;  /* 0x000fcc0001337983 */ /* 0x000f280000300800 */
[----:B------:R-:W4:Y:S04]  /*16a80*/  LDL.LU R50, [R1+0xf78] ;  /* 0x000f780001327983 */ /* 0x000f280000300800 */
[----:B------:R-:W4:Y:S04]  /*16a90*/  LDL.LU R52, [R1+0xf74] ;  /* 0x000f740001347983 */ /* 0x000f280000300800 */
[----:B------:R0:W-:Y:S04]  /*16aa0*/  STS.U16 [R60+UR76+0x9980], R58 ;  /* 0x0099803a3c007988 */ /* 0x0001e8000800044c */
[----:B------:R-:W4:Y:S04]  /*16ab0*/  LDL.LU R55, [R1+0xf70] ;  /* 0x000f700001377983 */ /* 0x000f280000300800 */
[----:B0-----:R-:W4:Y:S04]  /*16ac0*/  LDL.LU R58, [R1+0xf6c] ;  /* 0x000f6c00013a7983 */ /* 0x001f280000300800 */
[----:B--2---:R-:W-:Y:S04]  /*16ad0*/  STS.U16 [R60+UR76+0x11980], R6 ;  /* 0x011980063c007988 */ /* 0x004fe8000800044c */
[----:B---3--:R-:W-:Y:S04]  /*16ae0*/  STS.U16 [R60+UR76+0x19980], R31 ;  /* 0x0199801f3c007988 */ /* 0x008fe8000800044c */
[----:B----4-:R-:W-:Y:S04]  /*16af0*/  STS.U16 [R60+UR76+0x1d80], R43 ;  /* 0x001d802b3c007988 */ /* 0x010fe8000800044c */
[----:B------:R-:W-:Y:S04]  /*16b00*/  STS.U16 [R60+UR76+0x9d80], R80 ;  /* 0x009d80503c007988 */ /* 0x000fe8000800044c */
[----:B------:R-:W-:Y:S04]  /*16b10*/  STS.U16 [R60+UR76+0x11d80], R68 ;  /* 0x011d80443c007988 */ /* 0x000fe8000800044c */
[----:B------:R0:W-:Y:S04]  /*16b20*/  STS.U16 [R60+UR76+0x19d80], R63 ;  /* 0x019d803f3c007988 */ /* 0x0001e8000800044c */
[----:B------:R1:W-:Y:S04]  /*16b30*/  STS.U16 [R60+UR76+0x2180], R66 ;  /* 0x002180423c007988 */ /* 0x0003e8000800044c */
[----:B------:R2:W-:Y:S04]  /*16b40*/  STS.U16 [R60+UR76+0xa180], R67 ;  /* 0x00a180433c007988 */ /* 0x0005e8000800044c */
[----:B0-----:R-:W3:Y:S04]  /*16b50*/  LDL.LU R63, [R1+0xf48] ;  /* 0x000f4800013f7983 */ /* 0x001ee80000300800 */
[----:B------:R0:W-:Y:S04]  /*16b60*/  STS.U16 [R60+UR76+0x12180], R45 ;  /* 0x0121802d3c007988 */ /* 0x0001e8000800044c */
[----:B-1----:R-:W4:Y:S04]  /*16b70*/  LDL.LU R66, [R1+0xf44] ;  /* 0x000f440001427983 */ /* 0x002f280000300800 */
[----:B------:R1:W-:Y:S04]  /*16b80*/  STS.U16 [R60+UR76+0x1a180], R44 ;  /* 0x01a1802c3c007988 */ /* 0x0003e8000800044c */
[----:B--2---:R-:W2:Y:S04]  /*16b90*/  LDL.LU R67, [R1+0xf40] ;  /* 0x000f400001437983 */ /* 0x004ea80000300800 */
[----:B------:R1:W-:Y:S04]  /*16ba0*/  STS.U16 [R60+UR76+0x2580], R47 ;  /* 0x0025802f3c007988 */ /* 0x0003e8000800044c */
[----:B0-----:R-:W2:Y:S04]  /*16bb0*/  LDL.LU R45, [R1+0xf3c] ;  /* 0x000f3c00012d7983 */ /* 0x001ea80000300800 */
[----:B------:R-:W-:Y:S04]  /*16bc0*/  STS.U16 [R60+UR76+0xa580], R46 ;  /* 0x00a5802e3c007988 */ /* 0x000fe8000800044c */
[----:B-1----:R-:W2:Y:S04]  /*16bd0*/  LDL.LU R44, [R1+0xf28] ;  /* 0x000f2800012c7983 */ /* 0x002ea80000300800 */
[----:B------:R-:W-:Y:S04]  /*16be0*/  STS.U16 [R60+UR76+0x12580], R49 ;  /* 0x012580313c007988 */ /* 0x000fe8000800044c */
[----:B------:R-:W2:Y:S04]  /*16bf0*/  LDL.LU R47, [R1+0xf24] ;  /* 0x000f2400012f7983 */ /* 0x000ea80000300800 */
[----:B------:R0:W-:Y:S04]  /*16c00*/  STS.U16 [R60+UR76+0x1a580], R54 ;  /* 0x01a580363c007988 */ /* 0x0001e8000800044c */
[----:B------:R1:W-:Y:S04]  /*16c10*/  STS.U16 [R60+UR76+0x2980], R57 ;  /* 0x002980393c007988 */ /* 0x0003e8000800044c */
[----:B0-----:R-:W2:Y:S04]  /*16c20*/  LDL.LU R54, [R1+0xf20] ;  /* 0x000f200001367983 */ /* 0x001ea80000300800 */
[----:B-1----:R-:W2:Y:S04]  /*16c30*/  LDL.LU R57, [R1+0xf1c] ;  /* 0x000f1c0001397983 */ /* 0x002ea80000300800 */
[----:B------:R0:W-:Y:S04]  /*16c40*/  STS.U16 [R60+UR76+0xa980], R56 ;  /* 0x00a980383c007988 */ /* 0x0001e8000800044c */
[----:B0-----:R-:W2:Y:S04]  /*16c50*/  LDL.LU R56, [R1+0xf88] ;  /* 0x000f880001387983 */ /* 0x001ea80000300800 */
[----:B------:R-:W-:Y:S04]  /*16c60*/  STS.U16 [R60+UR76+0x12980], R48 ;  /* 0x012980303c007988 */ /* 0x000fe8000800044c */
[----:B------:R-:W-:Y:S04]  /*16c70*/  STS.U16 [R60+UR76+0x1a980], R51 ;  /* 0x01a980333c007988 */ /* 0x000fe8000800044c */
[----:B------:R-:W-:Y:S04]  /*16c80*/  STS.U16 [R60+UR76+0x2d80], R50 ;  /* 0x002d80323c007988 */ /* 0x000fe8000800044c */
[----:B------:R-:W-:Y:S04]  /*16c90*/  STS.U16 [R60+UR76+0xad80], R52 ;  /* 0x00ad80343c007988 */ /* 0x000fe8000800044c */
[----:B------:R-:W-:Y:S04]  /*16ca0*/  STS.U16 [R60+UR76+0x12d80], R55 ;  /* 0x012d80373c007988 */ /* 0x000fe8000800044c */
[----:B------:R-:W-:Y:S04]  /*16cb0*/  STS.U16 [R60+UR76+0x1ad80], R58 ;  /* 0x01ad803a3c007988 */ /* 0x000fe8000800044c */
[----:B------:R0:W-:Y:S04]  /*16cc0*/  STS.U16 [R60+UR76+0x3180], R0 ;  /* 0x003180003c007988 */ /* 0x0001e8000800044c */
[----:B------:R-:W-:Y:S04]  /*16cd0*/  STS.U16 [R60+UR76+0xb180], R74 ;  /* 0x00b1804a3c007988 */ /* 0x000fe8000800044c */
[----:B0-----:R-:W2:Y:S04]  /*16ce0*/  LDL.LU R0, [R1+0x2494] ;  /* 0x0024940001007983 */ /* 0x001ea80000300800 */
[----:B------:R-:W-:Y:S04]  /*16cf0*/  STS.U16 [R60+UR76+0x13180], R73 ;  /* 0x013180493c007988 */ /* 0x000fe8000800044c */
[----:B------:R0:W-:Y:S04]  /*16d00*/  STS.U16 [R60+UR76+0x1b180], R72 ;  /* 0x01b180483c007988 */ /* 0x0001e8000800044c */
[----:B------:R-:W2:Y:S04]  /*16d10*/  LDL.LU R46, [R1+0x11cc] ;  /* 0x0011cc00012e7983 */ /* 0x000ea80000300800 */
[----:B------:R-:W2:Y:S04]  /*16d20*/  LDL.LU R49, [R1+0x11c8] ;  /* 0x0011c80001317983 */ /* 0x000ea80000300800 */
[----:B------:R-:W2:Y:S04]  /*16d30*/  LDL.LU R48, [R1+0x11c4] ;  /* 0x0011c40001307983 */ /* 0x000ea80000300800 */
[----:B------:R-:W2:Y:S04]  /*16d40*/  LDL.LU R51, [R1+0x11c0] ;  /* 0x0011c00001337983 */ /* 0x000ea80000300800 */
[----:B------:R-:W2:Y:S04]  /*16d50*/  LDL.LU R50, [R1+0x11bc] ;  /* 0x0011bc0001327983 */ /* 0x000ea80000300800 */
[----:B------:R-:W2:Y:S04]  /*16d60*/  LDL.LU R52, [R1+0x11b8] ;  /* 0x0011b80001347983 */ /* 0x000ea80000300800 */
[----:B------:R-:W2:Y:S04]  /*16d70*/  LDL.LU R55, [R1+0x11b4] ;  /* 0x0011b40001377983 */ /* 0x000ea80000300800 */
[----:B------:R-:W2:Y:S04]  /*16d80*/  LDL.LU R58, [R1+0x11b0] ;  /* 0x0011b000013a7983 */ /* 0x000ea80000300800 */
[----:B0-----:R-:W2:Y:S04]  /*16d90*/  LDL.LU R72, [R1+0x1174] ;  /* 0x0011740001487983 */ /* 0x001ea80000300800 */
[----:B------:R-:W2:Y:S04]  /*16da0*/  LDL.LU R73, [R1+0x1170] ;  /* 0x0011700001497983 */ /* 0x000ea80000300800 */
[----:B------:R-:W2:Y:S04]  /*16db0*/  LDL.LU R74, [R1+0x116c] ;  /* 0x00116c00014a7983 */ /* 0x000ea80000300800 */
[----:B---3--:R-:W-:Y:S04]  /*16dc0*/  STS.U16 [R60+UR76+0x3580], R63 ;  /* 0x0035803f3c007988 */ /* 0x008fe8000800044c */
[----:B----4-:R-:W-:Y:S04]  /*16dd0*/  STS.U16 [R60+UR76+0xb580], R66 ;  /* 0x00b580423c007988 */ /* 0x010fe8000800044c */
        /* <DEDUP_REMOVED lines=8> */
[----:B------:R0:W-:Y:S04]  /*16e60*/  STS.U16 [R60+UR76+0x13d80], R77 ;  /* 0x013d804d3c007988 */ /* 0x0001e8000800044c */
[----:B0-----:R-:W2:Y:S04]  /*16e70*/  LDL.LU R77, [R1+0x1168] ;  /* 0x00116800014d7983 */ /* 0x001ea80000300800 */
[----:B------:R-:W3:Y:S04]  /*16e80*/  LDL.LU R54, [R1+0x1130] ;  /* 0x0011300001367983 */ /* 0x000ee80000300800 */
[----:B------:R-:W4:Y:S04]  /*16e90*/  LDL.LU R57, [R1+0x112c] ;  /* 0x00112c0001397983 */ /* 0x000f280000300800 */
[----:B------:R-:W3:Y:S04]  /*16ea0*/  LDL.LU R56, [R1+0x1128] ;  /* 0x0011280001387983 */ /* 0x000ee80000300800 */
[----:B------:R-:W3:Y:S01]  /*16eb0*/  LDL.LU R59, [R1+0x1124] ;  /* 0x00112400013b7983 */ /* 0x000ee20000300800 */
[----:B------:R-:W-:-:S03]  /*16ec0*/  LOP3.LUT R31, R0, 0x40, RZ, 0x3c, !PT ;  /* 0x00000040001f7812 */ /* 0x000fc600078e3cff */
[----:B------:R0:W-:Y:S04]  /*16ed0*/  STS.U16 [R60+UR76+0x1bd80], R79 ;  /* 0x01bd804f3c007988 */ /* 0x0001e8000800044c */
[----:B0-----:R-:W4:Y:S04]  /*16ee0*/  LDL.LU R79, [R1+0x2490] ;  /* 0x00249000014f7983 */ /* 0x001f280000300800 */
[----:B------:R-:W-:Y:S04]  /*16ef0*/  STL [R1+0x22f4], R60 ;  /* 0x0022f43c01007387 */ /* 0x000fe80000100800 */
        /* <DEDUP_REMOVED lines=23> */
[----:B--2---:R0:W-:Y:S04]  /*17070*/  STS.U16 [R31+UR76+0x18a00], R77 ;  /* 0x018a004d1f007988 */ /* 0x0041e8000800044c */
[----:B0-----:R-:W2:Y:S04]  /*17080*/  LDL.LU R77, [R1+0x1068] ;  /* 0x00106800014d7983 */ /* 0x001ea80000300800 */
[----:B------:R-:W2:Y:S04]  /*17090*/  LDL.LU R44, [R1+0x1064] ;  /* 0x00106400012c7983 */ /* 0x000ea80000300800 */
[----:B------:R-:W2:Y:S04]  /*170a0*/  LDL.LU R47, [R1+0x1060] ;  /* 0x00106000012f7983 */ /* 0x000ea80000300800 */
[----:B------:R-:W2:Y:S04]  /*170b0*/  LDL.LU R46, [R1+0x105c] ;  /* 0x00105c00012e7983 */ /* 0x000ea80000300800 */
[----:B---3--:R0:W-:Y:S04]  /*170c0*/  STS.U16 [R31+UR76+0xe00], R54 ;  /* 0x000e00361f007988 */ /* 0x0081e8000800044c */
[----:B------:R-:W3:Y:S04]  /*170d0*/  LDL.LU R49, [R1+0x1058] ;  /* 0x0010580001317983 */ /* 0x000ee80000300800 */
[----:B----4-:R1:W-:Y:S04]  /*170e0*/  STS.U16 [R31+UR76+0x8e00], R57 ;  /* 0x008e00391f007988 */ /* 0x0103e8000800044c */
[----:B------:R-:W4:Y:S04]  /*170f0*/  LDL.LU R48, [R1+0x1054] ;  /* 0x0010540001307983 */ /* 0x000f280000300800 */
[----:B------:R0:W-:Y:S04]  /*17100*/  STS.U16 [R31+UR76+0x10e00], R56 ;  /* 0x010e00381f007988 */ /* 0x0001e8000800044c */
[----:B------:R-:W3:Y:S04]  /*17110*/  LDL.LU R51, [R1+0x1050] ;  /* 0x0010500001337983 */ /* 0x000ee80000300800 */
[----:B------:R0:W-:Y:S04]  /*17120*/  STS.U16 [R31+UR76+0x18e00], R59 ;  /* 0x018e003b1f007988 */ /* 0x0001e8000800044c */
[----:B------:R-:W3:Y:S04]  /*17130*/  LDL.LU R50, [R1+0x104c] ;  /* 0x00104c0001327983 */ /* 0x000ee80000300800 */
[----:B------:R-:W-:Y:S04]  /*17140*/  STS.U16 [R31+UR76+0x1200], R6 ;  /* 0x001200061f007988 */ /* 0x000fe8000800044c */
[----:B------:R-:W-:Y:S04]  /*17150*/  STS.U16 [R31+UR76+0x9200], R43 ;  /* 0x0092002b1f007988 */ /* 0x000fe8000800044c */
[----:B------:R-:W-:Y:S04]  /*17160*/  STS.U16 [R31+UR76+0x11200], R80 ;  /* 0x011200501f007988 */ /* 0x000fe8000800044c */
        /* <DEDUP_REMOVED lines=9> */
[----:B------:R-:W-:Y:S04]  /*17200*/  STS.U16 [R31+UR76+0x19600], R45 ;  /* 0x0196002d1f007988 */ /* 0x000fe8000800044c */
[----:B------:R-:W4:Y:S04]  /*17210*/  LDL.LU R59, [R1+0xfe4] ;  /* 0x000fe400013b7983 */ /* 0x000f280000300800 */
        /* <DEDUP_REMOVED lines=13> */
[----:B------:R-:W2:Y:S04]  /*172f0*/  LDL.LU R66, [R1+0xf8c] ;  /* 0x000f8c0001427983 */ /* 0x000ea80000300800 */
[----:B------:R-:W2:Y:S04]  /*17300*/  LDL.LU R67, [R1+0xf38] ;  /* 0x000f380001437983 */ /* 0x000ea80000300800 */
[----:B------:R0:W-:Y:S04]  /*17310*/  STS.U16 [R31+UR76+0x9e00], R44 ;  /* 0x009e002c1f007988 */ /* 0x0001e8000800044c */
[----:B------:R-:W2:Y:S04]  /*17320*/  LDL.LU R45, [R1+0xf34] ;  /* 0x000f3400012d7983 */ /* 0x000ea80000300800 */
[----:B------:R1:W-:Y:S04]  /*17330*/  STS.U16 [R31+UR76+0x11e00], R47 ;  /* 0x011e002f1f007988 */ /* 0x0003e8000800044c */
[----:B0-----:R-:W2:Y:S04]  /*17340*/  LDL.LU R44, [R1+0xf30] ;  /* 0x000f3000012c7983 */ /* 0x001ea80000300800 */
[----:B------:R0:W-:Y:S04]  /*17350*/  STS.U16 [R31+UR76+0x19e00], R46 ;  /* 0x019e002e1f007988 */ /* 0x0001e8000800044c */
[----:B-1----:R-:W2:Y:S04]  /*17360*/  LDL.LU R47, [R1+0xf2c] ;  /* 0x000f2c00012f7983 */ /* 0x002ea80000300800 */
[----:B---3--:R1:W-:Y:S04]  /*17370*/  STS.U16 [R31+UR76+0x2200], R49 ;  /* 0x002200311f007988 */ /* 0x0083e8000800044c */
[----:B0-----:R-:W3:Y:S04]  /*17380*/  LDL.LU R46, [R1+0xef8] ;  /* 0x000ef800012e7983 */ /* 0x001ee80000300800 */
[----:B----4-:R0:W-:Y:S04]  /*17390*/  STS.U16 [R31+UR76+0xa200], R48 ;  /* 0x00a200301f007988 */ /* 0x0101e8000800044c */
[----:B-1----:R-:W4:Y:S04]  /*173a0*/  LDL.LU R49, [R1+0xef4] ;  /* 0x000ef40001317983 */ /* 0x002f280000300800 */
[----:B------:R1:W-:Y:S04]  /*173b0*/  STS.U16 [R31+UR76+0x12200], R51 ;  /* 0x012200331f007988 */ /* 0x0003e8000800044c */
[----:B0-----:R-:W3:Y:S04]  /*173c0*/  LDL.LU R48, [R1+0xef0] ;  /* 0x000ef00001307983 */ /* 0x001ee80000300800 */
[----:B------:R0:W-:Y:S04]  /*173d0*/  STS.U16 [R31+UR76+0x1a200], R50 ;  /* 0x01a200321f007988 */ /* 0x0001e8000800044c */
[----:B-1----:R-:W4:Y:S04]  /*173e0*/  LDL.LU R51, [R1+0xeec] ;  /* 0x000eec0001337983 */ /* 0x002f280000300800 */
[----:B0-----:R-:W4:Y:S04]  /*173f0*/  LDL.LU R50, [R1+0xf18] ;  /* 0x000f180001327983 */ /* 0x001f280000300800 */
[----:B------:R0:W-:Y:S04]  /*17400*/  STS.U16 [R31+UR76+0x2600], R52 ;  /* 0x002600341f007988 */ /* 0x0001e8000800044c */
[----:B------:R1:W-:Y:S04]  /*17410*/  STS.U16 [R31+UR76+0xa600], R55 ;  /* 0x00a600371f007988 */ /* 0x0003e8000800044c */
[----:B------:R1:W-:Y:S04]  /*17420*/  STS.U16 [R31+UR76+0x12600], R54 ;  /* 0x012600361f007988 */ /* 0x0003e8000800044c */
[----:B0-----:R-:W4:Y:S04]  /*17430*/  LDL.LU R52, [R1+0x11ec] ;  /* 0x0011ec0001347983 */ /* 0x001f280000300800 */
[----:B-1----:R-:W4:Y:S04]  /*17440*/  LDL.LU R55, [R1+0x11e8] ;  /* 0x0011e80001377983 */ /* 0x002f280000300800 */
        /* <DEDUP_REMOVED lines=14> */
[----:B0-----:R-:W4:Y:S04]  /*17530*/  LDL.LU R74, [R1+0x1160] ;  /* 0x00116000014a7983 */ /* 0x001f280000300800 */
[----:B--2---:R0:W-:Y:S04]  /*17540*/  STS.U16 [R31+UR76+0x12e00], R77 ;  /* 0x012e004d1f007988 */ /* 0x0041e8000800044c */
[----:B------:R1:W-:Y:S04]  /*17550*/  STS.U16 [R31+UR76+0x1ae00], R79 ;  /* 0x01ae004f1f007988 */ /* 0x0003e8000800044c */
[----:B0-----:R-:W2:Y:S04]  /*17560*/  LDL.LU R77, [R1+0x115c] ;  /* 0x00115c00014d7983 */ /* 0x001ea80000300800 */
[----:B-1----:R-:W2:Y:S04]  /*17570*/  LDL.LU R79, [R1+0x1158] ;  /* 0x00115800014f7983 */ /* 0x002ea80000300800 */
[----:B------:R0:W-:Y:S04]  /*17580*/  STS.U16 [R31+UR76+0x3200], R80 ;  /* 0x003200501f007988 */ /* 0x0001e8000800044c */
[----:B------:R1:W-:Y:S04]  /*17590*/  STS.U16 [R31+UR76+0xb200], R68 ;  /* 0x00b200441f007988 */ /* 0x0003e8000800044c */
[----:B------:R0:W-:Y:S04]  /*175a0*/  STS.U16 [R31+UR76+0x13200], R63 ;  /* 0x0132003f1f007988 */ /* 0x0001e8000800044c */
[----:B------:R-:W-:Y:S04]  /*175b0*/  STL [R1+0x22f8], R31 ;  /* 0x0022f81f01007387 */ /* 0x000fe80000100800 */
[----:B------:R1:W-:Y:S04]  /*175c0*/  STS.U16 [R31+UR76+0x1b200], R66 ;  /* 0x01b200421f007988 */ /* 0x0003e8000800044c */
[----:B0-----:R-:W2:Y:S04]  /*175d0*/  LDL.LU R80, [R1+0x1120] ;  /* 0x0011200001507983 */ /* 0x001ea80000300800 */
[----:B------:R0:W-:Y:S04]  /*175e0*/  STS.U16 [R31+UR76+0x3600], R67 ;  /* 0x003600431f007988 */ /* 0x0001e8000800044c */
[----:B-1----:R-:W2:Y:S04]  /*175f0*/  LDL.LU R68, [R1+0x111c] ;  /* 0x00111c0001447983 */ /* 0x002ea80000300800 */
[----:B------:R1:W-:Y:S04]  /*17600*/  STS.U16 [R31+UR76+0xb600], R45 ;  /* 0x00b6002d1f007988 */ /* 0x0003e8000800044c */
[----:B------:R-:W2:Y:S04]  /*17610*/  LDL.LU R63, [R1+0x1118] ;  /* 0x00111800013f7983 */ /* 0x000ea80000300800 */
[----:B------:R0:W-:Y:S04]  /*17620*/  STS.U16 [R31+UR76+0x13600], R44 ;  /* 0x0136002c1f007988 */ /* 0x0001e8000800044c */
[----:B------:R-:W2:Y:S04]  /*17630*/  LDL.LU R66, [R1+0x1114] ;  /* 0x0011140001427983 */ /* 0x000ea80000300800 */
[----:B------:R-:W-:Y:S04]  /*17640*/  STS.U16 [R31+UR76+0x1b600], R47 ;  /* 0x01b6002f1f007988 */ /* 0x000fe8000800044c */
[----:B0-----:R-:W2:Y:S04]  /*17650*/  LDL.LU R67, [R1+0x10e8] ;  /* 0x0010e80001437983 */ /* 0x001ea80000300800 */
[----:B---3--:R-:W-:Y:S04]  /*17660*/  STS.U16 [R31+UR76+0x3a00], R46 ;  /* 0x003a002e1f007988 */ /* 0x008fe8000800044c */
[----:B-1----:R-:W3:Y:S04]  /*17670*/  LDL.LU R45, [R1+0x10e4] ;  /* 0x0010e400012d7983 */ /* 0x002ee80000300800 */
[----:B----4-:R0:W-:Y:S04]  /*17680*/  STS.U16 [R31+UR76+0xba00], R49 ;  /* 0x00ba00311f007988 */ /* 0x0101e8000800044c */
[----:B------:R-:W4:Y:S04]  /*17690*/  LDL.LU R44, [R1+0x10e0] ;  /* 0x0010e000012c7983 */ /* 0x000f280000300800 */
[----:B------:R1:W-:Y:S01]  /*176a0*/  STS.U16 [R31+UR76+0x13a00], R48 ;  /* 0x013a00301f007988 */ /* 0x0003e2000800044c */
[----:B0-----:R-:W-:-:S03]  /*176b0*/  LOP3.LUT R49, R0, 0x50, RZ, 0x3c, !PT ;  /* 0x0000005000317812 */ /* 0x001fc600078e3cff */
[----:B------:R-:W4:Y:S04]  /*176c0*/  LDL.LU R47, [R1+0x10dc] ;  /* 0x0010dc00012f7983 */ /* 0x000f280000300800 */
[----:B------:R0:W-:Y:S04]  /*176d0*/  STS.U16 [R31+UR76+0x1ba00], R51 ;  /* 0x01ba00331f007988 */ /* 0x0001e8000800044c */
[----:B------:R-:W4:Y:S04]  /*176e0*/  LDL.LU R46, [R1+0x10b8] ;  /* 0x0010b800012e7983 */ /* 0x000f280000300800 */
[----:B------:R0:W-:Y:S04]  /*176f0*/  STS.U16 [R31+UR76+0x3e00], R50 ;  /* 0x003e00321f007988 */ /* 0x0001e8000800044c */
[----:B-1----:R-:W4:Y:S04]  /*17700*/  LDL.LU R48, [R1+0x10b4] ;  /* 0x0010b40001307983 */ /* 0x002f280000300800 */
[----:B------:R1:W-:Y:S04]  /*17710*/  STS.U16 [R31+UR76+0xbe00], R81 ;  /* 0x00be00511f007988 */ /* 0x0003e8000800044c */
[----:B0-----:R-:W4:Y:S04]  /*17720*/  LDL.LU R51, [R1+0x10b0] ;  /* 0x0010b00001337983 */ /* 0x001f280000300800 */
        /* <DEDUP_REMOVED lines=10> */
[----:B------:R-:W-:Y:S04]  /*177d0*/  STS.U16 [R49+UR76+0x18280], R57 ;  /* 0x0182803931007988 */ /* 0x000fe8000800044c */
[----:B0-----:R-:W4:Y:S04]  /*177e0*/  LDL.LU R55, [R1+0x1098] ;  /* 0x0010980001377983 */ /* 0x001f280000300800 */
[----:B------:R0:W-:Y:S04]  /*177f0*/  STS.U16 [R49+UR76+0x680], R56 ;  /* 0x0006803831007988 */ /* 0x0001e8000800044c */
[----:B------:R-:W4:Y:S04]  /*17800*/  LDL.LU R54, [R1+0x1094] ;  /* 0x0010940001367983 */ /* 0x000f280000300800 */
[----:B------:R-:W-:Y:S04]  /*17810*/  STS.U16 [R49+UR76+0x8680], R59 ;  /* 0x0086803b31007988 */ /* 0x000fe8000800044c */
[----:B0-----:R-:W4:Y:S04]  /*17820*/  LDL.LU R56, [R1+0x1090] ;  /* 0x0010900001387983 */ /* 0x001f280000300800 */
[----:B------:R0:W-:Y:S04]  /*17830*/  STS.U16 [R49+UR76+0x10680], R58 ;  /* 0x0106803a31007988 */ /* 0x0001e8000800044c */
[----:B------:R-:W4:Y:S04]  /*17840*/  LDL.LU R57, [R1+0x108c] ;  /* 0x00108c0001397983 */ /* 0x000f280000300800 */
[----:B------:R1:W-:Y:S04]  /*17850*/  STS.U16 [R49+UR76+0x18680], R72 ;  /* 0x0186804831007988 */ /* 0x0003e8000800044c */
[----:B0-----:R-:W4:Y:S04]  /*17860*/  LDL.LU R58, [R1+0x1088] ;  /* 0x00108800013a7983 */ /* 0x001f280000300800 */
[----:B------:R-:W4:Y:S04]  /*17870*/  LDL.LU R59, [R1+0x1084] ;  /* 0x00108400013b7983 */ /* 0x000f280000300800 */
[----:B------:R0:W-:Y:S04]  /*17880*/  STS.U16 [R49+UR76+0xa80], R73 ;  /* 0x000a804931007988 */ /* 0x0001e8000800044c */
[----:B-1----:R-:W4:Y:S04]  /*17890*/  LDL.LU R72, [R1+0x1080] ;  /* 0x0010800001487983 */ /* 0x002f280000300800 */
[----:B------:R1:W-:Y:S04]  /*178a0*/  STS.U16 [R49+UR76+0x8a80], R74 ;  /* 0x008a804a31007988 */ /* 0x0003e8000800044c */
[----:B0-----:R-:W4:Y:S04]  /*178b0*/  LDL.LU R73, [R1+0x107c] ;  /* 0x00107c0001497983 */ /* 0x001f280000300800 */
[----:B-1----:R-:W4:Y:S04]  /*178c0*/  LDL.LU R74, [R1+0xff8] ;  /* 0x000ff800014a7983 */ /* 0x002f280000300800 */
[----:B--2---:R0:W-:Y:S04]  /*178d0*/  STS.U16 [R49+UR76+0x10a80], R77 ;  /* 0x010a804d31007988 */ /* 0x0041e8000800044c */
[----:B------:R1:W-:Y:S04]  /*178e0*/  STS.U16 [R49+UR76+0x18a80], R79 ;  /* 0x018a804f31007988 */ /* 0x0003e8000800044c */
[----:B0-----:R-:W2:Y:S04]  /*178f0*/  LDL.LU R77, [R1+0xff4] ;  /* 0x000ff400014d7983 */ /* 0x001ea80000300800 */
[----:B-1----:R-:W2:Y:S04]  /*17900*/  LDL.LU R79, [R1+0xff0] ;  /* 0x000ff000014f7983 */ /* 0x002ea80000300800 */
[----:B------:R-:W2:Y:S04]  /*17910*/  LDL.LU R5, [R1+0xfec] ;  /* 0x000fec0001057983 */ /* 0x000ea80000300800 */
[----:B------:R-:W2:Y:S04]  /*17920*/  LDL.LU R4, [R1+0xfc8] ;  /* 0x000fc80001047983 */ /* 0x000ea80000300800 */
[----:B------:R-:W2:Y:S04]  /*17930*/  LDL.LU R6, [R1+0xfc4] ;  /* 0x000fc40001067983 */ /* 0x000ea80000300800 */
[----:B------:R-:W2:Y:S04]  /*17940*/  LDL.LU R43, [R1+0xfc0] ;  /* 0x000fc000012b7983 */ /* 0x000ea80000300800 */
[----:B------:R0:W-:Y:S04]  /*17950*/  STS.U16 [R49+UR76+0xe80], R80 ;  /* 0x000e805031007988 */ /* 0x0001e8000800044c */
[----:B------:R1:W-:Y:S04]  /*17960*/  STS.U16 [R49+UR76+0x8e80], R68 ;  /* 0x008e804431007988 */ /* 0x0003e8000800044c */
[----:B0-----:R-:W2:Y:S04]  /*17970*/  LDL.LU R80, [R1+0x248c] ;  /* 0x00248c0001507983 */ /* 0x001ea80000300800 */
[----:B-1----:R-:W2:Y:S04]  /*17980*/  LDL.LU R68, [R1+0x2488] ;  /* 0x0024880001447983 */ /* 0x002ea80000300800 */
[----:B------:R0:W-:Y:S04]  /*17990*/  STS.U16 [R49+UR76+0x10e80], R63 ;  /* 0x010e803f31007988 */ /* 0x0001e8000800044c */
[----:B------:R1:W-:Y:S04]  /*179a0*/  STS.U16 [R49+UR76+0x18e80], R66 ;  /* 0x018e804231007988 */ /* 0x0003e8000800044c */
[----:B------:R3:W-:Y:S04]  /*179b0*/  STS.U16 [R49+UR76+0x1280], R67 ;  /* 0x0012804331007988 */ /* 0x0007e8000800044c */
[----:B0-----:R-:W2:Y:S04]  /*179c0*/  LDL.LU R63, [R1+0x2484] ;  /* 0x00248400013f7983 */ /* 0x001ea80000300800 */
[----:B-1----:R-:W2:Y:S04]  /*179d0*/  LDL.LU R66, [R1+0x2480] ;  /* 0x0024800001427983 */ /* 0x002ea80000300800 */
[----:B---3--:R-:W3:Y:S04]  /*179e0*/  LDL.LU R67, [R1+0x247c] ;  /* 0x00247c0001437983 */ /* 0x008ee80000300800 */
[----:B------:R0:W-:Y:S04]  /*179f0*/  STS.U16 [R49+UR76+0x9280], R45 ;  /* 0x0092802d31007988 */ /* 0x0001e8000800044c */
[----:B----4-:R1:W-:Y:S04]  /*17a00*/  STS.U16 [R49+UR76+0x11280], R44 ;  /* 0x0112802c31007988 */ /* 0x0103e8000800044c */
[----:B------:R4:W-:Y:S04]  /*17a10*/  STS.U16 [R49+UR76+0x19280], R47 ;  /* 0x0192802f31007988 */ /* 0x0009e8000800044c */
[----:B0-----:R-:W3:Y:S04]  /*17a20*/  LDL.LU R45, [R1+0x2478] ;  /* 0x00247800012d7983 */ /* 0x001ee80000300800 */
[----:B-1----:R-:W3:Y:S04]  /*17a30*/  LDL.LU R44, [R1+0x2474] ;  /* 0x00247400012c7983 */ /* 0x002ee80000300800 */
[----:B----4-:R-:W4:Y:S04]  /*17a40*/  LDL.LU R47, [R1+0x2470] ;  /* 0x00247000012f7983 */ /* 0x010f280000300800 */
[----:B------:R0:W-:Y:S04]  /*17a50*/  STS.U16 [R49+UR76+0x1680], R46 ;  /* 0x0016802e31007988 */ /* 0x0001e8000800044c */
[----:B------:R1:W-:Y:S04]  /*17a60*/  STS.U16 [R49+UR76+0x9680], R48 ;  /* 0x0096803031007988 */ /* 0x0003e8000800044c */
[----:B------:R1:W-:Y:S04]  /*17a70*/  STS.U16 [R49+UR76+0x11680], R51 ;  /* 0x0116803331007988 */ /* 0x0003e8000800044c */
[----:B0-----:R-:W3:Y:S04]  /*17a80*/  LDL.LU R46, [R1+0x246c] ;  /* 0x00246c00012e7983 */ /* 0x001ee80000300800 */
[----:B-1----:R-:W3:Y:S04]  /*17a90*/  LDL.LU R48, [R1+0x2468] ;  /* 0x0024680001307983 */ /* 0x002ee80000300800 */
[----:B------:R-:W3:Y:S04]  /*17aa0*/  LDL.LU R51, [R1+0x2464] ;  /* 0x0024640001337983 */ /* 0x000ee80000300800 */
        /* <DEDUP_REMOVED lines=26> */
[----:B0-----:R-:W3:Y:S04]  /*17c50*/  LDL.LU R73, [R1+0x2430] ;  /* 0x0024300001497983 */ /* 0x001ee80000300800 */
[----:B-1----:R-:W3:Y:S04]  /*17c60*/  LDL.LU R74, [R1+0x242c] ;  /* 0x00242c00014a7983 */ /* 0x002ee80000300800 */
[----:B--2---:R0:W-:Y:S04]  /*17c70*/  STS.U16 [R49+UR76+0xa680], R77 ;  /* 0x00a6804d31007988 */ /* 0x0041e8000800044c */
[----:B------:R1:W-:Y:S04]  /*17c80*/  STS.U16 [R49+UR76+0x12680], R79 ;  /* 0x0126804f31007988 */ /* 0x0003e8000800044c */
[----:B0-----:R-:W2:Y:S04]  /*17c90*/  LDL.LU R77, [R1+0x2428] ;  /* 0x00242800014d7983 */ /* 0x001ea80000300800 */
[----:B-1----:R-:W2:Y:S04]  /*17ca0*/  LDL.LU R79, [R1+0x2424] ;  /* 0x00242400014f7983 */ /* 0x002ea80000300800 */
[----:B------:R-:W-:Y:S04]  /*17cb0*/  STS.U16 [R49+UR76+0x1a680], R5 ;  /* 0x01a6800531007988 */ /* 0x000fe8000800044c */
[----:B------:R-:W-:Y:S04]  /*17cc0*/  STS.U16 [R49+UR76+0x2a80], R4 ;  /* 0x002a800431007988 */ /* 0x000fe8000800044c */
[----:B------:R-:W-:Y:S04]  /*17cd0*/  STS.U16 [R49+UR76+0xaa80], R6 ;  /* 0x00aa800631007988 */ /* 0x000fe8000800044c */
[----:B------:R-:W-:Y:S04]  /*17ce0*/  STS.U16 [R49+UR76+0x12a80], R43 ;  /* 0x012a802b31007988 */ /* 0x000fe8000800044c */
[----:B--2---:R0:W-:Y:S04]  /*17cf0*/  STS.U16 [R49+UR76+0x1aa80], R79 ;  /* 0x01aa804f31007988 */ /* 0x0041e8000800044c */
[----:B------:R-:W-:Y:S04]  /*17d00*/  STS.U16 [R49+UR76+0x2e80], R77 ;  /* 0x002e804d31007988 */ /* 0x000fe8000800044c */
[----:B---3--:R-:W-:Y:S04]  /*17d10*/  STS.U16 [R49+UR76+0xae80], R74 ;  /* 0x00ae804a31007988 */ /* 0x008fe8000800044c */
[----:B0-----:R-:W2:Y:S04]  /*17d20*/  LDL.LU R79, [R1+0x2420] ;  /* 0x00242000014f7983 */ /* 0x001ea80000300800 */
[----:B------:R-:W3:Y:S04]  /*17d30*/  LDL.LU R5, [R1+0x11d0] ;  /* 0x0011d00001057983 */ /* 0x000ee80000300800 */
[----:B------:R-:W-:Y:S04]  /*17d40*/  STS.U16 [R49+UR76+0x12e80], R73 ;  /* 0x012e804931007988 */ /* 0x000fe8000800044c */
[----:B------:R-:W2:Y:S04]  /*17d50*/  LDL.LU R4, [R1+0x119c] ;  /* 0x00119c0001047983 */ /* 0x000ea80000300800 */
[----:B------:R0:W-:Y:S04]  /*17d60*/  STS.U16 [R49+UR76+0x1ae80], R72 ;  /* 0x01ae804831007988 */ /* 0x0001e8000800044c */
[----:B------:R-:W2:Y:S04]  /*17d70*/  LDL.LU R6, [R1+0x1198] ;  /* 0x0011980001067983 */ /* 0x000ea80000300800 */
[----:B------:R-:W-:Y:S04]  /*17d80*/  STS.U16 [R49+UR76+0x3280], R67 ;  /* 0x0032804331007988 */ /* 0x000fe8000800044c */
[----:B------:R-:W2:Y:S04]  /*17d90*/  LDL.LU R43, [R1+0x1194] ;  /* 0x00119400012b7983 */ /* 0x000ea80000300800 */
[----:B------:R-:W-:Y:S04]  /*17da0*/  STS.U16 [R49+UR76+0xb280], R66 ;  /* 0x00b2804231007988 */ /* 0x000fe8000800044c */
[----:B0-----:R-:W2:Y:S04]  /*17db0*/  LDL.LU R72, [R1+0x1190] ;  /* 0x0011900001487983 */ /* 0x001ea80000300800 */
[----:B------:R0:W-:Y:S04]  /*17dc0*/  STS.U16 [R49+UR76+0x13280], R63 ;  /* 0x0132803f31007988 */ /* 0x0001e8000800044c */
[----:B------:R-:W2:Y:S04]  /*17dd0*/  LDL.LU R73, [R1+0x1154] ;  /* 0x0011540001497983 */ /* 0x000ea80000300800 */
[----:B0-----:R-:W2:Y:S04]  /*17de0*/  LDL.LU R63, [R1+0x1150] ;  /* 0x00115000013f7983 */ /* 0x001ea80000300800 */
        /* <DEDUP_REMOVED lines=9> */
[----:B------:R1:W-:Y:S04]  /*17e80*/  STS.U16 [R49+UR76+0x13680], R65 ;  /* 0x0136804131007988 */ /* 0x0003e8000800044c */
[----:B0-----:R-:W2:Y:S04]  /*17e90*/  LDL.LU R64, [R1+0x2414] ;  /* 0x0024140001407983 */ /* 0x001ea80000300800 */
[----:B------:R-:W-:Y:S04]  /*17ea0*/  STS.U16 [R49+UR76+0x1b680], R62 ;  /* 0x01b6803e31007988 */ /* 0x000fe8000800044c */
[----:B-1----:R-:W3:Y:S04]  /*17eb0*/  LDL.LU R65, [R1+0x2410] ;  /* 0x0024100001417983 */ /* 0x002ee80000300800 */
[----:B------:R0:W-:Y:S04]  /*17ec0*/  STS.U16 [R49+UR76+0x3a80], R10 ;  /* 0x003a800a31007988 */ /* 0x0001e8000800044c */
[----:B------:R1:W-:Y:S04]  /*17ed0*/  STS.U16 [R49+UR76+0xba80], R9 ;  /* 0x00ba800931007988 */ /* 0x0003e8000800044c */
[----:B------:R4:W-:Y:S04]  /*17ee0*/  STS.U16 [R49+UR76+0x13a80], R8 ;  /* 0x013a800831007988 */ /* 0x0009e8000800044c */
[----:B0-----:R-:W3:Y:S04]  /*17ef0*/  LDL.LU R10, [R1+0x11d4] ;  /* 0x0011d400010a7983 */ /* 0x001ee80000300800 */
[----:B-1----:R-:W3:Y:S04]  /*17f00*/  LDL.LU R9, [R1+0x11d8] ;  /* 0x0011d80001097983 */ /* 0x002ee80000300800 */
[----:B----4-:R-:W4:Y:S04]  /*17f10*/  LDL.LU R8, [R1+0x11dc] ;  /* 0x0011dc0001087983 */ /* 0x010f280000300800 */
[----:B------:R-:W-:Y:S04]  /*17f20*/  STS.U16 [R49+UR76+0x1ba80], R7 ;  /* 0x01ba800731007988 */ /* 0x000fe8000800044c */
[----:B------:R0:W-:Y:S04]  /*17f30*/  STS.U16 [R49+UR76+0x3e80], R75 ;  /* 0x003e804b31007988 */ /* 0x0001e8000800044c */
[----:B------:R1:W-:Y:S04]  /*17f40*/  STS.U16 [R49+UR76+0xbe80], R76 ;  /* 0x00be804c31007988 */ /* 0x0003e8000800044c */
[----:B0-----:R-:W4:Y:S04]  /*17f50*/  LDL.LU R75, [R1+0x240c] ;  /* 0x00240c00014b7983 */ /* 0x001f280000300800 */
[----:B-1----:R-:W4:Y:S04]  /*17f60*/  LDL.LU R76, [R1+0x2408] ;  /* 0x00240800014c7983 */ /* 0x002f280000300800 */
[----:B------:R0:W-:Y:S04]  /*17f70*/  STS.U16 [R49+UR76+0x13e80], R93 ;  /* 0x013e805d31007988 */ /* 0x0001e8000800044c */
[----:B0-----:R-:W4:Y:S01]  /*17f80*/  LDL.LU R93, [R1+0x2404] ;  /* 0x00240400015d7983 */ /* 0x001f220000300800 */
[----:B------:R-:W-:-:S03]  /*17f90*/  LOP3.LUT R62, R0, 0x60, RZ, 0x3c, !PT ;  /* 0x00000060003e7812 */ /* 0x000fc600078e3cff */
[----:B------:R-:W-:Y:S04]  /*17fa0*/  STS.U16 [R49+UR76+0x1be80], R11 ;  /* 0x01be800b31007988 */ /* 0x000fe8000800044c */
[----:B------:R-:W-:Y:S01]  /*17fb0*/  STL [R1+0x22fc], R49 ;  /* 0x0022fc3101007387 */ /* 0x000fe20000100800 */
[----:B--2---:R-:W-:Y:S02]  /*17fc0*/  PRMT R64, RZ, 0x7610, R64 ;  /* 0x00007610ff407816 */ /* 0x004fe40000000040 */
[----:B---3--:R-:W-:Y:S01]  /*17fd0*/  PRMT R65, RZ, 0x7610, R65 ;  /* 0x00007610ff417816 */ /* 0x008fe20000000041 */
[----:B----4-:R-:W-:Y:S04]  /*17fe0*/  STS.U16 [R62+UR76+0x300], R8 ;  /* 0x000300083e007988 */ /* 0x010fe8000800044c */
[----:B------:R-:W-:Y:S04]  /*17ff0*/  STS.U16 [R62+UR76+0x8300], R9 ;  /* 0x008300093e007988 */ /* 0x000fe8000800044c */
[----:B------:R-:W-:Y:S04]  /*18000*/  STS.U16 [R62+UR76+0x10300], R10 ;  /* 0x0103000a3e007988 */ /* 0x000fe8000800044c */
[----:B------:R-:W-:Y:S04]  /*18010*/  STS.U16 [R62+UR76+0x18300], R5 ;  /* 0x018300053e007988 */ /* 0x000fe8000800044c */
[----:B------:R0:W-:Y:S01]  /*18020*/  STS.U16 [R62+UR76+0x700], R4 ;  /* 0x000700043e007988 */ /* 0x0001e2000800044c */
[----:B------:R-:W-:-:S03]  /*18030*/  PRMT R75, RZ, 0x7610, R75 ;  /* 0x00007610ff4b7816 */ /* 0x000fc6000000004b */
[----:B------:R1:W-:Y:S01]  /*18040*/  STS.U16 [R62+UR76+0x8700], R6 ;  /* 0x008700063e007988 */ /* 0x0003e2000800044c */
[----:B0-----:R-:W-:-:S03]  /*18050*/  IMAD R4, R2, 0x7f, RZ ;  /* 0x0000007f02047824 */ /* 0x001fc600078e02ff */
[----:B------:R0:W-:Y:S01]  /*18060*/  STS.U16 [R62+UR76+0x10700], R43 ;  /* 0x0107002b3e007988 */ /* 0x0001e2000800044c */
[----:B------:R-:W-:-:S03]  /*18070*/  IMAD.WIDE R10, R4, 0x2, R90 ;  /* 0x00000002040a7825 */ /* 0x000fc600078e025a */
[----:B------:R2:W-:Y:S01]  /*18080*/  STS.U16 [R62+UR76+0x18700], R72 ;  /* 0x018700483e007988 */ /* 0x0005e2000800044c */
[----:B------:R-:W-:Y:S01]  /*18090*/  PRMT R76, RZ, 0x7610, R76 ;  /* 0x00007610ff4c7816 */ /* 0x000fe2000000004c */
[C---:B------:R-:W-:Y:S02]  /*180a0*/  IMAD.WIDE R8, R4.reuse, 0x2, R88 ;  /* 0x0000000204087825 */ /* 0x040fe400078e0258 */
[----:B------:R-:W-:Y:S04]  /*180b0*/  STS.U16 [R62+UR76+0xb00], R73 ;  /* 0x000b00493e007988 */ /* 0x000fe8000800044c */
[----:B------:R-:W3:Y:S01]  /*180c0*/  @!P5 LDG.E.U16 R75, desc[UR6][R10.64] ;  /* 0x000000060a4bd981 */ /* 0x000ee2000c1e1500 */
[----:B-1----:R-:W-:-:S03]  /*180d0*/  IMAD.WIDE R6, R4, 0x2, R86 ;  /* 0x0000000204067825 */ /* 0x002fc600078e0256 */
[----:B------:R-:W-:Y:S01]  /*180e0*/  STS.U16 [R62+UR76+0x8b00], R63 ;  /* 0x008b003f3e007988 */ /* 0x000fe2000800044c */
[----:B------:R-:W-:-:S03]  /*180f0*/  IMAD.WIDE R4, R4, 0x2, R84 ;  /* 0x0000000204047825 */ /* 0x000fc600078e0254 */
[----:B------:R-:W-:Y:S04]  /*18100*/  STS.U16 [R62+UR76+0x10b00], R66 ;  /* 0x010b00423e007988 */ /* 0x000fe8000800044c */
[----:B0-----:R-:W4:Y:S04]  /*18110*/  LDL.LU R43, [R1+0x56c] ;  /* 0x00056c00012b7983 */ /* 0x001f280000300800 */
[----:B------:R0:W-:Y:S04]  /*18120*/  STS.U16 [R62+UR76+0x18b00], R67 ;  /* 0x018b00433e007988 */ /* 0x0001e8000800044c */
[----:B------:R-:W-:Y:S04]  /*18130*/  STS.U16 [R62+UR76+0xf00], R74 ;  /* 0x000f004a3e007988 */ /* 0x000fe8000800044c */
[----:B--2---:R-:W2:Y:S04]  /*18140*/  LDL.LU R72, [R1+0x118c] ;  /* 0x00118c0001487983 */ /* 0x004ea80000300800 */
[----:B------:R1:W-:Y:S04]  /*18150*/  STS.U16 [R62+UR76+0x8f00], R77 ;  /* 0x008f004d3e007988 */ /* 0x0003e8000800044c */
[----:B0-----:R-:W2:Y:S04]  /*18160*/  LDL.LU R67, [R1+0x1144] ;  /* 0x0011440001437983 */ /* 0x001ea80000300800 */
[----:B------:R-:W2:Y:S04]  /*18170*/  @!P5 LDG.E.U16 R76, desc[UR6][R8.64] ;  /* 0x00000006084cd981 */ /* 0x000ea8000c1e1500 */
[----:B-1----:R-:W4:Y:S04]  /*18180*/  LDL.LU R77, [R1+0x1470] ;  /* 0x00147000014d7983 */ /* 0x002f280000300800 */
[----:B------:R-:W4:Y:S04]  /*18190*/  LDL R73, [R1+0x1804] ;  /* 0x0018040001497983 */ /* 0x000f280000100800 */
[----:B------:R-:W4:Y:S04]  /*181a0*/  LDL R63, [R1+0x1808] ;  /* 0x00180800013f7983 */ /* 0x000f280000100800 */
[----:B------:R-:W4:Y:S04]  /*181b0*/  LDL.LU R66, [R1+0x146c] ;  /* 0x00146c0001427983 */ /* 0x000f280000300800 */
[----:B------:R-:W4:Y:S04]  /*181c0*/  LDL.LU R74, [R1+0x1468] ;  /* 0x00146800014a7983 */ /* 0x000f280000300800 */
[----:B------:R-:W-:Y:S04]  /*181d0*/  STL [R1+0x2290], R2 ;  /* 0x0022900201007387 */ /* 0x000fe80000100800 */
[----:B------:R-:W4:Y:S04]  /*181e0*/  @!P5 LDG.E.U16 R64, desc[UR6][R4.64] ;  /* 0x000000060440d981 */ /* 0x000f28000c1e1500 */
[----:B------:R-:W-:Y:S04]  /*181f0*/  STL [R1+0x22a0], R90 ;  /* 0x0022a05a01007387 */ /* 0x000fe80000100800 */
[----:B------:R-:W-:Y:S04]  /*18200*/  STL [R1+0x2298], R91 ;  /* 0x0022985b01007387 */ /* 0x000fe80000100800 */
[----:B------:R-:W-:Y:S04]  /*18210*/  STL [R1+0x22b0], R88 ;  /* 0x0022b05801007387 */ /* 0x000fe80000100800 */
[----:B------:R-:W-:Y:S04]  /*18220*/  STL [R1+0x22a8], R89 ;  /* 0x0022a85901007387 */ /* 0x000fe80000100800 */
[----:B------:R-:W4:Y:S04]  /*18230*/  @!P5 LDG.E.U16 R65, desc[UR6][R6.64] ;  /* 0x000000060641d981 */ /* 0x000f28000c1e1500 */
[----:B------:R-:W-:Y:S04]  /*18240*/  STL [R1+0x22c0], R86 ;  /* 0x0022c05601007387 */ /* 0x000fe80000100800 */
[----:B------:R-:W-:Y:S04]  /*18250*/  STL [R1+0x22b8], R87 ;  /* 0x0022b85701007387 */ /* 0x000fe80000100800 */
[----:B------:R-:W-:Y:S04]  /*18260*/  STL [R1+0x22d0], R84 ;  /* 0x0022d05401007387 */ /* 0x000fe80000100800 */
[----:B------:R-:W-:Y:S04]  /*18270*/  STL [R1+0x22c8], R85 ;  /* 0x0022c85501007387 */ /* 0x000fe80000100800 */
[----:B------:R0:W-:Y:S04]  /*18280*/  STS.U16 [R62+UR76+0x10f00], R93 ;  /* 0x010f005d3e007988 */ /* 0x0001e8000800044c */
[----:B0-----:R-:W4:Y:S01]  /*18290*/  LDL.LU R93, [R1+0x2400] ;  /* 0x00240000015d7983 */ /* 0x001f220000300800 */
[----:B------:R-:W-:-:S02]  /*182a0*/  PRMT R56, RZ, 0x7610, R56 ;  /* 0x00007610ff387816 */ /* 0x000fc40000000038 */
[----:B------:R-:W-:Y:S01]  /*182b0*/  PRMT R57, RZ, 0x7610, R57 ;  /* 0x00007610ff397816 */ /* 0x000fe20000000039 */
[----:B---3--:R0:W-:Y:S04]  /*182c0*/  STL [R1+0x1078], R75 ;  /* 0x0010784b01007387 */ /* 0x0081e80000100800 */
[----:B0-----:R-:W3:Y:S04]  /*182d0*/  LDL.LU R75, [R1+0x1464] ;  /* 0x00146400014b7983 */ /* 0x001ee80000300800 */
[----:B------:R-:W-:Y:S04]  /*182e0*/  STL [R1+0x2300], R10 ;  /* 0x0023000a01007387 */ /* 0x000fe80000100800 */
[----:B------:R-:W-:Y:S04]  /*182f0*/  STL [R1+0x22d8], R11 ;  /* 0x0022d80b01007387 */ /* 0x000fe80000100800 */
[----:B------:R-:W-:Y:S04]  /*18300*/  STL [R1+0x2308], R8 ;  /* 0x0023080801007387 */ /* 0x000fe80000100800 */
[----:B------:R-:W-:Y:S04]  /*18310*/  STL [R1+0x2304], R9 ;  /* 0x0023040901007387 */ /* 0x000fe80000100800 */
[----:B--2---:R0:W-:Y:S04]  /*18320*/  STL [R1+0x1074], R76 ;  /* 0x0010744c01007387 */ /* 0x0041e80000100800 */
[----:B0-----:R-:W2:Y:S04]  /*18330*/  LDL.LU R76, [R1+0x1460] ;  /* 0x00146000014c7983 */ /* 0x001ea80000300800 */
[----:B------:R-:W-:Y:S04]  /*18340*/  STL [R1+0x2310], R6 ;  /* 0x0023100601007387 */ /* 0x000fe80000100800 */
[----:B------:R-:W-:Y:S04]  /*18350*/  STL [R1+0x230c], R7 ;  /* 0x00230c0701007387 */ /* 0x000fe80000100800 */
[----:B------:R0:W-:Y:S04]  /*18360*/  STS.U16 [R62+UR76+0x18f00], R72 ;  /* 0x018f00483e007988 */ /* 0x0001e8000800044c */
[----:B----4-:R1:W-:Y:S01]  /*18370*/  STL [R1+0x106c], R64 ;  /* 0x00106c4001007387 */ /* 0x0103e20000100800 */
[----:B0-----:R-:W-:-:S03]  /*18380*/  @P0 IMAD.MOV.U32 R72, RZ, RZ, R63 ;  /* 0x000000ffff480224 */ /* 0x001fc600078e003f */
[----:B------:R-:W-:Y:S04]  /*18390*/  STS.U16 [R62+UR76+0x1300], R67 ;  /* 0x001300433e007988 */ /* 0x000fe8000800044c */
[----:B------:R0:W4:Y:S04]  /*183a0*/  @P0 LDG.E.U16 R56, desc[UR6][R72.64] ;  /* 0x0000000648380981 */ /* 0x000128000c1e1500 */
[----:B-1----:R-:W2:Y:S04]  /*183b0*/  LDL.LU R64, [R1+0x145c] ;  /* 0x00145c0001407983 */ /* 0x002ea80000300800 */
[----:B------:R-:W-:Y:S04]  /*183c0*/  STL [R1+0x2318], R4 ;  /* 0x0023180401007387 */ /* 0x000fe80000100800 */
[----:B------:R-:W-:Y:S04]  /*183d0*/  STL [R1+0x2314], R5 ;  /* 0x0023140501007387 */ /* 0x000fe80000100800 */
[----:B------:R1:W-:Y:S02]  /*183e0*/  STL [R1+0x1070], R65 ;  /* 0x0010704101007387 */ /* 0x0003e40000100800 */
[----:B-1----:R-:W-:-:S05]  /*183f0*/  LEA R65, P5, R77, R43, 0x1 ;  /* 0x0000002b4d417211 */ /* 0x002fca00078a08ff */
[----:B0-----:R-:W-:Y:S01]  /*18400*/  @P0 IMAD.MOV.U32 R72, RZ, RZ, R65 ;  /* 0x000000ffff480224 */ /* 0x001fe200078e0041 */
[----:B------:R-:W-:-:S05]  /*18410*/  LEA.HI.X.SX32 R67, R77, R93, 0x1, P5 ;  /* 0x0000005d4d437211 */ /* 0x000fca00028f0eff */
[----:B------:R-:W-:-:S05]  /*18420*/  @P0 IMAD.MOV.U32 R73, RZ, RZ, R67 ;  /* 0x000000ffff490224 */ /* 0x000fca00078e0043 */
[----:B------:R-:W2:Y:S01]  /*18430*/  @P0 LDG.E.U16 R57, desc[UR6][R72.64] ;  /* 0x0000000648390981 */ /* 0x000ea2000c1e1500 */
[----:B------:R-:W-:-:S03]  /*18440*/  LEA R62, P5, R66, R43, 0x1 ;  /* 0x0000002b423e7211 */ /* 0x000fc600078a08ff */
[----:B------:R-:W-:Y:S01]  /*18450*/  STL [R1+0x1838], R65 ;  /* 0x0018384101007387 */ /* 0x000fe20000100800 */
[----:B------:R-:W-:-:S03]  /*18460*/  LEA.HI.X.SX32 R63, R66, R93, 0x1, P5 ;  /* 0x0000005d423f7211 */ /* 0x000fc600028f0eff */
[----:B------:R-:W3:Y:S04]  /*18470*/  LDL.LU R77, [R1+0x1454] ;  /* 0x00145400014d7983 */ /* 0x000ee80000300800 */
[----:B------:R-:W-:Y:S04]  /*18480*/  STL [R1+0x1834], R67 ;  /* 0x0018344301007387 */ /* 0x000fe80000100800 */
[----:B------:R-:W-:Y:S04]  /*18490*/  STL [R1+0x1868], R62 ;  /* 0x0018683e01007387 */ /* 0x000fe80000100800 */
[----:B------:R-:W3:Y:S01]  /*184a0*/  LDL.LU R66, [R1+0x144c] ;  /* 0x00144c0001427983 */ /* 0x000ee20000300800 */
[----:B------:R-:W-:-:S06]  /*184b0*/  PRMT R58, RZ, 0x7610, R58 ;  /* 0x00007610ff3a7816 */ /* 0x000fcc000000003a */
[----:B------:R0:W3:Y:S04]  /*184c0*/  @P0 LDG.E.U16 R58, desc[UR6][R62.64] ;  /* 0x000000063e3a0981 */ /* 0x0000e8000c1e1500 */
[----:B----4-:R1:W-:Y:S04]  /*184d0*/  STL [R1+0x1068], R56 ;  /* 0x0010683801007387 */ /* 0x0103e80000100800 */
[----:B------:R-:W-:Y:S01]  /*184e0*/  STL [R1+0x1864], R63 ;  /* 0x0018643f01007387 */ /* 0x000fe20000100800 */
[----:B-1----:R-:W-:-:S05]  /*184f0*/  LEA R56, P5, R74, R43, 0x1 ;  /* 0x0000002b4a387211 */ /* 0x002fca00078a08ff */
[----:B------:R-:W-:Y:S04]  /*18500*/  STL [R1+0x1898], R56 ;  /* 0x0018983801007387 */ /* 0x000fe80000100800 */
[----:B--2---:R1:W-:Y:S04]  /*18510*/  STL [R1+0x1064], R57 ;  /* 0x0010643901007387 */ /* 0x0043e80000100800 */
[----:B------:R-:W2:Y:S01]  /*18520*/  LDL.LU R67, [R1+0x1448] ;  /* 0x0014480001437983 */ /* 0x000ea20000300800 */
[----:B-1----:R-:W-:-:S05]  /*18530*/  LEA.HI.X.SX32 R57, R74, R93, 0x1, P5 ;  /* 0x0000005d4a397211 */ /* 0x002fca00028f0eff */
[----:B------:R-:W-:Y:S04]  /*18540*/  STL [R1+0x1894], R57 ;  /* 0x0018943901007387 */ /* 0x000fe80000100800 */
[----:B------:R-:W0:Y:S01]  /*18550*/  LDL.LU.64 R62, [R1+0x23f8] ;  /* 0x0023f800013e7983 */ /* 0x000e220000300a00 */
[----:B------:R-:W-:Y:S02]  /*18560*/  PRMT R59, RZ, 0x7610, R59 ;  /* 0x00007610ff3b7816 */ /* 0x000fe4000000003b */
[C---:B---3--:R-:W-:Y:S01]  /*18570*/  LEA R72, P5, R75.reuse, R43, 0x1 ;  /* 0x0000002b4b487211 */ /* 0x048fe200078a08ff */
[----:B------:R-:W3:Y:S04]  /*18580*/  LDL.LU R74, [R1+0x1440] ;  /* 0x00144000014a7983 */ /* 0x000ee80000300800 */
[----:B------:R-:W4:Y:S01]  /*18590*/  @P0 LDG.E.U16 R59, desc[UR6][R56.64] ;  /* 0x00000006383b0981 */ /* 0x000f22000c1e1500 */
[----:B------:R-:W-:-:S03]  /*185a0*/  LEA.HI.X.SX32 R73, R75, R93, 0x1, P5 ;  /* 0x0000005d4b497211 */ /* 0x000fc600028f0eff */
[----:B------:R-:W-:Y:S01]  /*185b0*/  STL [R1+0x18c8], R72 ;  /* 0x0018c84801007387 */ /* 0x000fe20000100800 */
[----:B0-----:R-:W-:-:S06]  /*185c0*/  PRMT R62, RZ, 0x7610, R62 ;  /* 0x00007610ff3e7816 */ /* 0x001fcc000000003e */
[----:B------:R0:W2:Y:S04]  /*185d0*/  @P0 LDG.E.U16 R62, desc[UR6][R72.64] ;  /* 0x00000006483e0981 */ /* 0x0000a8000c1e1500 */
[----:B------:R1:W-:Y:S04]  /*185e0*/  STL [R1+0x1060], R58 ;  /* 0x0010603a01007387 */ /* 0x0003e80000100800 */
[----:B------:R-:W-:Y:S04]  /*185f0*/  STL [R1+0x18c4], R73 ;  /* 0x0018c44901007387 */ /* 0x000fe80000100800 */
[----:B------:R-:W3:Y:S01]  /*18600*/  LDL.LU R75, [R1+0x1444] ;  /* 0x00144400014b7983 */ /* 0x000ee20000300800 */
[----:B-1----:R-:W-:-:S05]  /*18610*/  LEA R58, P5, R76, R43, 0x1 ;  /* 0x0000002b4c3a7211 */ /* 0x002fca00078a08ff */
[----:B------:R-:W-:Y:S01]  /*18620*/  STL [R1+0x18f8], R58 ;  /* 0x0018f83a01007387 */ /* 0x000fe20000100800 */
[----:B------:R-:W-:-:S03]  /*18630*/  PRMT R63, RZ, 0x7610, R63 ;  /* 0x00007610ff3f7816 */ /* 0x000fc6000000003f */
[----:B------:R-:W3:Y:S04]  /*18640*/  LDL.LU.64 R56, [R1+0x23f0] ;  /* 0x0023f00001387983 */ /* 0x000ee80000300a00 */
[----:B----4-:R1:W-:Y:S02]  /*18650*/  STL [R1+0x105c], R59 ;  /* 0x00105c3b01007387 */ /* 0x0103e40000100800 */
[----:B-1----:R-:W-:Y:S02]  /*18660*/  LEA.HI.X.SX32 R59, R76, R93, 0x1, P5 ;  /* 0x0000005d4c3b7211 */ /* 0x002fe400028f0eff */
[----:B------:R-:W-:-:S03]  /*18670*/  LEA R65, P5, R64, R43, 0x1 ;  /* 0x0000002b40417211 */ /* 0x000fc600078a08ff */
[----:B------:R1:W-:Y:S01]  /*18680*/  STL [R1+0x18f4], R59 ;  /* 0x0018f43b01007387 */ /* 0x0003e20000100800 */
[----:B0-----:R-:W-:-:S03]  /*18690*/  LEA.HI.X.SX32 R72, R64, R93, 0x1, P5 ;  /* 0x0000005d40487211 */ /* 0x001fc600028f0eff */
[----:B------:R-:W4:Y:S01]  /*186a0*/  LDL.LU R76, [R1+0x143c] ;  /* 0x00143c00014c7983 */ /* 0x000f220000300800 */
[----:B------:R-:W-:-:S03]  /*186b0*/  PRMT R22, RZ, 0x7610, R22 ;  /* 0x00007610ff167816 */ /* 0x000fc60000000016 */
[----:B------:R-:W3:Y:S01]  /*186c0*/  @P0 LDG.E.U16 R63, desc[UR6][R58.64] ;  /* 0x000000063a3f0981 */ /* 0x000ee2000c1e1500 */
[----:B------:R-:W-:-:S03]  /*186d0*/  @P0 IMAD.MOV.U32 R73, RZ, RZ, R72 ;  /* 0x000000ffff490224 */ /* 0x000fc600078e0048 */
[----:B------:R-:W-:Y:S04]  /*186e0*/  STL [R1+0x1928], R65 ;  /* 0x0019284101007387 */ /* 0x000fe80000100800 */
[----:B--2---:R-:W-:Y:S04]  /*186f0*/  STL [R1+0x1058], R62 ;  /* 0x0010583e01007387 */ /* 0x004fe80000100800 */
[----:B------:R0:W-:Y:S04]  /*18700*/  STL [R1+0x1924], R72 ;  /* 0x0019244801007387 */ /* 0x0001e80000100800 */
[----:B-1----:R-:W2:Y:S01]  /*18710*/  LDL.LU.64 R58, [R1+0x23e8] ;  /* 0x0023e800013a7983 */ /* 0x002ea20000300a00 */
[----:B0-----:R-:W-:-:S05]  /*18720*/  @P0 IMAD.MOV.U32 R72, RZ, RZ, R65 ;  /* 0x000000ffff480224 */ /* 0x001fca00078e0041 */
[----:B------:R-:W2:Y:S01]  /*18730*/  @P0 LDG.E.U16 R22, desc[UR6][R72.64] ;  /* 0x0000000648160981 */ /* 0x000ea2000c1e1500 */
[----:B------:R-:W-:-:S05]  /*18740*/  LEA R62, P5, R77, R43, 0x1 ;  /* 0x0000002b4d3e7211 */ /* 0x000fca00078a08ff */
[----:B------:R-:W-:Y:S01]  /*18750*/  STL [R1+0x1958], R62 ;  /* 0x0019583e01007387 */ /* 0x000fe20000100800 */
[----:B------:R-:W-:Y:S02]  /*18760*/  PRMT R28, RZ, 0x7610, R28 ;  /* 0x00007610ff1c7816 */ /* 0x000fe4000000001c */
[----:B------:R-:W-:Y:S01]  /*18770*/  PRMT R33, RZ, 0x7610, R33 ;  /* 0x00007610ff217816 */ /* 0x000fe20000000021 */
[----:B---3--:R0:W-:Y:S02]  /*18780*/  STL [R1+0x1054], R63 ;  /* 0x0010543f01007387 */ /* 0x0081e40000100800 */
[----:B0-----:R-:W-:Y:S02]  /*18790*/  LEA.HI.X.SX32 R63, R77, R93, 0x1, P5 ;  /* 0x0000005d4d3f7211 */ /* 0x001fe400028f0eff */
[C---:B------:R-:W-:Y:S01]  /*187a0*/  LEA R64, P5, R66.reuse, R43, 0x1 ;  /* 0x0000002b42407211 */ /* 0x040fe200078a08ff */
[----:B------:R-:W3:Y:S04]  /*187b0*/  LDL.LU R77, [R1+0x1438] ;  /* 0x00143800014d7983 */ /* 0x000ee80000300800 */
[----:B------:R0:W-:Y:S01]  /*187c0*/  STL [R1+0x1954], R63 ;  /* 0x0019543f01007387 */ /* 0x0001e20000100800 */
[----:B------:R-:W-:-:S03]  /*187d0*/  LEA.HI.X.SX32 R66, R66, R93, 0x1, P5 ;  /* 0x0000005d42427211 */ /* 0x000fc600028f0eff */
[----:B------:R-:W3:Y:S04]  /*187e0*/  LDL.LU.64 R72, [R1+0x23e0] ;  /* 0x0023e00001487983 */ /* 0x000ee80000300a00 */
[----:B------:R-:W-:Y:S04]  /*187f0*/  STL [R1+0x1988], R64 ;  /* 0x0019884001007387 */ /* 0x000fe80000100800 */
[----:B------:R-:W3:Y:S01]  /*18800*/  @P0 LDG.E.U16 R28, desc[UR6][R62.64] ;  /* 0x000000063e1c0981 */ /* 0x000ee2000c1e1500 */
[----:B------:R-:W-:-:S03]  /*18810*/  PRMT R20, RZ, 0x7610, R20 ;  /* 0x00007610ff147816 */ /* 0x000fc60000000014 */
[----:B--2---:R1:W-:Y:S04]  /*18820*/  STL [R1+0x1050], R22 ;  /* 0x0010501601007387 */ /* 0x0043e80000100800 */
[----:B------:R2:W-:Y:S04]  /*18830*/  STL [R1+0x1984], R66 ;  /* 0x0019844201007387 */ /* 0x0005e80000100800 */
[----:B0-----:R-:W4:Y:S01]  /*18840*/  LDL.LU.64 R62, [R1+0x23d8] ;  /* 0x0023d800013e7983 */ /* 0x001f220000300a00 */
[----:B-1----:R-:W-:-:S04]  /*18850*/  LEA R22, P5, R67, R43, 0x1 ;  /* 0x0000002b43167211 */ /* 0x002fc800078a08ff */
[----:B------:R-:W-:Y:S01]  /*18860*/  LEA.HI.X.SX32 R65, R67, R93, 0x1, P5 ;  /* 0x0000005d43417211 */ /* 0x000fe200028f0eff */
[----:B------:R-:W-:Y:S02]  /*18870*/  @P0 IMAD.MOV.U32 R67, RZ, RZ, R66 ;  /* 0x000000ffff430224 */ /* 0x000fe400078e0042 */
[----:B--2---:R-:W-:-:S05]  /*18880*/  @P0 IMAD.MOV.U32 R66, RZ, RZ, R64 ;  /* 0x000000ffff420224 */ /* 0x004fca00078e0040 */
[----:B------:R0:W2:Y:S02]  /*18890*/  @P0 LDG.E.U16 R33, desc[UR6][R66.64] ;  /* 0x0000000642210981 */ /* 0x0000a4000c1e1500 */
[----:B0-----:R-:W-:Y:S02]  /*188a0*/  @P0 IMAD.MOV.U32 R66, RZ, RZ, R22 ;  /* 0x000000ffff420224 */ /* 0x001fe400078e0016 */
[----:B------:R-:W-:-:S05]  /*188b0*/  @P0 IMAD.MOV.U32 R67, RZ, RZ, R65 ;  /* 0x000000ffff430224 */ /* 0x000fca00078e0041 */
[----:B------:R0:W4:Y:S04]  /*188c0*/  @P0 LDG.E.U16 R20, desc[UR6][R66.64] ;  /* 0x0000000642140981 */ /* 0x000128000c1e1500 */
[----:B------:R-:W-:Y:S01]  /*188d0*/  STL [R1+0x19b8], R22 ;  /* 0x0019b81601007387 */ /* 0x000fe20000100800 */
[----:B------:R-:W-:-:S03]  /*188e0*/  PRMT R27, RZ, 0x7610, R27 ;  /* 0x00007610ff1b7816 */ /* 0x000fc6000000001b */
[----:B---3--:R1:W-:Y:S04]  /*188f0*/  STL [R1+0x104c], R28 ;  /* 0x00104c1c01007387 */ /* 0x0083e80000100800 */
[----:B------:R-:W-:Y:S01]  /*18900*/  STL [R1+0x19b4], R65 ;  /* 0x0019b44101007387 */ /* 0x000fe20000100800 */
[----:B-1----:R-:W-:-:S05]  /*18910*/  LEA R28, P5, R74, R43, 0x1 ;  /* 0x0000002b4a1c7211 */ /* 0x002fca00078a08ff */
[----:B------:R-:W-:Y:S01]  /*18920*/  STL [R1+0x19e8], R28 ;  /* 0x0019e81c01007387 */ /* 0x000fe20000100800 */
[----:B0-----:R-:W-:Y:S01]  /*18930*/  @P0 IMAD.MOV.U32 R66, RZ, RZ, R28 ;  /* 0x000000ffff420224 */ /* 0x001fe200078e001c */
[----:B------:R-:W-:Y:S02]  /*18940*/  PRMT R23, RZ, 0x7610, R23 ;  /* 0x00007610ff177816 */ /* 0x000fe40000000017 */
[----:B------:R-:W-:Y:S02]  /*18950*/  PRMT R73, RZ, 0x7610, R73 ;  /* 0x00007610ff497816 */ /* 0x000fe40000000049 */
[----:B------:R-:W-:Y:S01]  /*18960*/  PRMT R21, RZ, 0x7610, R21 ;  /* 0x00007610ff157816 */ /* 0x000fe20000000015 */
[----:B--2---:R0:W-:Y:S02]  /*18970*/  STL [R1+0x1048], R33 ;  /* 0x0010482101007387 */ /* 0x0041e40000100800 */
[----:B0-----:R-:W-:Y:S02]  /*18980*/  LEA.HI.X.SX32 R33, R74, R93, 0x1, P5 ;  /* 0x0000005d4a217211 */ /* 0x001fe400028f0eff */
[----:B------:R-:W-:-:S03]  /*18990*/  LEA R64, P5, R75, R43, 0x1 ;  /* 0x0000002b4b407211 */ /* 0x000fc600078a08ff */
[----:B------:R-:W-:Y:S01]  /*189a0*/  STL [R1+0x19e4], R33 ;  /* 0x0019e42101007387 */ /* 0x000fe20000100800 */
[----:B------:R-:W-:Y:S01]  /*189b0*/  @P0 IMAD.MOV.U32 R67, RZ, RZ, R33 ;  /* 0x000000ffff430224 */ /* 0x000fe200078e0021 */
[----:B------:R-:W-:Y:S02]  /*189c0*/  LEA.HI.X.SX32 R65, R75, R93, 0x1, P5 ;  /* 0x0000005d4b417211 */ /* 0x000fe400028f0eff */
[----:B------:R-:W-:Y:S04]  /*189d0*/  STL [R1+0x1a10], R64 ;  /* 0x001a104001007387 */ /* 0x000fe80000100800 */
[----:B------:R-:W2:Y:S04]  /*189e0*/  LDL.LU R22, [R1+0x14a8] ;  /* 0x0014a80001167983 */ /* 0x000ea80000300800 */
[----:B----4-:R0:W-:Y:S04]  /*189f0*/  STL [R1+0x1044], R20 ;  /* 0x0010441401007387 */ /* 0x0101e80000100800 */
[----:B------:R1:W3:Y:S04]  /*18a00*/  @P0 LDG.E.U16 R27, desc[UR6][R66.64] ;  /* 0x00000006421b0981 */ /* 0x0002e8000c1e1500 */
[----:B------:R-:W4:Y:S01]  /*18a10*/  @P0 LDG.E.U16 R23, desc[UR6][R64.64] ;  /* 0x0000000640170981 */ /* 0x000f22000c1e1500 */
[----:B0-----:R-:W-:-:S04]  /*18a20*/  LEA R20, P5, R76, R43, 0x1 ;  /* 0x0000002b4c147211 */ /* 0x001fc800078a08ff */
[----:B------:R-:W-:Y:S02]  /*18a30*/  LEA.HI.X.SX32 R75, R76, R93, 0x1, P5 ;  /* 0x0000005d4c4b7211 */ /* 0x000fe400028f0eff */
[----:B-1----:R-:W-:Y:S01]  /*18a40*/  LEA R66, P5, R77, R43, 0x1 ;  /* 0x0000002b4d427211 */ /* 0x002fe200078a08ff */
[----:B------:R-:W-:-:S03]  /*18a50*/  @P0 IMAD.MOV.U32 R76, RZ, RZ, R20 ;  /* 0x000000ffff4c0224 */ /* 0x000fc600078e0014 */
[----:B------:R-:W-:Y:S01]  /*18a60*/  LEA.HI.X.SX32 R67, R77, R93, 0x1, P5 ;  /* 0x0000005d4d437211 */ /* 0x000fe200028f0eff */
[----:B------:R-:W-:-:S04]  /*18a70*/  @P0 IMAD.MOV.U32 R77, RZ, RZ, R75 ;  /* 0x000000ffff4d0224 */ /* 0x000fc800078e004b */
[----:B------:R-:W2:Y:S04]  /*18a80*/  @P0 LDG.E.U16 R21, desc[UR6][R66.64] ;  /* 0x0000000642150981 */ /* 0x000ea8000c1e1500 */
[----:B------:R-:W2:Y:S04]  /*18a90*/  @P0 LDG.E.U16 R73, desc[UR6][R76.64] ;  /* 0x000000064c490981 */ /* 0x000ea8000c1e1500 */
[----:B------:R-:W-:Y:S04]  /*18aa0*/  STL [R1+0x1a0c], R65 ;  /* 0x001a0c4101007387 */ /* 0x000fe80000100800 */
[----:B------:R-:W2:Y:S04]  /*18ab0*/  LDL.LU R28, [R1+0x14a4] ;  /* 0x0014a400011c7983 */ /* 0x000ea80000300800 */
[----:B------:R-:W-:Y:S01]  /*18ac0*/  STL [R1+0x1a38], R20 ;  /* 0x001a381401007387 */ /* 0x000fe20000100800 */
[----:B------:R-:W-:-:S02]  /*18ad0*/  PRMT R17, RZ, 0x7610, R17 ;  /* 0x00007610ff117816 */ /* 0x000fc40000000011 */
[----:B------:R-:W-:Y:S01]  /*18ae0*/  PRMT R18, RZ, 0x7610, R18 ;  /* 0x00007610ff127816 */ /* 0x000fe20000000012 */
[----:B---3--:R0:W-:Y:S04]  /*18af0*/  STL [R1+0x1040], R27 ;  /* 0x0010401b01007387 */ /* 0x0081e80000100800 */
[----:B------:R-:W3:Y:S04]  /*18b00*/  LDL R33, [R1+0x1810] ;  /* 0x0018100001217983 */ /* 0x000ee80000100800 */
[----:B0-----:R-:W3:Y:S04]  /*18b10*/  LDL R27, [R1+0x180c] ;  /* 0x00180c00011b7983 */ /* 0x001ee80000100800 */
[----:B------:R0:W-:Y:S04]  /*18b20*/  STL [R1+0x1a34], R75 ;  /* 0x001a344b01007387 */ /* 0x0001e80000100800 */
[----:B------:R-:W3:Y:S04]  /*18b30*/  LDL.LU.64 R64, [R1+0x23d0] ;  /* 0x0023d00001407983 */ /* 0x000ee80000300a00 */
[----:B------:R-:W-:Y:S04]  /*18b40*/  STL [R1+0x1a60], R66 ;  /* 0x001a604201007387 */ /* 0x000fe80000100800 */
[----:B------:R-:W3:Y:S04]  /*18b50*/  LDL.LU R74, [R1+0x14a0] ;  /* 0x0014a000014a7983 */ /* 0x000ee80000300800 */
[----:B----4-:R1:W-:Y:S04]  /*18b60*/  STL [R1+0x103c], R23 ;  /* 0x00103c1701007387 */ /* 0x0103e80000100800 */
[----:B------:R4:W-:Y:S04]  /*18b70*/  STL [R1+0x1a5c], R67 ;  /* 0x001a5c4301007387 */ /* 0x0009e80000100800 */
[----:B0-----:R-:W3:Y:S01]  /*18b80*/  LDL.LU R75, [R1+0x1498] ;  /* 0x00149800014b7983 */ /* 0x001ee20000300800 */
[----:B-1----:R-:W-:-:S04]  /*18b90*/  LEA R23, P5, R68, R43, 0x1 ;  /* 0x0000002b44177211 */ /* 0x002fc800078a08ff */
[----:B------:R-:W-:Y:S01]  /*18ba0*/  LEA.HI.X.SX32 R68, R68, R93, 0x1, P5 ;  /* 0x0000005d44447211 */ /* 0x000fe200028f0eff */
[----:B------:R-:W-:Y:S01]  /*18bb0*/  STL [R1+0x1a88], R23 ;  /* 0x001a881701007387 */ /* 0x000fe20000100800 */
[----:B------:R-:W-:-:S03]  /*18bc0*/  LEA R20, P5, R69, R43, 0x1 ;  /* 0x0000002b45147211 */ /* 0x000fc600078a08ff */
[----:B--2---:R-:W-:Y:S04]  /*18bd0*/  STL [R1+0x2334], R73 ;  /* 0x0023344901007387 */ /* 0x004fe80000100800 */
[----:B------:R-:W2:Y:S04]  /*18be0*/  LDL.LU R76, [R1+0x1494] ;  /* 0x00149400014c7983 */ /* 0x000ea80000300800 */
[----:B------:R-:W-:Y:S04]  /*18bf0*/  STL [R1+0x1a84], R68 ;  /* 0x001a844401007387 */ /* 0x000fe80000100800 */
[----:B----4-:R-:W4:Y:S04]  /*18c00*/  LDL.LU.64 R66, [R1+0x23c8] ;  /* 0x0023c80001427983 */ /* 0x010f280000300a00 */
[----:B------:R-:W-:Y:S04]  /*18c10*/  STL [R1+0x1ab0], R20 ;  /* 0x001ab01401007387 */ /* 0x000fe80000100800 */
[----:B------:R0:W-:Y:S02]  /*18c20*/  STL [R1+0x1034], R21 ;  /* 0x0010341501007387 */ /* 0x0001e40000100800 */
[----:B0-----:R-:W-:Y:S01]  /*18c30*/  LEA.HI.X.SX32 R21, R69, R93, 0x1, P5 ;  /* 0x0000005d45157211 */ /* 0x001fe200028f0eff */
[----:B------:R-:W-:-:S02]  /*18c40*/  @P0 IMAD.MOV.U32 R69, RZ, RZ, R68 ;  /* 0x000000ffff450224 */ /* 0x000fc400078e0044 */
[----:B------:R-:W-:Y:S02]  /*18c50*/  @P0 IMAD.MOV.U32 R68, RZ, RZ, R23 ;  /* 0x000000ffff440224 */ /* 0x000fe400078e0017 */
[----:B------:R0:W2:Y:S04]  /*18c60*/  @P0 LDG.E.U16 R18, desc[UR6][R20.64] ;  /* 0x0000000614120981 */ /* 0x0000a8000c1e1500 */
[----:B------:R-:W2:Y:S01]  /*18c70*/  @P0 LDG.E.U16 R17, desc[UR6][R68.64] ;  /* 0x0000000644110981 */ /* 0x000ea2000c1e1500 */
[----:B------:R-:W-:-:S03]  /*18c80*/  PRMT R2, RZ, 0x7610, R2 ;  /* 0x00007610ff027816 */ /* 0x000fc60000000002 */
[----:B------:R-:W4:Y:S04]  /*18c90*/  LDL.LU.64 R68, [R1+0x23c0] ;  /* 0x0023c00001447983 */ /* 0x000f280000300a00 */
[----:B------:R-:W4:Y:S04]  /*18ca0*/  LDL.LU R77, [R1+0x1490] ;  /* 0x00149000014d7983 */ /* 0x000f280000300800 */
[----:B------:R-:W-:Y:S01]  /*18cb0*/  STL [R1+0x1aac], R21 ;  /* 0x001aac1501007387 */ /* 0x000fe20000100800 */
[----:B------:R-:W-:Y:S02]  /*18cc0*/  PRMT R16, RZ, 0x7610, R16 ;  /* 0x00007610ff107816 */ /* 0x000fe40000000010 */
[----:B------:R-:W-:Y:S01]  /*18cd0*/  PRMT R11, RZ, 0x7610, R11 ;  /* 0x00007610ff0b7816 */ /* 0x000fe2000000000b */
[----:B---3--:R-:W-:Y:S01]  /*18ce0*/  @P0 IMAD.MOV.U32 R23, RZ, RZ, R27 ;  /* 0x000000ffff170224 */ /* 0x008fe200078e001b */
[----:B--2---:R1:W-:Y:S02]  /*18cf0*/  STL [R1+0x1030], R17 ;  /* 0x0010301101007387 */ /* 0x0043e40000100800 */
[----:B-1----:R-:W-:-:S04]  /*18d00*/  LEA R17, P5, R22, R43, 0x1 ;  /* 0x0000002b16117211 */ /* 0x002fc800078a08ff */
[----:B0-----:R-:W-:Y:S01]  /*18d10*/  LEA.HI.X.SX32 R20, R22, R93, 0x1, P5 ;  /* 0x0000005d16147211 */ /* 0x001fe200028f0eff */
[----:B------:R-:W-:Y:S01]  /*18d20*/  @P0 IMAD.MOV.U32 R22, RZ, RZ, R33 ;  /* 0x000000ffff160224 */ /* 0x000fe200078e0021 */
[----:B------:R-:W-:Y:S04]  /*18d30*/  STL [R1+0x1840], R17 ;  /* 0x0018401101007387 */ /* 0x000fe80000100800 */
[----:B------:R0:W2:Y:S04]  /*18d40*/  @P0 LDG.E.U16 R2, desc[UR6][R22.64] ;  /* 0x0000000616020981 */ /* 0x0000a8000c1e1500 */
[----:B------:R1:W-:Y:S01]  /*18d50*/  STL [R1+0x102c], R18 ;  /* 0x00102c1201007387 */ /* 0x0003e20000100800 */
[----:B0-----:R-:W-:-:S02]  /*18d60*/  @P0 IMAD.MOV.U32 R22, RZ, RZ, R17 ;  /* 0x000000ffff160224 */ /* 0x001fc400078e0011 */
[----:B------:R-:W-:Y:S01]  /*18d70*/  @P0 IMAD.MOV.U32 R23, RZ, RZ, R20 ;  /* 0x000000ffff170224 */ /* 0x000fe200078e0014 */
[----:B-1----:R-:W-:-:S04]  /*18d80*/  LEA R18, P5, R28, R43, 0x1 ;  /* 0x0000002b1c127211 */ /* 0x002fc800078a08ff */
[----:B------:R0:W3:Y:S01]  /*18d90*/  @P0 LDG.E.U16 R16, desc[UR6][R22.64] ;  /* 0x0000000616100981 */ /* 0x0000e2000c1e1500 */
[----:B------:R-:W-:Y:S01]  /*18da0*/  LEA.HI.X.SX32 R21, R28, R93, 0x1, P5 ;  /* 0x0000005d1c157211 */ /* 0x000fe200028f0eff */
[----:B0-----:R-:W-:-:S04]  /*18db0*/  @P0 IMAD.MOV.U32 R22, RZ, RZ, R18 ;  /* 0x000000ffff160224 */ /* 0x001fc800078e0012 */
[----:B------:R-:W-:-:S05]  /*18dc0*/  @P0 IMAD.MOV.U32 R23, RZ, RZ, R21 ;  /* 0x000000ffff170224 */ /* 0x000fca00078e0015 */
[----:B------:R-:W4:Y:S04]  /*18dd0*/  @P0 LDG.E.U16 R11, desc[UR6][R22.64] ;  /* 0x00000006160b0981 */ /* 0x000f28000c1e1500 */
[----:B------:R0:W-:Y:S04]  /*18de0*/  STL [R1+0x183c], R20 ;  /* 0x00183c1401007387 */ /* 0x0001e80000100800 */
[----:B------:R-:W4:Y:S04]  /*18df0*/  LDL.LU R33, [R1+0x148c] ;  /* 0x00148c0001217983 */ /* 0x000f280000300800 */
[----:B------:R-:W-:Y:S01]  /*18e00*/  STL [R1+0x1870], R18 ;  /* 0x0018701201007387 */ /* 0x000fe20000100800 */
[----:B------:R-:W-:-:S02]  /*18e10*/  PRMT R4, RZ, 0x7610, R4 ;  /* 0x00007610ff047816 */ /* 0x000fc40000000004 */
[----:B------:R-:W-:Y:S02]  /*18e20*/  PRMT R5, RZ, 0x7610, R5 ;  /* 0x00007610ff057816 */ /* 0x000fe40000000005 */
[----:B------:R-:W-:Y:S01]  /*18e30*/  PRMT R6, RZ, 0x7610, R6 ;  /* 0x00007610ff067816 */ /* 0x000fe20000000006 */
[----:B--2---:R1:W-:Y:S04]  /*18e40*/  STL [R1+0x1028], R2 ;  /* 0x0010280201007387 */ /* 0x0043e80000100800 */
[----:B------:R-:W-:Y:S04]  /*18e50*/  STL [R1+0x186c], R21 ;  /* 0x00186c1501007387 */ /* 0x000fe80000100800 */
[----:B0-----:R-:W2:Y:S01]  /*18e60*/  LDL.LU R20, [R1+0x1488] ;  /* 0x0014880001147983 */ /* 0x001ea20000300800 */
[----:B-1----:R-:W-:-:S04]  /*18e70*/  LEA R2, P5, R74, R43, 0x1 ;  /* 0x0000002b4a027211 */ /* 0x002fc800078a08ff */
[----:B------:R-:W-:Y:S01]  /*18e80*/  LEA.HI.X.SX32 R17, R74, R93, 0x1, P5 ;  /* 0x0000005d4a117211 */ /* 0x000fe200028f0eff */
[----:B------:R-:W-:Y:S04]  /*18e90*/  STL [R1+0x18a0], R2 ;  /* 0x0018a00201007387 */ /* 0x000fe80000100800 */
[----:B---3--:R0:W-:Y:S01]  /*18ea0*/  STL [R1+0x1024], R16 ;  /* 0x0010241001007387 */ /* 0x0081e20000100800 */
[----:B------:R-:W-:-:S03]  /*18eb0*/  @P0 IMAD.MOV.U32 R74, RZ, RZ, R2 ;  /* 0x000000ffff4a0224 */ /* 0x000fc600078e0002 */
[----:B------:R-:W-:Y:S04]  /*18ec0*/  STL [R1+0x189c], R17 ;  /* 0x00189c1101007387 */ /* 0x000fe80000100800 */
[----:B------:R-:W3:Y:S01]  /*18ed0*/  LDL.LU R23, [R1+0x1484] ;  /* 0x0014840001177983 */ /* 0x000ee20000300800 */
[----:B0-----:R-:W-:-:S04]  /*18ee0*/  LEA R16, P5, R75, R43, 0x1 ;  /* 0x0000002b4b107211 */ /* 0x001fc800078a08ff */
[----:B------:R-:W-:Y:S01]  /*18ef0*/  LEA.HI.X.SX32 R18, R75, R93, 0x1, P5 ;  /* 0x0000005d4b127211 */ /* 0x000fe200028f0eff */
[----:B------:R-:W-:Y:S01]  /*18f00*/  @P0 IMAD.MOV.U32 R75, RZ, RZ, R17 ;  /* 0x000000ffff4b0224 */ /* 0x000fe200078e0011 */
[----:B------:R-:W-:Y:S04]  /*18f10*/  STL [R1+0x18d0], R16 ;  /* 0x0018d01001007387 */ /* 0x000fe80000100800 */
[----:B----4-:R0:W-:Y:S04]  /*18f20*/  STL [R1+0x1020], R11 ;  /* 0x0010200b01007387 */ /* 0x0101e80000100800 */
[----:B------:R1:W4:Y:S01]  /*18f30*/  @P0 LDG.E.U16 R4, desc[UR6][R74.64] ;  /* 0x000000064a040981 */ /* 0x000322000c1e1500 */
[----:B0-----:R-:W-:Y:S01]  /*18f40*/  LEA R11, P5, R76, R43, 0x1 ;  /* 0x0000002b4c0b7211 */ /* 0x001fe200078a08ff */
[----:B-1----:R-:W-:-:S02]  /*18f50*/  @P0 IMAD.MOV.U32 R74, RZ, RZ, R16 ;  /* 0x000000ffff4a0224 */ /* 0x002fc400078e0010 */
[----:B------:R-:W-:Y:S01]  /*18f60*/  @P0 IMAD.MOV.U32 R75, RZ, RZ, R18 ;  /* 0x000000ffff4b0224 */ /* 0x000fe200078e0012 */
[----:B------:R-:W-:Y:S02]  /*18f70*/  LEA.HI.X.SX32 R17, R76, R93, 0x1, P5 ;  /* 0x0000005d4c117211 */ /* 0x000fe400028f0eff */
[C---:B------:R-:W-:Y:S02]  /*18f80*/  LEA R2, P5, R77.reuse, R43, 0x1 ;  /* 0x0000002b4d027211 */ /* 0x040fe400078a08ff */
[----:B------:R-:W2:Y:S01]  /*18f90*/  @P0 LDG.E.U16 R5, desc[UR6][R74.64] ;  /* 0x000000064a050981 */ /* 0x000ea2000c1e1500 */
[----:B------:R-:W-:Y:S01]  /*18fa0*/  @P0 IMAD.MOV.U32 R76, RZ, RZ, R11 ;  /* 0x000000ffff4c0224 */ /* 0x000fe200078e000b */
[----:B------:R-:W-:Y:S01]  /*18fb0*/  LEA.HI.X.SX32 R16, R77, R93, 0x1, P5 ;  /* 0x0000005d4d107211 */ /* 0x000fe200028f0eff */
[----:B------:R-:W-:-:S05]  /*18fc0*/  @P0 IMAD.MOV.U32 R77, RZ, RZ, R17 ;  /* 0x000000ffff4d0224 */ /* 0x000fca00078e0011 */
[----:B------:R-:W3:Y:S04]  /*18fd0*/  @P0 LDG.E.U16 R6, desc[UR6][R76.64] ;  /* 0x000000064c060981 */ /* 0x000ee8000c1e1500 */
[----:B------:R-:W-:Y:S04]  /*18fe0*/  STL [R1+0x18cc], R18 ;  /* 0x0018cc1201007387 */ /* 0x000fe80000100800 */
[----:B------:R-:W-:Y:S04]  /*18ff0*/  STL [R1+0x1900], R11 ;  /* 0x0019000b01007387 */ /* 0x000fe80000100800 */
[----:B------:R-:W3:Y:S01]  /*19000*/  LDL.LU R22, [R1+0x1480] ;  /* 0x0014800001167983 */ /* 0x000ee20000300800 */
[----:B------:R-:W-:-:S02]  /*19010*/  PRMT R7, RZ, 0x7610, R7 ;  /* 0x00007610ff077816 */ /* 0x000fc40000000007 */
[----:B------:R-:W-:Y:S02]  /*19020*/  PRMT R8, RZ, 0x7610, R8 ;  /* 0x00007610ff087816 */ /* 0x000fe40000000008 */
[----:B------:R-:W-:Y:S01]  /*19030*/  PRMT R9, RZ, 0x7610, R9 ;  /* 0x00007610ff097816 */ /* 0x000fe20000000009 */
[----:B----4-:R0:W-:Y:S04]  /*19040*/  STL [R1+0x231c], R4 ;  /* 0x00231c0401007387 */ /* 0x0101e80000100800 */
[----:B------:R-:W4:Y:S04]  /*19050*/  LDL.LU.64 R74, [R1+0x23b8] ;  /* 0x0023b800014a7983 */ /* 0x000f280000300a00 */
[----:B------:R1:W-:Y:S01]  /*19060*/  STL [R1+0x18fc], R17 ;  /* 0x0018fc1101007387 */ /* 0x0003e20000100800 */
[----:B0-----:R-:W-:-:S03]  /*19070*/  LEA R4, P5, R33, R43, 0x1 ;  /* 0x0000002b21047211 */ /* 0x001fc600078a08ff */
[----:B------:R-:W4:Y:S04]  /*19080*/  LDL.LU R27, [R1+0x147c] ;  /* 0x00147c00011b7983 */ /* 0x000f280000300800 */
[----:B------:R-:W-:Y:S01]  /*19090*/  STL [R1+0x1930], R2 ;  /* 0x0019300201007387 */ /* 0x000fe20000100800 */
[----:B-1----:R-:W-:-:S03]  /*190a0*/  @P0 IMAD.MOV.U32 R17, RZ, RZ, R16 ;  /* 0x000000ffff110224 */ /* 0x002fc600078e0010 */
[----:B--2---:R0:W-:Y:S01]  /*190b0*/  STL [R1+0x2320], R5 ;  /* 0x0023200501007387 */ /* 0x0041e20000100800 */
[----:B------:R-:W-:-:S03]  /*190c0*/  LEA.HI.X.SX32 R11, R33, R93, 0x1, P5 ;  /* 0x0000005d210b7211 */ /* 0x000fc600028f0eff */
[----:B------:R-:W2:Y:S04]  /*190d0*/  LDL.LU R28, [R1+0x1478] ;  /* 0x00147800011c7983 */ /* 0x000ea80000300800 */
[----:B------:R1:W-:Y:S01]  /*190e0*/  STL [R1+0x192c], R16 ;  /* 0x00192c1001007387 */ /* 0x0003e20000100800 */
[----:B0-----:R-:W-:-:S03]  /*190f0*/  LEA R5, P5, R20, R43, 0x1 ;  /* 0x0000002b14057211 */ /* 0x001fc600078a08ff */
[----:B------:R-:W2:Y:S01]  /*19100*/  LDL.LU.64 R76, [R1+0x23b0] ;  /* 0x0023b000014c7983 */ /* 0x000ea20000300a00 */
[----:B-1----:R-:W-:-:S03]  /*19110*/  @P0 IMAD.MOV.U32 R16, RZ, RZ, R2 ;  /* 0x000000ffff100224 */ /* 0x002fc600078e0002 */
[----:B------:R-:W-:Y:S04]  /*19120*/  STL [R1+0x1960], R4 ;  /* 0x0019600401007387 */ /* 0x000fe80000100800 */
[----:B------:R0:W2:Y:S04]  /*19130*/  @P0 LDG.E.U16 R7, desc[UR6][R16.64] ;  /* 0x0000000610070981 */ /* 0x0000a8000c1e1500 */
[----:B---3--:R1:W-:Y:S04]  /*19140*/  STL [R1+0x2324], R6 ;  /* 0x0023240601007387 */ /* 0x0083e80000100800 */
[----:B------:R-:W3:Y:S01]  /*19150*/  LDL.LU R33, [R1+0x1474] ;  /* 0x0014740001217983 */ /* 0x000ee20000300800 */
[----:B0-----:R-:W-:-:S02]  /*19160*/  @P0 IMAD.MOV.U32 R16, RZ, RZ, R4 ;  /* 0x000000ffff100224 */ /* 0x001fc400078e0004 */
[----:B------:R-:W-:Y:S01]  /*19170*/  @P0 IMAD.MOV.U32 R17, RZ, RZ, R11 ;  /* 0x000000ffff110224 */ /* 0x000fe200078e000b */
[----:B-1----:R-:W-:-:S04]  /*19180*/  LEA.HI.X.SX32 R6, R20, R93, 0x1, P5 ;  /* 0x0000005d14067211 */ /* 0x002fc800028f0eff */
[----:B------:R0:W3:Y:S02]  /*19190*/  @P0 LDG.E.U16 R8, desc[UR6][R16.64] ;  /* 0x0000000610080981 */ /* 0x0000e4000c1e1500 */
[----:B0-----:R-:W-:Y:S02]  /*191a0*/  @P0 IMAD.MOV.U32 R16, RZ, RZ, R5 ;  /* 0x000000ffff100224 */ /* 0x001fe400078e0005 */
[----:B------:R-:W-:-:S05]  /*191b0*/  @P0 IMAD.MOV.U32 R17, RZ, RZ, R6 ;  /* 0x000000ffff110224 */ /* 0x000fca00078e0006 */
[----:B------:R-:W4:Y:S01]  /*191c0*/  @P0 LDG.E.U16 R9, desc[UR6][R16.64] ;  /* 0x0000000610090981 */ /* 0x000f22000c1e1500 */
[----:B------:R-:W-:-:S03]  /*191d0*/  LEA R2, P5, R23, R43, 0x1 ;  /* 0x0000002b17027211 */ /* 0x000fc600078a08ff */
[----:B------:R-:W-:Y:S04]  /*191e0*/  STL [R1+0x195c], R11 ;  /* 0x00195c0b01007387 */ /* 0x000fe80000100800 */
[----:B------:R-:W-:Y:S01]  /*191f0*/  STL [R1+0x1990], R5 ;  /* 0x0019900501007387 */ /* 0x000fe20000100800 */
[----:B------:R-:W-:Y:S02]  /*19200*/  PRMT R10, RZ, 0x7610, R10 ;  /* 0x00007610ff0a7816 */ /* 0x000fe4000000000a */
[----:B------:R-:W-:Y:S01]  /*19210*/  PRMT R49, RZ, 0x7610, R49 ;  /* 0x00007610ff317816 */ /* 0x000fe20000000031 */
[----:B--2---:R0:W-:Y:S04]  /*19220*/  STL [R1+0x2328], R7 ;  /* 0x0023280701007387 */ /* 0x0041e80000100800 */
[----:B------:R1:W-:Y:S01]  /*19230*/  STL [R1+0x198c], R6 ;  /* 0x00198c0601007387 */ /* 0x0003e20000100800 */
[----:B0-----:R-:W-:-:S03]  /*19240*/  LEA.HI.X.SX32 R7, R23, R93, 0x1, P5 ;  /* 0x0000005d17077211 */ /* 0x001fc600028f0eff */
[----:B------:R-:W-:Y:S01]  /*19250*/  STL [R1+0x19c0], R2 ;  /* 0x0019c00201007387 */ /* 0x000fe20000100800 */
[----:B------:R-:W-:-:S03]  /*19260*/  LEA R4, P5, R22, R43, 0x1 ;  /* 0x0000002b16047211 */ /* 0x000fc600078a08ff */
[----:B---3--:R0:W-:Y:S01]  /*19270*/  STL [R1+0x232c], R8 ;  /* 0x00232c0801007387 */ /* 0x0081e20000100800 */
[----:B-1----:R-:W-:-:S03]  /*19280*/  LEA.HI.X.SX32 R6, R22, R93, 0x1, P5 ;  /* 0x0000005d16067211 */ /* 0x002fc600028f0eff */
[----:B------:R-:W-:Y:S01]  /*19290*/  STL [R1+0x19bc], R7 ;  /* 0x0019bc0701007387 */ /* 0x000fe20000100800 */
[----:B0-----:R-:W-:-:S03]  /*192a0*/  @P0 IMAD.MOV.U32 R8, RZ, RZ, R2 ;  /* 0x000000ffff080224 */ /* 0x001fc600078e0002 */
[----:B----4-:R0:W-:Y:S02]  /*192b0*/  STL [R1+0x2330], R9 ;  /* 0x0023300901007387 */ /* 0x0101e40000100800 */
[----:B0-----:R-:W-:-:S05]  /*192c0*/  @P0 IMAD.MOV.U32 R9, RZ, RZ, R7 ;  /* 0x000000ffff090224 */ /* 0x001fca00078e0007 */
[----:B------:R0:W2:Y:S02]  /*192d0*/  @P0 LDG.E.U16 R10, desc[UR6][R8.64] ;  /* 0x00000006080a0981 */ /* 0x0000a4000c1e1500 */
[----:B0-----:R-:W-:Y:S02]  /*192e0*/  @P0 IMAD.MOV.U32 R8, RZ, RZ, R4 ;  /* 0x000000ffff080224 */ /* 0x001fe400078e0004 */
[----:B------:R-:W-:-:S05]  /*192f0*/  @P0 IMAD.MOV.U32 R9, RZ, RZ, R6 ;  /* 0x000000ffff090224 */ /* 0x000fca00078e0006 */
[----:B------:R0:W3:Y:S01]  /*19300*/  @P0 LDG.E.U16 R49, desc[UR6][R8.64] ;  /* 0x0000000608310981 */ /* 0x0000e2000c1e1500 */
[----:B------:R-:W-:-:S04]  /*19310*/  LEA R5, P5, R27, R43, 0x1 ;  /* 0x0000002b1b057211 */ /* 0x000fc800078a08ff */
[----:B------:R-:W-:Y:S02]  /*19320*/  LEA.HI.X.SX32 R7, R27, R93, 0x1, P5 ;  /* 0x0000005d1b077211 */ /* 0x000fe400028f0eff */
[----:B------:R-:W-:Y:S01]  /*19330*/  LEA R2, P5, R28, R43, 0x1 ;  /* 0x0000002b1c027211 */ /* 0x000fe200078a08ff */
[----:B------:R-:W-:Y:S01]  /*19340*/  STL [R1+0x19f0], R4 ;  /* 0x0019f00401007387 */ /* 0x000fe20000100800 */
[----:B------:R-:W-:Y:S01]  /*19350*/  PRMT R31, RZ, 0x7610, R31 ;  /* 0x00007610ff1f7816 */ /* 0x000fe2000000001f */
[----:B0-----:R-:W-:Y:S02]  /*19360*/  @P0 IMAD.MOV.U32 R8, RZ, RZ, R5 ;  /* 0x000000ffff080224 */ /* 0x001fe400078e0005 */
[----:B------:R0:W-:Y:S01]  /*19370*/  STL [R1+0x19ec], R6 ;  /* 0x0019ec0601007387 */ /* 0x0001e20000100800 */
[----:B------:R-:W-:Y:S01]  /*19380*/  @P0 IMAD.MOV.U32 R9, RZ, RZ, R7 ;  /* 0x000000ffff090224 */ /* 0x000fe200078e0007 */
[----:B------:R-:W-:-:S04]  /*19390*/  PRMT R60, RZ, 0x7610, R60 ;  /* 0x00007610ff3c7816 */ /* 0x000fc8000000003c */
[----:B------:R1:W4:Y:S01]  /*193a0*/  @P0 LDG.E.U16 R31, desc[UR6][R8.64] ;  /* 0x00000006081f0981 */ /* 0x000322000c1e1500 */
[----:B0-----:R-:W-:Y:S01]  /*193b0*/  LEA.HI.X.SX32 R6, R28, R93, 0x1, P5 ;  /* 0x0000005d1c067211 */ /* 0x001fe200028f0eff */
[----:B-1----:R-:W-:-:S04]  /*193c0*/  @P0 IMAD.MOV.U32 R8, RZ, RZ, R2 ;  /* 0x000000ffff080224 */ /* 0x002fc800078e0002 */
[----:B------:R-:W-:-:S05]  /*193d0*/  @P0 IMAD.MOV.U32 R9, RZ, RZ, R6 ;  /* 0x000000ffff090224 */ /* 0x000fca00078e0006 */
[----:B------:R0:W4:Y:S01]  /*193e0*/  @P0 LDG.E.U16 R60, desc[UR6][R8.64] ;  /* 0x00000006083c0981 */ /* 0x000122000c1e1500 */
[----:B------:R-:W-:-:S03]  /*193f0*/  LEA R4, P5, R33, R43, 0x1 ;  /* 0x0000002b21047211 */ /* 0x000fc600078a08ff */
[----:B------:R-:W-:Y:S04]  /*19400*/  STL [R1+0x1a18], R5 ;  /* 0x001a180501007387 */ /* 0x000fe80000100800 */
[----:B--2---:R-:W-:Y:S04]  /*19410*/  STL [R1+0x2338], R10 ;  /* 0x0023380a01007387 */ /* 0x004fe80000100800 */
[----:B------:R1:W-:Y:S04]  /*19420*/  STL [R1+0x1a14], R7 ;  /* 0x001a140701007387 */ /* 0x0003e80000100800 */
[----:B------:R-:W2:Y:S04]  /*19430*/  LDL.LU R18, [R1+0x14e0] ;  /* 0x0014e00001127983 */ /* 0x000ea80000300800 */
[----:B------:R-:W-:Y:S04]  /*19440*/  STL [R1+0x1a40], R2 ;  /* 0x001a400201007387 */ /* 0x000fe80000100800 */
[----:B---3--:R-:W-:Y:S04]  /*19450*/  STL [R1+0x233c], R49 ;  /* 0x00233c3101007387 */ /* 0x008fe80000100800 */
[----:B------:R3:W-:Y:S04]  /*19460*/  STL [R1+0x1a3c], R6 ;  /* 0x001a3c0601007387 */ /* 0x0007e80000100800 */
[----:B------:R-:W2:Y:S04]  /*19470*/  LDL.LU R28, [R1+0x14dc] ;  /* 0x0014dc00011c7983 */ /* 0x000ea80000300800 */
[----:B------:R-:W-:Y:S04]  /*19480*/  STL [R1+0x1a68], R4 ;  /* 0x001a680401007387 */ /* 0x000fe80000100800 */
[----:B------:R-:W2:Y:S04]  /*19490*/  LDL R21, [R1+0x1814] ;  /* 0x0018140001157983 */ /* 0x000ea80000100800 */
[----:B------:R-:W2:Y:S01]  /*194a0*/  LDL R20, [R1+0x1818] ;  /* 0x0018180001147983 */ /* 0x000ea20000100800 */
[----:B-1----:R-:W-:-:S02]  /*194b0*/  LEA.HI.X.SX32 R7, R33, R93, 0x1, P5 ;  /* 0x0000005d21077211 */ /* 0x002fc400028f0eff */
[C---:B------:R-:W-:Y:S01]  /*194c0*/  LEA R5, P5, R79.reuse, R43, 0x1 ;  /* 0x0000002b4f057211 */ /* 0x040fe200078a08ff */
[----:B----4-:R1:W-:Y:S01]  /*194d0*/  STL [R1+0x2340], R31 ;  /* 0x0023401f01007387 */ /* 0x0103e20000100800 */
[----:B------:R-:W-:Y:S01]  /*194e0*/  PRMT R51, RZ, 0x7610, R51 ;  /* 0x00007610ff337816 */ /* 0x000fe20000000033 */
[----:B0-----:R-:W-:Y:S01]  /*194f0*/  @P0 IMAD.MOV.U32 R8, RZ, RZ, R4 ;  /* 0x000000ffff080224 */ /* 0x001fe200078e0004 */
[----:B---3--:R-:W-:Y:S01]  /*19500*/  LEA.HI.X.SX32 R6, R79, R93, 0x1, P5 ;  /* 0x0000005d4f067211 */ /* 0x008fe200028f0eff */
[----:B------:R0:W-:Y:S01]  /*19510*/  STL [R1+0x1a64], R7 ;  /* 0x001a640701007387 */ /* 0x0001e20000100800 */
[----:B------:R-:W-:-:S03]  /*19520*/  @P0 IMAD.MOV.U32 R9, RZ, RZ, R7 ;  /* 0x000000ffff090224 */ /* 0x000fc600078e0007 */
[----:B------:R-:W3:Y:S01]  /*19530*/  LDL.LU R23, [R1+0x14d8] ;  /* 0x0014d80001177983 */ /* 0x000ee20000300800 */
[----:B------:R-:W-:Y:S01]  /*19540*/  LEA R2, P5, R78, R43, 0x1 ;  /* 0x0000002b4e027211 */ /* 0x000fe200078a08ff */
[----:B-1----:R-:W1:Y:S02]  /*19550*/  LDC R31, c[0x0][0x3b0] ;  /* 0x0000ec00ff1f7b82 */ /* 0x002e640000000800 */
[----:B------:R-:W-:Y:S01]  /*19560*/  STL [R1+0x1a90], R5 ;  /* 0x001a900501007387 */ /* 0x000fe20000100800 */
[----:B------:R-:W-:-:S03]  /*19570*/  PRMT R52, RZ, 0x7610, R52 ;  /* 0x00007610ff347816 */ /* 0x000fc60000000034 */
[----:B------:R-:W-:Y:S01]  /*19580*/  STL [R1+0x2344], R60 ;  /* 0x0023443c01007387 */ /* 0x000fe20000100800 */
[----:B0-----:R-:W-:-:S03]  /*19590*/  @P0 IMAD.MOV.U32 R7, RZ, RZ, R6 ;  /* 0x000000ffff070224 */ /* 0x001fc600078e0006 */
[----:B------:R-:W4:Y:S01]  /*195a0*/  LDL.LU R79, [R1+0x23a8] ;  /* 0x0023a800014f7983 */ /* 0x000f220000300800 */
[----:B------:R-:W-:-:S03]  /*195b0*/  LEA.HI.X.SX32 R4, R78, R93, 0x1, P5 ;  /* 0x0000005d4e047211 */ /* 0x000fc600028f0eff */
[----:B------:R-:W3:Y:S04]  /*195c0*/  LDL.LU R22, [R1+0x14d0] ;  /* 0x0014d00001167983 */ /* 0x000ee80000300800 */
[----:B------:R0:W-:Y:S04]  /*195d0*/  STL [R1+0x1a8c], R6 ;  /* 0x001a8c0601007387 */ /* 0x0001e80000100800 */
[----:B------:R-:W3:Y:S01]  /*195e0*/  @P0 LDG.E.U16 R51, desc[UR6][R8.64] ;  /* 0x0000000608330981 */ /* 0x000ee2000c1e1500 */
[----:B------:R-:W-:Y:S01]  /*195f0*/  PRMT R67, RZ, 0x7610, R67 ;  /* 0x00007610ff437816 */ /* 0x000fe20000000043 */
[----:B0-----:R-:W-:Y:S01]  /*19600*/  @P0 IMAD.MOV.U32 R6, RZ, RZ, R5 ;  /* 0x000000ffff060224 */ /* 0x001fe200078e0005 */
[----:B------:R-:W-:-:S04]  /*19610*/  PRMT R68, RZ, 0x7610, R68 ;  /* 0x00007610ff447816 */ /* 0x000fc80000000044 */
[----:B------:R0:W4:Y:S02]  /*19620*/  @P0 LDG.E.U16 R52, desc[UR6][R6.64] ;  /* 0x0000000606340981 */ /* 0x000124000c1e1500 */
[----:B0-----:R-:W-:Y:S02]  /*19630*/  @P0 IMAD.MOV.U32 R6, RZ, RZ, R2 ;  /* 0x000000ffff060224 */ /* 0x001fe400078e0002 */
[----:B------:R-:W-:-:S05]  /*19640*/  @P0 IMAD.MOV.U32 R7, RZ, RZ, R4 ;  /* 0x000000ffff070224 */ /* 0x000fca00078e0004 */
[----:B------:R0:W4:Y:S01]  /*19650*/  @P0 LDG.E.U16 R67, desc[UR6][R6.64] ;  /* 0x0000000606430981 */ /* 0x000122000c1e1500 */
[----:B--2---:R-:W-:Y:S02]  /*19660*/  @P0 IMAD.MOV.U32 R9, RZ, RZ, R21 ;  /* 0x000000ffff090224 */ /* 0x004fe400078e0015 */
[----:B------:R-:W-:-:S05]  /*19670*/  @P0 IMAD.MOV.U32 R8, RZ, RZ, R20 ;  /* 0x000000ffff080224 */ /* 0x000fca00078e0014 */
[----:B------:R2:W4:Y:S01]  /*19680*/  @P0 LDG.E.U16 R68, desc[UR6][R8.64] ;  /* 0x0000000608440981 */ /* 0x000522000c1e1500 */
[----:B------:R-:W-:-:S03]  /*19690*/  LEA R5, P5, R18, R43, 0x1 ;  /* 0x0000002b12057211 */ /* 0x000fc600078a08ff */
[----:B------:R-:W-:Y:S01]  /*196a0*/  STL [R1+0x1ab8], R2 ;  /* 0x001ab80201007387 */ /* 0x000fe20000100800 */
[----:B0-----:R-:W-:Y:S02]  /*196b0*/  LEA.HI.X.SX32 R7, R18, R93, 0x1, P5 ;  /* 0x0000005d12077211 */ /* 0x001fe400028f0eff */
[----:B------:R-:W-:Y:S01]  /*196c0*/  PRMT R91, RZ, 0x7610, R91 ;  /* 0x00007610ff5b7816 */ /* 0x000fe2000000005b */
[----:B--2---:R-:W-:Y:S02]  /*196d0*/  @P0 IMAD.MOV.U32 R8, RZ, RZ, R5 ;  /* 0x000000ffff080224 */ /* 0x004fe400078e0005 */
[----:B------:R-:W-:Y:S01]  /*196e0*/  @P0 IMAD.MOV.U32 R9, RZ, RZ, R7 ;  /* 0x000000ffff090224 */ /* 0x000fe200078e0007 */
[----:B------:R-:W-:-:S04]  /*196f0*/  PRMT R90, RZ, 0x7610, R90 ;  /* 0x00007610ff5a7816 */ /* 0x000fc8000000005a */
[----:B------:R0:W2:Y:S04]  /*19700*/  @P0 LDG.E.U16 R91, desc[UR6][R8.64] ;  /* 0x00000006085b0981 */ /* 0x0000a8000c1e1500 */
[----:B---3--:R-:W-:Y:S04]  /*19710*/  STL [R1+0x2348], R51 ;  /* 0x0023483301007387 */ /* 0x008fe80000100800 */
[----:B------:R-:W3:Y:S04]  /*19720*/  LDL.LU R78, [R1+0x23a4] ;  /* 0x0023a400014e7983 */ /* 0x000ee80000300800 */
[----:B------:R-:W3:Y:S04]  /*19730*/  LDL.LU R33, [R1+0x14cc] ;  /* 0x0014cc0001217983 */ /* 0x000ee80000300800 */
[----:B------:R0:W-:Y:S04]  /*19740*/  STL [R1+0x1ab4], R4 ;  /* 0x001ab40401007387 */ /* 0x0001e80000100800 */
[----:B----4-:R-:W-:Y:S01]  /*19750*/  STL [R1+0x234c], R52 ;  /* 0x00234c3401007387 */ /* 0x010fe20000100800 */
[----:B0-----:R-:W-:-:S03]  /*19760*/  LEA R4, P5, R28, R43, 0x1 ;  /* 0x0000002b1c047211 */ /* 0x001fc600078a08ff */
[----:B------:R-:W-:Y:S01]  /*19770*/  STL [R1+0x1848], R5 ;  /* 0x0018480501007387 */ /* 0x000fe20000100800 */
[----:B------:R-:W-:-:S03]  /*19780*/  LEA.HI.X.SX32 R6, R28, R93, 0x1, P5 ;  /* 0x0000005d1c067211 */ /* 0x000fc600028f0eff */
[----:B------:R-:W4:Y:S01]  /*19790*/  LDL.LU R27, [R1+0x14c8] ;  /* 0x0014c800011b7983 */ /* 0x000f220000300800 */
[----:B------:R-:W-:Y:S01]  /*197a0*/  LEA R2, P5, R23, R43, 0x1 ;  /* 0x0000002b17027211 */ /* 0x000fe200078a08ff */
[----:B------:R-:W-:Y:S02]  /*197b0*/  @P0 IMAD.MOV.U32 R8, RZ, RZ, R4 ;  /* 0x000000ffff080224 */ /* 0x000fe400078e0004 */
[----:B------:R-:W-:Y:S01]  /*197c0*/  STL [R1+0x2350], R67 ;  /* 0x0023504301007387 */ /* 0x000fe20000100800 */
[----:B------:R-:W-:-:S03]  /*197d0*/  @P0 IMAD.MOV.U32 R9, RZ, RZ, R6 ;  /* 0x000000ffff090224 */ /* 0x000fc600078e0006 */
[----:B------:R0:W-:Y:S01]  /*197e0*/  STL [R1+0x1844], R7 ;  /* 0x0018440701007387 */ /* 0x0001e20000100800 */
[----:B------:R-:W-:-:S03]  /*197f0*/  PRMT R89, RZ, 0x7610, R89 ;  /* 0x00007610ff597816 */ /* 0x000fc60000000059 */
[----:B------:R1:W4:Y:S01]  /*19800*/  @P0 LDG.E.U16 R90, desc[UR6][R8.64] ;  /* 0x00000006085a0981 */ /* 0x000322000c1e1500 */
[----:B0-----:R-:W-:Y:S02]  /*19810*/  LEA.HI.X.SX32 R7, R23, R93, 0x1, P5 ;  /* 0x0000005d17077211 */ /* 0x001fe400028f0eff */
[----:B------:R-:W-:Y:S01]  /*19820*/  LEA R5, P5, R22, R43, 0x1 ;  /* 0x0000002b16057211 */ /* 0x000fe200078a08ff */
[----:B-1----:R-:W-:Y:S02]  /*19830*/  @P0 IMAD.MOV.U32 R8, RZ, RZ, R2 ;  /* 0x000000ffff080224 */ /* 0x002fe400078e0002 */
[----:B------:R-:W-:Y:S01]  /*19840*/  @P0 IMAD.MOV.U32 R9, RZ, RZ, R7 ;  /* 0x000000ffff090224 */ /* 0x000fe200078e0007 */
[----:B------:R-:W-:-:S04]  /*19850*/  PRMT R88, RZ, 0x7610, R88 ;  /* 0x00007610ff587816 */ /* 0x000fc80000000058 */
[----:B------:R0:W4:Y:S02]  /*19860*/  @P0 LDG.E.U16 R89, desc[UR6][R8.64] ;  /* 0x0000000608590981 */ /* 0x000124000c1e1500 */
[----:B0-----:R-:W-:Y:S02]  /*19870*/  @P0 IMAD.MOV.U32 R8, RZ, RZ, R5 ;  /* 0x000000ffff080224 */ /* 0x001fe400078e0005 */
[----:B------:R-:W-:Y:S04]  /*19880*/  STL [R1+0x2354], R68 ;  /* 0x0023544401007387 */ /* 0x000fe80000100800 */
[----:B------:R-:W-:Y:S04]  /*19890*/  STL [R1+0x1878], R4 ;  /* 0x0018780401007387 */ /* 0x000fe80000100800 */
[----:B------:R-:W4:Y:S04]  /*198a0*/  LDL.LU R28, [R1+0x14c4] ;  /* 0x0014c400011c7983 */ /* 0x000f280000300800 */
[----:B------:R0:W-:Y:S02]  /*198b0*/  STL [R1+0x1874], R6 ;  /* 0x0018740601007387 */ /* 0x0001e40000100800 */
[----:B0-----:R-:W-:-:S02]  /*198c0*/  LEA.HI.X.SX32 R6, R22, R93, 0x1, P5 ;  /* 0x0000005d16067211 */ /* 0x001fc400028f0eff */
[----:B------:R-:W-:Y:S03]  /*198d0*/  STL [R1+0x18a8], R2 ;  /* 0x0018a80201007387 */ /* 0x000fe60000100800 */
[----:B------:R-:W-:Y:S01]  /*198e0*/  @P0 IMAD.MOV.U32 R9, RZ, RZ, R6 ;  /* 0x000000ffff090224 */ /* 0x000fe200078e0006 */
[----:B------:R-:W4:Y:S04]  /*198f0*/  LDL.LU R20, [R1+0x14c0] ;  /* 0x0014c00001147983 */ /* 0x000f280000300800 */
[----:B------:R0:W4:Y:S04]  /*19900*/  @P0 LDG.E.U16 R88, desc[UR6][R8.64] ;  /* 0x0000000608580981 */ /* 0x000128000c1e1500 */
[----:B--2---:R-:W-:Y:S01]  /*19910*/  STL [R1+0x2358], R91 ;  /* 0x0023585b01007387 */ /* 0x004fe20000100800 */
[----:B---3--:R-:W-:-:S03]  /*19920*/  LEA R4, P5, R33, R43, 0x1 ;  /* 0x0000002b21047211 */ /* 0x008fc600078a08ff */
[----:B------:R1:W-:Y:S01]  /*19930*/  STL [R1+0x18a4], R7 ;  /* 0x0018a40701007387 */ /* 0x0003e20000100800 */
[----:B------:R-:W-:Y:S01]  /*19940*/  PRMT R87, RZ, 0x7610, R87 ;  /* 0x00007610ff577816 */ /* 0x000fe20000000057 */
[----:B0-----:R-:W-:Y:S02]  /*19950*/  @P0 IMAD.MOV.U32 R8, RZ, RZ, R4 ;  /* 0x000000ffff080224 */ /* 0x001fe400078e0004 */
[----:B------:R-:W2:Y:S01]  /*19960*/  LDL.LU R23, [R1+0x14bc] ;  /* 0x0014bc0001177983 */ /* 0x000ea20000300800 */
[----:B-1----:R-:W-:-:S03]  /*19970*/  LEA.HI.X.SX32 R7, R33, R93, 0x1, P5 ;  /* 0x0000005d21077211 */ /* 0x002fc600028f0eff */
[----:B------:R-:W-:Y:S02]  /*19980*/  STL [R1+0x18d8], R5 ;  /* 0x0018d80501007387 */ /* 0x000fe40000100800 */
[----:B------:R-:W-:Y:S01]  /*19990*/  @P0 IMAD.MOV.U32 R9, RZ, RZ, R7 ;  /* 0x000000ffff090224 */ /* 0x000fe200078e0007 */
[----:B----4-:R-:W-:-:S04]  /*199a0*/  LEA R2, P5, R27, R43, 0x1 ;  /* 0x0000002b1b027211 */ /* 0x010fc800078a08ff */
[----:B------:R0:W3:Y:S01]  /*199b0*/  @P0 LDG.E.U16 R87, desc[UR6][R8.64] ;  /* 0x0000000608570981 */ /* 0x0000e2000c1e1500 */
[----:B------:R-:W-:-:S03]  /*199c0*/  PRMT R86, RZ, 0x7610, R86 ;  /* 0x00007610ff567816 */ /* 0x000fc60000000056 */
[----:B------:R-:W-:Y:S04]  /*199d0*/  STL [R1+0x235c], R90 ;  /* 0x00235c5a01007387 */ /* 0x000fe80000100800 */
[----:B------:R1:W-:Y:S01]  /*199e0*/  STL [R1+0x18d4], R6 ;  /* 0x0018d40601007387 */ /* 0x0003e20000100800 */
[----:B0-----:R-:W-:-:S03]  /*199f0*/  @P0 IMAD.MOV.U32 R8, RZ, RZ, R2 ;  /* 0x000000ffff080224 */ /* 0x001fc600078e0002 */
[----:B------:R-:W-:Y:S04]  /*19a00*/  STL [R1+0x1908], R4 ;  /* 0x0019080401007387 */ /* 0x000fe80000100800 */
[----:B------:R-:W4:Y:S01]  /*19a10*/  LDL.LU R22, [R1+0x14b8] ;  /* 0x0014b80001167983 */ /* 0x000f220000300800 */
[----:B-1----:R-:W-:-:S03]  /*19a20*/  LEA.HI.X.SX32 R6, R27, R93, 0x1, P5 ;  /* 0x0000005d1b067211 */ /* 0x002fc600028f0eff */
[----:B------:R-:W-:Y:S02]  /*19a30*/  STL [R1+0x2360], R89 ;  /* 0x0023605901007387 */ /* 0x000fe40000100800 */
[----:B------:R-:W-:Y:S02]  /*19a40*/  @P0 IMAD.MOV.U32 R9, RZ, RZ, R6 ;  /* 0x000000ffff090224 */ /* 0x000fe400078e0006 */
[----:B------:R0:W-:Y:S01]  /*19a50*/  STL [R1+0x1904], R7 ;  /* 0x0019040701007387 */ /* 0x0001e20000100800 */
[----:B------:R-:W-:-:S03]  /*19a60*/  PRMT R85, RZ, 0x7610, R85 ;  /* 0x00007610ff557816 */ /* 0x000fc60000000055 */
[----:B------:R-:W4:Y:S04]  /*19a70*/  LDL.LU R33, [R1+0x14b4] ;  /* 0x0014b40001217983 */ /* 0x000f280000300800 */
[----:B------:R-:W-:Y:S04]  /*19a80*/  STL [R1+0x1938], R2 ;  /* 0x0019380201007387 */ /* 0x000fe80000100800 */
[----:B------:R1:W4:Y:S01]  /*19a90*/  @P0 LDG.E.U16 R86, desc[UR6][R8.64] ;  /* 0x0000000608560981 */ /* 0x000322000c1e1500 */
[----:B------:R-:W-:Y:S02]  /*19aa0*/  PRMT R84, RZ, 0x7610, R84 ;  /* 0x00007610ff547816 */ /* 0x000fe40000000054 */
[----:B------:R-:W-:-:S04]  /*19ab0*/  LEA R5, P5, R28, R43, 0x1 ;  /* 0x0000002b1c057211 */ /* 0x000fc800078a08ff */
[----:B0-----:R-:W-:Y:S01]  /*19ac0*/  LEA.HI.X.SX32 R7, R28, R93, 0x1, P5 ;  /* 0x0000005d1c077211 */ /* 0x001fe200028f0eff */
[----:B-1----:R-:W-:-:S04]  /*19ad0*/  @P0 IMAD.MOV.U32 R8, RZ, RZ, R5 ;  /* 0x000000ffff080224 */ /* 0x002fc800078e0005 */
[----:B------:R-:W-:-:S05]  /*19ae0*/  @P0 IMAD.MOV.U32 R9, RZ, RZ, R7 ;  /* 0x000000ffff090224 */ /* 0x000fca00078e0007 */
[----:B------:R0:W4:Y:S01]  /*19af0*/  @P0 LDG.E.U16 R85, desc[UR6][R8.64] ;  /* 0x0000000608550981 */ /* 0x000122000c1e1500 */
[----:B------:R-:W-:-:S03]  /*19b00*/  LEA R4, P5, R20, R43, 0x1 ;  /* 0x0000002b14047211 */ /* 0x000fc600078a08ff */
[----:B------:R-:W-:Y:S04]  /*19b10*/  STL [R1+0x2364], R88 ;  /* 0x0023645801007387 */ /* 0x000fe80000100800 */
[----:B------:R-:W4:Y:S04]  /*19b20*/  LDL.LU R27, [R1+0x14b0] ;  /* 0x0014b000011b7983 */ /* 0x000f280000300800 */
[----:B------:R1:W-:Y:S01]  /*19b30*/  STL [R1+0x1934], R6 ;  /* 0x0019340601007387 */ /* 0x0003e20000100800 */
[----:B0-----:R-:W-:Y:S01]  /*19b40*/  @P0 IMAD.MOV.U32 R8, RZ, RZ, R4 ;  /* 0x000000ffff080224 */ /* 0x001fe200078e0004 */
[----:B-1----:R-:W-:-:S05]  /*19b50*/  LEA.HI.X.SX32 R6, R20, R93, 0x1, P5 ;  /* 0x0000005d14067211 */ /* 0x002fca00028f0eff */
[----:B------:R-:W-:-:S05]  /*19b60*/  @P0 IMAD.MOV.U32 R9, RZ, RZ, R6 ;  /* 0x000000ffff090224 */ /* 0x000fca00078e0006 */
[----:B------:R0:W4:Y:S01]  /*19b70*/  @P0 LDG.E.U16 R84, desc[UR6][R8.64] ;  /* 0x0000000608540981 */ /* 0x000122000c1e1500 */
[----:B--2---:R-:W-:-:S03]  /*19b80*/  LEA R2, P5, R23, R43, 0x1 ;  /* 0x0000002b17027211 */ /* 0x004fc600078a08ff */
[----:B------:R-:W-:Y:S04]  /*19b90*/  STL [R1+0x1968], R5 ;  /* 0x0019680501007387 */ /* 0x000fe80000100800 */
[----:B---3--:R-:W-:Y:S04]  /*19ba0*/  STL [R1+0x2368], R87 ;  /* 0x0023685701007387 */ /* 0x008fe80000100800 */
[----:B------:R-:W2:Y:S04]  /*19bb0*/  LDL.LU R28, [R1+0x14ac] ;  /* 0x0014ac00011c7983 */ /* 0x000ea80000300800 */
[----:B------:R1:W-:Y:S01]  /*19bc0*/  STL [R1+0x1964], R7 ;  /* 0x0019640701007387 */ /* 0x0003e20000100800 */
[----:B------:R-:W-:Y:S01]  /*19bd0*/  PRMT R79, RZ, 0x7610, R79 ;  /* 0x00007610ff4f7816 */ /* 0x000fe2000000004f */
[----:B0-----:R-:W-:Y:S01]  /*19be0*/  @P0 IMAD.MOV.U32 R8, RZ, RZ, R2 ;  /* 0x000000ffff080224 */ /* 0x001fe200078e0002 */
[----:B-1----:R-:W-:Y:S01]  /*19bf0*/  LEA.HI.X.SX32 R7, R23, R93, 0x1, P5 ;  /* 0x0000005d17077211 */ /* 0x002fe200028f0eff */
[----:B------:R-:W-:Y:S01]  /*19c00*/  STL [R1+0x1998], R4 ;  /* 0x0019980401007387 */ /* 0x000fe20000100800 */
[----:B----4-:R-:W-:-:S03]  /*19c10*/  LEA R5, P5, R22, R43, 0x1 ;  /* 0x0000002b16057211 */ /* 0x010fc600078a08ff */
[----:B------:R-:W-:-:S05]  /*19c20*/  @P0 IMAD.MOV.U32 R9, RZ, RZ, R7 ;  /* 0x000000ffff090224 */ /* 0x000fca00078e0007 */
[----:B------:R0:W3:Y:S01]  /*19c30*/  @P0 LDG.E.U16 R79, desc[UR6][R8.64] ;  /* 0x00000006084f0981 */ /* 0x0000e2000c1e1500 */
[----:B------:R-:W-:-:S03]  /*19c40*/  PRMT R78, RZ, 0x7610, R78 ;  /* 0x00007610ff4e7816 */ /* 0x000fc6000000004e */
[----:B------:R-:W-:Y:S04]  /*19c50*/  STL [R1+0x236c], R86 ;  /* 0x00236c5601007387 */ /* 0x000fe80000100800 */
[----:B------:R1:W-:Y:S01]  /*19c60*/  STL [R1+0x1994], R6 ;  /* 0x0019940601007387 */ /* 0x0003e20000100800 */
[----:B0-----:R-:W-:-:S03]  /*19c70*/  @P0 IMAD.MOV.U32 R8, RZ, RZ, R5 ;  /* 0x000000ffff080224 */ /* 0x001fc600078e0005 */
[----:B------:R-:W-:Y:S01]  /*19c80*/  STL [R1+0x19c8], R2 ;  /* 0x0019c80201007387 */ /* 0x000fe20000100800 */
[----:B-1----:R-:W-:Y:S02]  /*19c90*/  LEA.HI.X.SX32 R6, R22, R93, 0x1, P5 ;  /* 0x0000005d16067211 */ /* 0x002fe400028f0eff */
[----:B------:R-:W-:-:S03]  /*19ca0*/  LEA R4, P5, R33, R43, 0x1 ;  /* 0x0000002b21047211 */ /* 0x000fc600078a08ff */
[----:B------:R-:W-:Y:S01]  /*19cb0*/  @P0 IMAD.MOV.U32 R9, RZ, RZ, R6 ;  /* 0x000000ffff090224 */ /* 0x000fe200078e0006 */
[----:B------:R-:W-:-:S04]  /*19cc0*/  PRMT R77, RZ, 0x7610, R77 ;  /* 0x00007610ff4d7816 */ /* 0x000fc8000000004d */
[----:B------:R0:W4:Y:S01]  /*19cd0*/  @P0 LDG.E.U16 R78, desc[UR6][R8.64] ;  /* 0x00000006084e0981 */ /* 0x000122000c1e1500 */
[----:B------:R-:W-:Y:S01]  /*19ce0*/  PRMT R76, RZ, 0x7610, R76 ;  /* 0x00007610ff4c7816 */ /* 0x000fe2000000004c */
[----:B0-----:R-:W-:Y:S02]  /*19cf0*/  @P0 IMAD.MOV.U32 R8, RZ, RZ, R4 ;  /* 0x000000ffff080224 */ /* 0x001fe400078e0004 */
[----:B------:R-:W-:Y:S04]  /*19d00*/  STL [R1+0x2370], R85 ;  /* 0x0023705501007387 */ /* 0x000fe80000100800 */
[----:B------:R0:W-:Y:S02]  /*19d10*/  STL [R1+0x19c4], R7 ;  /* 0x0019c40701007387 */ /* 0x0001e40000100800 */
[----:B0-----:R-:W-:-:S02]  /*19d20*/  LEA.HI.X.SX32 R7, R33, R93, 0x1, P5 ;  /* 0x0000005d21077211 */ /* 0x001fc400028f0eff */
[----:B------:R-:W-:-:S03]  /*19d30*/  LEA R2, P5, R27, R43, 0x1 ;  /* 0x0000002b1b027211 */ /* 0x000fc600078a08ff */
[----:B------:R-:W-:-:S05]  /*19d40*/  @P0 IMAD.MOV.U32 R9, RZ, RZ, R7 ;  /* 0x000000ffff090224 */ /* 0x000fca00078e0007 */
[----:B------:R0:W4:Y:S04]  /*19d50*/  @P0 LDG.E.U16 R77, desc[UR6][R8.64] ;  /* 0x00000006084d0981 */ /* 0x000128000c1e1500 */
[----:B------:R-:W-:Y:S04]  /*19d60*/  STL [R1+0x2374], R84 ;  /* 0x0023745401007387 */ /* 0x000fe80000100800 */
[----:B------:R-:W-:Y:S04]  /*19d70*/  STL [R1+0x19f8], R5 ;  /* 0x0019f80501007387 */ /* 0x000fe80000100800 */
        /* <DEDUP_REMOVED lines=8> */
[----:B------:R1:W-:Y:S01]  /*19e00*/  STL [R1+0x1a1c], R7 ;  /* 0x001a1c0701007387 */ /* 0x0003e20000100800 */
[----:B------:R-:W-:Y:S01]  /*19e10*/  PRMT R75, RZ, 0x7610, R75 ;  /* 0x00007610ff4b7816 */ /* 0x000fe2000000004b */
[----:B0-----:R-:W-:-:S02]  /*19e20*/  @P0 IMAD.MOV.U32 R8, RZ, RZ, R5 ;  /* 0x000000ffff080224 */ /* 0x001fc400078e0005 */
[----:B------:R-:W2:Y:S01]  /*19e30*/  LDL.LU R33, [R1+0x1510] ;  /* 0x0015100001217983 */ /* 0x000ea20000300800 */
[----:B-1----:R-:W-:-:S05]  /*19e40*/  LEA.HI.X.SX32 R7, R28, R93, 0x1, P5 ;  /* 0x0000005d1c077211 */ /* 0x002fca00028f0eff */
[----:B------:R-:W-:Y:S01]  /*19e50*/  @P0 IMAD.MOV.U32 R9, RZ, RZ, R7 ;  /* 0x000000ffff090224 */ /* 0x000fe200078e0007 */
[----:B------:R-:W-:Y:S04]  /*19e60*/  STL [R1+0x1a48], R2 ;  /* 0x001a480201007387 */ /* 0x000fe80000100800 */
[----:B------:R-:W3:Y:S01]  /*19e70*/  @P0 LDG.E.U16 R75, desc[UR6][R8.64] ;  /* 0x00000006084b0981 */ /* 0x000ee2000c1e1500 */
[----:B------:R-:W-:-:S03]  /*19e80*/  LEA R4, P5, R71, R43, 0x1 ;  /* 0x0000002b47047211 */ /* 0x000fc600078a08ff */
[----:B----4-:R-:W-:Y:S04]  /*19e90*/  STL [R1+0x237c], R78 ;  /* 0x00237c4e01007387 */ /* 0x010fe80000100800 */
[----:B------:R0:W-:Y:S04]  /*19ea0*/  STL [R1+0x1a44], R6 ;  /* 0x001a440601007387 */ /* 0x0001e80000100800 */
[----:B------:R-:W4:Y:S04]  /*19eb0*/  LDL.LU R23, [R1+0x150c] ;  /* 0x00150c0001177983 */ /* 0x000f280000300800 */
[----:B------:R-:W-:Y:S04]  /*19ec0*/  STL [R1+0x1a70], R5 ;  /* 0x001a700501007387 */ /* 0x000fe80000100800 */
[----:B------:R-:W4:Y:S01]  /*19ed0*/  LDL R18, [R1+0x181c] ;  /* 0x00181c0001127983 */ /* 0x000f220000100800 */
[----:B0-----:R-:W-:-:S03]  /*19ee0*/  LEA.HI.X.SX32 R6, R71, R93, 0x1, P5 ;  /* 0x0000005d47067211 */ /* 0x001fc600028f0eff */
[----:B------:R-:W4:Y:S01]  /*19ef0*/  LDL R20, [R1+0x1820] ;  /* 0x0018200001147983 */ /* 0x000f220000100800 */
[----:B------:R-:W-:-:S03]  /*19f00*/  PRMT R74, RZ, 0x7610, R74 ;  /* 0x00007610ff4a7816 */ /* 0x000fc6000000004a */
[----:B------:R-:W-:Y:S04]  /*19f10*/  STL [R1+0x2380], R77 ;  /* 0x0023804d01007387 */ /* 0x000fe80000100800 */
[----:B------:R-:W4:Y:S04]  /*19f20*/  LDL.LU R22, [R1+0x1508] ;  /* 0x0015080001167983 */ /* 0x000f280000300800 */
[----:B------:R0:W-:Y:S04]  /*19f30*/  STL [R1+0x1a6c], R7 ;  /* 0x001a6c0701007387 */ /* 0x0001e80000100800 */
[----:B------:R-:W-:Y:S01]  /*19f40*/  STL [R1+0x1a98], R4 ;  /* 0x001a980401007387 */ /* 0x000fe20000100800 */
[----:B0-----:R-:W-:-:S03]  /*19f50*/  @P0 IMAD.MOV.U32 R7, RZ, RZ, R6 ;  /* 0x000000ffff070224 */ /* 0x001fc600078e0006 */
[----:B------:R-:W-:Y:S04]  /*19f60*/  STL [R1+0x2384], R76 ;  /* 0x0023844c01007387 */ /* 0x000fe80000100800 */
[----:B------:R-:W4:Y:S04]  /*19f70*/  LDL.LU R71, [R1+0x23a0] ;  /* 0x0023a00001477983 */ /* 0x000f280000300800 */
[----:B------:R-:W4:Y:S04]  /*19f80*/  LDL.LU R27, [R1+0x1504] ;  /* 0x00150400011b7983 */ /* 0x000f280000300800 */
[----:B------:R0:W-:Y:S01]  /*19f90*/  STL [R1+0x1a94], R6 ;  /* 0x001a940601007387 */ /* 0x0001e20000100800 */
[----:B------:R-:W-:-:S03]  /*19fa0*/  LEA R2, P5, R70, R43, 0x1 ;  /* 0x0000002b46027211 */ /* 0x000fc600078a08ff */
[----:B------:R-:W4:Y:S01]  /*19fb0*/  LDL.LU R28, [R1+0x1500] ;  /* 0x00150000011c7983 */ /* 0x000f220000300800 */
[----:B0-----:R-:W-:-:S05]  /*19fc0*/  @P0 IMAD.MOV.U32 R6, RZ, RZ, R4 ;  /* 0x000000ffff060224 */ /* 0x001fca00078e0004 */
[----:B------:R0:W4:Y:S01]  /*19fd0*/  @P0 LDG.E.U16 R74, desc[UR6][R6.64] ;  /* 0x00000006064a0981 */ /* 0x000122000c1e1500 */
[----:B------:R-:W-:-:S03]  /*19fe0*/  LEA.HI.X.SX32 R5, R70, R93, 0x1, P5 ;  /* 0x0000005d46057211 */ /* 0x000fc600028f0eff */
[----:B------:R-:W-:Y:S04]  /*19ff0*/  STL [R1+0x1ac0], R2 ;  /* 0x001ac00201007387 */ /* 0x000fe80000100800 */
[----:B---3--:R-:W-:Y:S04]  /*1a000*/  STL [R1+0x2388], R75 ;  /* 0x0023884b01007387 */ /* 0x008fe80000100800 */
[----:B------:R-:W3:Y:S01]  /*1a010*/  LDL.LU R70, [R1+0x239c] ;  /* 0x00239c0001467983 */ /* 0x000ee20000300800 */
[----:B------:R-:W-:Y:S01]  /*1a020*/  PRMT R72, RZ, 0x7610, R72 ;  /* 0x00007610ff487816 */ /* 0x000fe20000000048 */
[----:B0-----:R-:W-:Y:S01]  /*1a030*/  @P0 IMAD.MOV.U32 R6, RZ, RZ, R2 ;  /* 0x000000ffff060224 */ /* 0x001fe200078e0002 */
[C---:B--2---:R-:W-:Y:S01]  /*1a040*/  LEA R4, P5, R33.reuse, R43, 0x1 ;  /* 0x0000002b21047211 */ /* 0x044fe200078a08ff */
[----:B------:R-:W-:Y:S01]  /*1a050*/  @P0 IMAD.MOV.U32 R7, RZ, RZ, R5 ;  /* 0x000000ffff070224 */ /* 0x000fe200078e0005 */
[----:B------:R-:W2:Y:S04]  /*1a060*/  LDL.LU R21, [R1+0x14fc] ;  /* 0x0014fc0001157983 */ /* 0x000ea80000300800 */
[----:B------:R0:W-:Y:S04]  /*1a070*/  STL [R1+0x1abc], R5 ;  /* 0x001abc0501007387 */ /* 0x0001e80000100800 */
[----:B------:R1:W2:Y:S02]  /*1a080*/  @P0 LDG.E.U16 R72, desc[UR6][R6.64] ;  /* 0x0000000606480981 */ /* 0x0002a4000c1e1500 */
[----:B-1----:R-:W-:-:S02]  /*1a090*/  LEA.HI.X.SX32 R7, R33, R93, 0x1, P5 ;  /* 0x0000005d21077211 */ /* 0x002fc400028f0eff */
[----:B----4-:R-:W-:Y:S04]  /*1a0a0*/  STL [R1+0x238c], R74 ;  /* 0x00238c4a01007387 */ /* 0x010fe80000100800 */
[----:B------:R-:W-:Y:S04]  /*1a0b0*/  STL [R1+0x1850], R4 ;  /* 0x0018500401007387 */ /* 0x000fe80000100800 */
[----:B------:R-:W4:Y:S01]  /*1a0c0*/  LDL.LU R33, [R1+0x14f8] ;  /* 0x0014f80001217983 */ /* 0x000f220000300800 */
[----:B------:R-:W-:Y:S01]  /*1a0d0*/  PRMT R71, RZ, 0x7610, R71 ;  /* 0x00007610ff477816 */ /* 0x000fe20000000047 */
[----:B------:R-:W-:Y:S01]  /*1a0e0*/  @P0 IMAD.MOV.U32 R8, RZ, RZ, R20 ;  /* 0x000000ffff080224 */ /* 0x000fe200078e0014 */
[----:B0-----:R-:W-:Y:S01]  /*1a0f0*/  LEA R5, P5, R23, R43, 0x1 ;  /* 0x0000002b17057211 */ /* 0x001fe200078a08ff */
[----:B------:R-:W-:Y:S01]  /*1a100*/  @P0 IMAD.MOV.U32 R9, RZ, RZ, R18 ;  /* 0x000000ffff090224 */ /* 0x000fe200078e0012 */
[----:B------:R0:W-:Y:S01]  /*1a110*/  STL [R1+0x184c], R7 ;  /* 0x00184c0701007387 */ /* 0x0001e20000100800 */
[----:B---3--:R-:W-:-:S02]  /*1a120*/  PRMT R70, RZ, 0x7610, R70 ;  /* 0x00007610ff467816 */ /* 0x008fc40000000046 */
[----:B------:R-:W-:Y:S01]  /*1a130*/  LEA.HI.X.SX32 R6, R23, R93, 0x1, P5 ;  /* 0x0000005d17067211 */ /* 0x000fe200028f0eff */
[----:B------:R1:W3:Y:S01]  /*1a140*/  @P0 LDG.E.U16 R71, desc[UR6][R8.64] ;  /* 0x0000000608470981 */ /* 0x0002e2000c1e1500 */
[----:B------:R-:W-:-:S03]  /*1a150*/  LEA R2, P5, R22, R43, 0x1 ;  /* 0x0000002b16027211 */ /* 0x000fc600078a08ff */
[----:B------:R-:W-:Y:S04]  /*1a160*/  STL [R1+0x1880], R5 ;  /* 0x0018800501007387 */ /* 0x000fe80000100800 */
[----:B------:R-:W3:Y:S01]  /*1a170*/  LDL.LU R20, [R1+0x14f4] ;  /* 0x0014f40001147983 */ /* 0x000ee20000300800 */
[----:B-1----:R-:W-:Y:S02]  /*1a180*/  @P0 IMAD.MOV.U32 R8, RZ, RZ, R4 ;  /* 0x000000ffff080224 */ /* 0x002fe400078e0004 */
[----:B------:R-:W-:Y:S01]  /*1a190*/  @P0 IMAD.MOV.U32 R9, RZ, RZ, R7 ;  /* 0x000000ffff090224 */ /* 0x000fe200078e0007 */
[----:B------:R1:W-:Y:S01]  /*1a1a0*/  STL [R1+0x187c], R6 ;  /* 0x00187c0601007387 */ /* 0x0003e20000100800 */
[----:B0-----:R-:W-:Y:S02]  /*1a1b0*/  LEA.HI.X.SX32 R7, R22, R93, 0x1, P5 ;  /* 0x0000005d16077211 */ /* 0x001fe400028f0eff */
[----:B------:R-:W-:Y:S01]  /*1a1c0*/  PRMT R69, RZ, 0x7610, R69 ;  /* 0x00007610ff457816 */ /* 0x000fe20000000045 */
[----:B------:R0:W3:Y:S01]  /*1a1d0*/  @P0 LDG.E.U16 R70, desc[UR6][R8.64] ;  /* 0x0000000608460981 */ /* 0x0000e2000c1e1500 */
[----:B------:R-:W-:-:S03]  /*1a1e0*/  LEA R4, P5, R27, R43, 0x1 ;  /* 0x0000002b1b047211 */ /* 0x000fc600078a08ff */
[----:B------:R-:W-:Y:S04]  /*1a1f0*/  STL [R1+0x18b0], R2 ;  /* 0x0018b00201007387 */ /* 0x000fe80000100800 */
[----:B------:R-:W3:Y:S01]  /*1a200*/  LDL.LU R23, [R1+0x14f0] ;  /* 0x0014f00001177983 */ /* 0x000ee20000300800 */
[----:B0-----:R-:W-:Y:S02]  /*1a210*/  @P0 IMAD.MOV.U32 R8, RZ, RZ, R5 ;  /* 0x000000ffff080224 */ /* 0x001fe400078e0005 */
[----:B------:R-:W-:Y:S01]  /*1a220*/  @P0 IMAD.MOV.U32 R9, RZ, RZ, R6 ;  /* 0x000000ffff090224 */ /* 0x000fe200078e0006 */
[----:B-1----:R-:W-:Y:S01]  /*1a230*/  LEA.HI.X.SX32 R6, R27, R93, 0x1, P5 ;  /* 0x0000005d1b067211 */ /* 0x002fe200028f0eff */
[----:B------:R0:W-:Y:S01]  /*1a240*/  STL [R1+0x18ac], R7 ;  /* 0x0018ac0701007387 */ /* 0x0001e20000100800 */
[----:B------:R-:W-:-:S02]  /*1a250*/  LEA R5, P5, R28, R43, 0x1 ;  /* 0x0000002b1c057211 */ /* 0x000fc400078a08ff */
[----:B------:R-:W-:Y:S01]  /*1a260*/  PRMT R66, RZ, 0x7610, R66 ;  /* 0x00007610ff427816 */ /* 0x000fe20000000042 */
[----:B------:R1:W3:Y:S04]  /*1a270*/  @P0 LDG.E.U16 R69, desc[UR6][R8.64] ;  /* 0x0000000608450981 */ /* 0x0002e8000c1e1500 */
[----:B------:R-:W3:Y:S01]  /*1a280*/  LDL.LU R22, [R1+0x14ec] ;  /* 0x0014ec0001167983 */ /* 0x000ee20000300800 */
[----:B------:R-:W-:-:S03]  /*1a290*/  PRMT R65, RZ, 0x7610, R65 ;  /* 0x00007610ff417816 */ /* 0x000fc60000000041 */
[----:B------:R-:W-:Y:S01]  /*1a2a0*/  STL [R1+0x18e0], R4 ;  /* 0x0018e00401007387 */ /* 0x000fe20000100800 */
[----:B-1----:R-:W-:Y:S02]  /*1a2b0*/  @P0 IMAD.MOV.U32 R8, RZ, RZ, R2 ;  /* 0x000000ffff080224 */ /* 0x002fe400078e0002 */
[----:B------:R-:W-:Y:S01]  /*1a2c0*/  @P0 IMAD.MOV.U32 R9, RZ, RZ, R7 ;  /* 0x000000ffff090224 */ /* 0x000fe200078e0007 */
[----:B0-----:R-:W-:Y:S01]  /*1a2d0*/  LEA.HI.X.SX32 R7, R28, R93, 0x1, P5 ;  /* 0x0000005d1c077211 */ /* 0x001fe200028f0eff */
[----:B------:R0:W-:Y:S01]  /*1a2e0*/  STL [R1+0x18dc], R6 ;  /* 0x0018dc0601007387 */ /* 0x0001e20000100800 */
[----:B--2---:R-:W-:-:S03]  /*1a2f0*/  LEA R2, P5, R21, R43, 0x1 ;  /* 0x0000002b15027211 */ /* 0x004fc600078a08ff */
[----:B------:R-:W2:Y:S04]  /*1a300*/  LDL.LU R27, [R1+0x14e8] ;  /* 0x0014e800011b7983 */ /* 0x000ea80000300800 */
[----:B------:R1:W2:Y:S04]  /*1a310*/  @P0 LDG.E.U16 R66, desc[UR6][R8.64] ;  /* 0x0000000608420981 */ /* 0x0002a8000c1e1500 */
[----:B------:R-:W-:Y:S04]  /*1a320*/  STL [R1+0x1910], R5 ;  /* 0x0019100501007387 */ /* 0x000fe80000100800 */
[----:B------:R4:W-:Y:S01]  /*1a330*/  STL [R1+0x190c], R7 ;  /* 0x00190c0701007387 */ /* 0x0009e20000100800 */
[----:B-1----:R-:W-:-:S02]  /*1a340*/  @P0 IMAD.MOV.U32 R8, RZ, RZ, R4 ;  /* 0x000000ffff080224 */ /* 0x002fc400078e0004 */
[----:B------:R-:W-:Y:S01]  /*1a350*/  @P0 IMAD.MOV.U32 R9, RZ, RZ, R6 ;  /* 0x000000ffff090224 */ /* 0x000fe200078e0006 */
[----:B0-----:R-:W-:Y:S01]  /*1a360*/  LEA.HI.X.SX32 R6, R21, R93, 0x1, P5 ;  /* 0x0000005d15067211 */ /* 0x001fe200028f0eff */
[----:B------:R-:W2:Y:S04]  /*1a370*/  LDL.LU R28, [R1+0x14e4] ;  /* 0x0014e400011c7983 */ /* 0x000ea80000300800 */
[----:B------:R0:W2:Y:S04]  /*1a380*/  @P0 LDG.E.U16 R65, desc[UR6][R8.64] ;  /* 0x0000000608410981 */ /* 0x0000a8000c1e1500 */
[----:B------:R-:W-:Y:S04]  /*1a390*/  STL [R1+0x1940], R2 ;  /* 0x0019400201007387 */ /* 0x000fe80000100800 */
[----:B------:R1:W-:Y:S01]  /*1a3a0*/  STL [R1+0x193c], R6 ;  /* 0x00193c0601007387 */ /* 0x0003e20000100800 */
[----:B0-----:R-:W-:Y:S01]  /*1a3b0*/  @P0 IMAD.MOV.U32 R9, RZ, RZ, R7 ;  /* 0x000000ffff090224 */ /* 0x001fe200078e0007 */
[----:B----4-:R-:W-:-:S04]  /*1a3c0*/  LEA R4, P5, R33, R43, 0x1 ;  /* 0x0000002b21047211 */ /* 0x010fc800078a08ff */
[----:B------:R-:W-:Y:S01]  /*1a3d0*/  LEA.HI.X.SX32 R7, R33, R93, 0x1, P5 ;  /* 0x0000005d21077211 */ /* 0x000fe200028f0eff */
[----:B------:R-:W-:Y:S04]  /*1a3e0*/  STL [R1+0x1970], R4 ;  /* 0x0019700401007387 */ /* 0x000fe80000100800 */
[----:B------:R-:W4:Y:S01]  /*1a3f0*/  LDL.LU R33, [R1+0x149c] ;  /* 0x00149c0001217983 */ /* 0x000f220000300800 */
[----:B------:R-:W-:Y:S01]  /*1a400*/  PRMT R64, RZ, 0x7610, R64 ;  /* 0x00007610ff407816 */ /* 0x000fe20000000040 */
[----:B------:R-:W-:Y:S01]  /*1a410*/  @P0 IMAD.MOV.U32 R8, RZ, RZ, R5 ;  /* 0x000000ffff080224 */ /* 0x000fe200078e0005 */
[----:B------:R-:W-:-:S04]  /*1a420*/  PRMT R63, RZ, 0x7610, R63 ;  /* 0x00007610ff3f7816 */ /* 0x000fc8000000003f */
[----:B------:R0:W4:Y:S01]  /*1a430*/  @P0 LDG.E.U16 R64, desc[UR6][R8.64] ;  /* 0x0000000608400981 */ /* 0x000122000c1e1500 */
[C---:B---3--:R-:W-:Y:S02]  /*1a440*/  LEA R5, P5, R20.reuse, R43, 0x1 ;  /* 0x0000002b14057211 */ /* 0x048fe400078a08ff */
[----:B------:R-:W-:Y:S01]  /*1a450*/  PRMT R62, RZ, 0x7610, R62 ;  /* 0x00007610ff3e7816 */ /* 0x000fe2000000003e */
[----:B0-----:R-:W-:Y:S02]  /*1a460*/  @P0 IMAD.MOV.U32 R8, RZ, RZ, R2 ;  /* 0x000000ffff080224 */ /* 0x001fe400078e0002 */
[----:B------:R-:W-:Y:S01]  /*1a470*/  @P0 IMAD.MOV.U32 R9, RZ, RZ, R6 ;  /* 0x000000ffff090224 */ /* 0x000fe200078e0006 */
[----:B-1----:R-:W-:-:S04]  /*1a480*/  LEA.HI.X.SX32 R6, R20, R93, 0x1, P5 ;  /* 0x0000005d14067211 */ /* 0x002fc800028f0eff */
[----:B------:R0:W3:Y:S01]  /*1a490*/  @P0 LDG.E.U16 R63, desc[UR6][R8.64] ;  /* 0x00000006083f0981 */ /* 0x0000e2000c1e1500 */
[----:B------:R-:W-:-:S03]  /*1a4a0*/  LEA R2, P5, R23, R43, 0x1 ;  /* 0x0000002b17027211 */ /* 0x000fc600078a08ff */
[----:B------:R1:W-:Y:S01]  /*1a4b0*/  STL [R1+0x196c], R7 ;  /* 0x00196c0701007387 */ /* 0x0003e20000100800 */
[----:B------:R-:W-:Y:S01]  /*1a4c0*/  PRMT R61, RZ, 0x7610, R61 ;  /* 0x00007610ff3d7816 */ /* 0x000fe2000000003d */
[----:B0-----:R-:W-:Y:S02]  /*1a4d0*/  @P0 IMAD.MOV.U32 R8, RZ, RZ, R4 ;  /* 0x000000ffff080224 */ /* 0x001fe400078e0004 */
[----:B------:R-:W-:Y:S01]  /*1a4e0*/  @P0 IMAD.MOV.U32 R9, RZ, RZ, R7 ;  /* 0x000000ffff090224 */ /* 0x000fe200078e0007 */
[----:B-1----:R-:W-:Y:S02]  /*1a4f0*/  LEA.HI.X.SX32 R7, R23, R93, 0x1, P5 ;  /* 0x0000005d17077211 */ /* 0x002fe400028f0eff */
[----:B------:R-:W-:Y:S02]  /*1a500*/  LEA R4, P5, R22, R43, 0x1 ;  /* 0x0000002b16047211 */ /* 0x000fe400078a08ff */
[----:B------:R0:W3:Y:S04]  /*1a510*/  @P0 LDG.E.U16 R62, desc[UR6][R8.64] ;  /* 0x00000006083e0981 */ /* 0x0000e8000c1e1500 */
[----:B------:R-:W-:Y:S01]  /*1a520*/  STL [R1+0x19a0], R5 ;  /* 0x0019a00501007387 */ /* 0x000fe20000100800 */
[----:B------:R-:W-:-:S03]  /*1a530*/  PRMT R59, RZ, 0x7610, R59 ;  /* 0x00007610ff3b7816 */ /* 0x000fc6000000003b */
[----:B------:R1:W-:Y:S01]  /*1a540*/  STL [R1+0x199c], R6 ;  /* 0x00199c0601007387 */ /* 0x0003e20000100800 */
[----:B0-----:R-:W-:Y:S02]  /*1a550*/  @P0 IMAD.MOV.U32 R8, RZ, RZ, R5 ;  /* 0x000000ffff080224 */ /* 0x001fe400078e0005 */
[----:B------:R-:W-:Y:S01]  /*1a560*/  @P0 IMAD.MOV.U32 R9, RZ, RZ, R6 ;  /* 0x000000ffff090224 */ /* 0x000fe200078e0006 */
[----:B------:R-:W-:Y:S04]  /*1a570*/  STL [R1+0x19d0], R2 ;  /* 0x0019d00201007387 */ /* 0x000fe80000100800 */
[----:B------:R0:W3:Y:S01]  /*1a580*/  @P0 LDG.E.U16 R61, desc[UR6][R8.64] ;  /* 0x00000006083d0981 */ /* 0x0000e2000c1e1500 */
[----:B-1----:R-:W-:Y:S02]  /*1a590*/  LEA.HI.X.SX32 R6, R22, R93, 0x1, P5 ;  /* 0x0000005d16067211 */ /* 0x002fe400028f0eff */
[----:B--2---:R-:W-:Y:S01]  /*1a5a0*/  LEA R5, P5, R27, R43, 0x1 ;  /* 0x0000002b1b057211 */ /* 0x004fe200078a08ff */
[----:B------:R1:W-:Y:S04]  /*1a5b0*/  STL [R1+0x19cc], R7 ;  /* 0x0019cc0701007387 */ /* 0x0003e80000100800 */
[----:B------:R-:W-:Y:S01]  /*1a5c0*/  STL [R1+0x1a00], R4 ;  /* 0x001a000401007387 */ /* 0x000fe20000100800 */
[----:B0-----:R-:W-:-:S02]  /*1a5d0*/  @P0 IMAD.MOV.U32 R8, RZ, RZ, R2 ;  /* 0x000000ffff080224 */ /* 0x001fc400078e0002 */
[----:B------:R-:W-:Y:S01]  /*1a5e0*/  @P0 IMAD.MOV.U32 R9, RZ, RZ, R7 ;  /* 0x000000ffff090224 */ /* 0x000fe200078e0007 */
[----:B------:R0:W-:Y:S01]  /*1a5f0*/  STL [R1+0x19fc], R6 ;  /* 0x0019fc0601007387 */ /* 0x0001e20000100800 */
[----:B-1----:R-:W-:Y:S02]  /*1a600*/  LEA.HI.X.SX32 R7, R27, R93, 0x1, P5 ;  /* 0x0000005d1b077211 */ /* 0x002fe400028f0eff */
[----:B------:R-:W-:Y:S01]  /*1a610*/  LEA R2, P5, R28, R43, 0x1 ;  /* 0x0000002b1c027211 */ /* 0x000fe200078a08ff */
[----:B------:R-:W-:Y:S04]  /*1a620*/  STL [R1+0x1a28], R5 ;  /* 0x001a280501007387 */ /* 0x000fe80000100800 */
[----:B------:R-:W2:Y:S04]  /*1a630*/  LDL.LU R23, [R1+0x1540] ;  /* 0x0015400001177983 */ /* 0x000ea80000300800 */
[----:B------:R1:W3:Y:S01]  /*1a640*/  @P0 LDG.E.U16 R59, desc[UR6][R8.64] ;  /* 0x00000006083b0981 */ /* 0x0002e2000c1e1500 */
[----:B------:R-:W-:-:S03]  /*1a650*/  PRMT R58, RZ, 0x7610, R58 ;  /* 0x00007610ff3a7816 */ /* 0x000fc6000000003a */
[----:B------:R4:W-:Y:S04]  /*1a660*/  STL [R1+0x1a24], R7 ;  /* 0x001a240701007387 */ /* 0x0009e80000100800 */
[----:B------:R-:W3:Y:S01]  /*1a670*/  LDL.LU R27, [R1+0x153c] ;  /* 0x00153c00011b7983 */ /* 0x000ee20000300800 */
[----:B-1----:R-:W-:Y:S01]  /*1a680*/  @P0 IMAD.MOV.U32 R9, RZ, RZ, R6 ;  /* 0x000000ffff090224 */ /* 0x002fe200078e0006 */
[----:B0-----:R-:W-:Y:S01]  /*1a690*/  LEA.HI.X.SX32 R6, R28, R93, 0x1, P5 ;  /* 0x0000005d1c067211 */ /* 0x001fe200028f0eff */
[----:B------:R-:W-:Y:S01]  /*1a6a0*/  @P0 IMAD.MOV.U32 R8, RZ, RZ, R4 ;  /* 0x000000ffff080224 */ /* 0x000fe200078e0004 */
[----:B------:R-:W-:Y:S04]  /*1a6b0*/  STL [R1+0x1a50], R2 ;  /* 0x001a500201007387 */ /* 0x000fe80000100800 */
[----:B------:R-:W3:Y:S04]  /*1a6c0*/  LDL R21, [R1+0x1824] ;  /* 0x0018240001157983 */ /* 0x000ee80000100800 */
[----:B------:R-:W3:Y:S04]  /*1a6d0*/  LDL R22, [R1+0x1828] ;  /* 0x0018280001167983 */ /* 0x000ee80000100800 */
[----:B------:R0:W-:Y:S01]  /*1a6e0*/  STL [R1+0x1a4c], R6 ;  /* 0x001a4c0601007387 */ /* 0x0001e20000100800 */
[----:B------:R-:W-:-:S03]  /*1a6f0*/  PRMT R57, RZ, 0x7610, R57 ;  /* 0x00007610ff397816 */ /* 0x000fc60000000039 */
[----:B------:R1:W3:Y:S02]  /*1a700*/  @P0 LDG.E.U16 R58, desc[UR6][R8.64] ;  /* 0x00000006083a0981 */ /* 0x0002e4000c1e1500 */
[----:B-1----:R-:W-:Y:S02]  /*1a710*/  @P0 IMAD.MOV.U32 R9, RZ, RZ, R7 ;  /* 0x000000ffff090224 */ /* 0x002fe400078e0007 */
[----:B------:R-:W-:-:S05]  /*1a720*/  @P0 IMAD.MOV.U32 R8, RZ, RZ, R5 ;  /* 0x000000ffff080224 */ /* 0x000fca00078e0005 */
[----:B------:R1:W3:Y:S02]  /*1a730*/  @P0 LDG.E.U16 R57, desc[UR6][R8.64] ;  /* 0x0000000608390981 */ /* 0x0002e4000c1e1500 */
[----:B-1----:R-:W-:Y:S01]  /*1a740*/  @P0 IMAD.MOV.U32 R9, RZ, RZ, R6 ;  /* 0x000000ffff090224 */ /* 0x002fe200078e0006 */
[----:B----4-:R-:W-:-:S05]  /*1a750*/  LEA R4, P5, R33, R43, 0x1 ;  /* 0x0000002b21047211 */ /* 0x010fca00078a08ff */
[----:B------:R-:W-:Y:S04]  /*1a760*/  STL [R1+0x1a78], R4 ;  /* 0x001a780401007387 */ /* 0x000fe80000100800 */
[----:B------:R-:W4:Y:S01]  /*1a770*/  LDL.LU R28, [R1+0x1538] ;  /* 0x00153800011c7983 */ /* 0x000f220000300800 */
[----:B------:R-:W-:Y:S02]  /*1a780*/  LEA.HI.X.SX32 R7, R33, R93, 0x1, P5 ;  /* 0x0000005d21077211 */ /* 0x000fe400028f0eff */
[----:B------:R-:W-:-:S03]  /*1a790*/  LEA R5, P5, R81, R43, 0x1 ;  /* 0x0000002b51057211 */ /* 0x000fc600078a08ff */
[----:B------:R1:W-:Y:S01]  /*1a7a0*/  STL [R1+0x1a74], R7 ;  /* 0x001a740701007387 */ /* 0x0003e20000100800 */
[----:B0-----:R-:W-:-:S03]  /*1a7b0*/  LEA.HI.X.SX32 R6, R81, R93, 0x1, P5 ;  /* 0x0000005d51067211 */ /* 0x001fc600028f0eff */
[----:B------:R-:W4:Y:S04]  /*1a7c0*/  LDL.LU R33, [R1+0x1534] ;  /* 0x0015340001217983 */ /* 0x000f280000300800 */
[----:B------:R-:W-:Y:S04]  /*1a7d0*/  STL [R1+0x1aa0], R5 ;  /* 0x001aa00501007387 */ /* 0x000fe80000100800 */
[----:B------:R0:W-:Y:S04]  /*1a7e0*/  STL [R1+0x1a9c], R6 ;  /* 0x001a9c0601007387 */ /* 0x0001e80000100800 */
[----:B------:R-:W4:Y:S01]  /*1a7f0*/  LDL.LU R81, [R1+0x1530] ;  /* 0x0015300001517983 */ /* 0x000f220000300800 */
[----:B------:R-:W-:Y:S01]  /*1a800*/  PRMT R56, RZ, 0x7610, R56 ;  /* 0x00007610ff387816 */ /* 0x000fe20000000038 */
[----:B------:R-:W-:Y:S01]  /*1a810*/  @P0 IMAD.MOV.U32 R8, RZ, RZ, R2 ;  /* 0x000000ffff080224 */ /* 0x000fe200078e0002 */
[----:B------:R-:W-:-:S02]  /*1a820*/  LEA R2, P5, R92, R43, 0x1 ;  /* 0x0000002b5c027211 */ /* 0x000fc400078a08ff */
[----:B------:R-:W-:Y:S02]  /*1a830*/  PRMT R54, RZ, 0x7610, R54 ;  /* 0x00007610ff367816 */ /* 0x000fe40000000036 */
[----:B------:R0:W4:Y:S01]  /*1a840*/  @P0 LDG.E.U16 R56, desc[UR6][R8.64] ;  /* 0x0000000608380981 */ /* 0x000122000c1e1500 */
[----:B------:R-:W-:Y:S01]  /*1a850*/  PRMT R53, RZ, 0x7610, R53 ;  /* 0x00007610ff357816 */ /* 0x000fe20000000035 */
[----:B0-----:R-:W-:Y:S02]  /*1a860*/  @P0 IMAD.MOV.U32 R9, RZ, RZ, R7 ;  /* 0x000000ffff090224 */ /* 0x001fe400078e0007 */
[----:B-1----:R-:W-:Y:S02]  /*1a870*/  @P0 IMAD.MOV.U32 R7, RZ, RZ, R6 ;  /* 0x000000ffff070224 */ /* 0x002fe400078e0006 */
[----:B------:R-:W-:Y:S01]  /*1a880*/  @P0 IMAD.MOV.U32 R8, RZ, RZ, R4 ;  /* 0x000000ffff080224 */ /* 0x000fe200078e0004 */
[----:B------:R-:W-:Y:S01]  /*1a890*/  LEA.HI.X.SX32 R4, R92, R93, 0x1, P5 ;  /* 0x0000005d5c047211 */ /* 0x000fe200028f0eff */
[----:B------:R-:W-:Y:S01]  /*1a8a0*/  @P0 IMAD.MOV.U32 R6, RZ, RZ, R5 ;  /* 0x000000ffff060224 */ /* 0x000fe200078e0005 */
[----:B------:R-:W-:Y:S04]  /*1a8b0*/  STL [R1+0x1ac8], R2 ;  /* 0x001ac80201007387 */ /* 0x000fe80000100800 */
[----:B------:R0:W4:Y:S01]  /*1a8c0*/  @P0 LDG.E.U16 R54, desc[UR6][R6.64] ;  /* 0x0000000606360981 */ /* 0x000122000c1e1500 */
[----:B------:R-:W-:-:S03]  /*1a8d0*/  PRMT R55, RZ, 0x7610, R55 ;  /* 0x00007610ff377816 */ /* 0x000fc60000000037 */
[----:B------:R-:W4:Y:S04]  /*1a8e0*/  LDL.LU R92, [R1+0x2398] ;  /* 0x00239800015c7983 */ /* 0x000f280000300800 */
[----:B------:R-:W4:Y:S01]  /*1a8f0*/  LDL.LU R20, [R1+0x152c] ;  /* 0x00152c0001147983 */ /* 0x000f220000300800 */
[----:B0-----:R-:W-:Y:S02]  /*1a900*/  @P0 IMAD.MOV.U32 R6, RZ, RZ, R2 ;  /* 0x000000ffff060224 */ /* 0x001fe400078e0002 */
[----:B------:R-:W-:Y:S01]  /*1a910*/  @P0 IMAD.MOV.U32 R7, RZ, RZ, R4 ;  /* 0x000000ffff070224 */ /* 0x000fe200078e0004 */
[----:B------:R3:W-:Y:S04]  /*1a920*/  STL [R1+0x1ac4], R4 ;  /* 0x001ac40401007387 */ /* 0x0007e80000100800 */
[----:B------:R0:W4:Y:S01]  /*1a930*/  @P0 LDG.E.U16 R53, desc[UR6][R6.64] ;  /* 0x0000000606350981 */ /* 0x000122000c1e1500 */
[----:B--2---:R-:W-:-:S03]  /*1a940*/  LEA R5, P5, R23, R43, 0x1 ;  /* 0x0000002b17057211 */ /* 0x004fc600078a08ff */
[----:B------:R1:W2:Y:S01]  /*1a950*/  @P0 LDG.E.U16 R55, desc[UR6][R8.64] ;  /* 0x0000000608370981 */ /* 0x0002a2000c1e1500 */
[----:B------:R-:W-:-:S03]  /*1a960*/  PRMT R50, RZ, 0x7610, R50 ;  /* 0x00007610ff327816 */ /* 0x000fc60000000032 */
[----:B------:R-:W-:Y:S01]  /*1a970*/  STL [R1+0x1858], R5 ;  /* 0x0018580501007387 */ /* 0x000fe20000100800 */
[----:B0-----:R-:W-:-:S03]  /*1a980*/  LEA.HI.X.SX32 R7, R23, R93, 0x1, P5 ;  /* 0x0000005d17077211 */ /* 0x001fc600028f0eff */
[----:B------:R-:W2:Y:S01]  /*1a990*/  LDL.LU R23, [R1+0x1528] ;  /* 0x0015280001177983 */ /* 0x000ea20000300800 */
[----:B---3--:R-:W-:-:S03]  /*1a9a0*/  LEA R4, P5, R27, R43, 0x1 ;  /* 0x0000002b1b047211 */ /* 0x008fc600078a08ff */
[----:B------:R0:W-:Y:S01]  /*1a9b0*/  STL [R1+0x1854], R7 ;  /* 0x0018540701007387 */ /* 0x0001e20000100800 */
[----:B------:R-:W-:-:S03]  /*1a9c0*/  LEA.HI.X.SX32 R6, R27, R93, 0x1, P5 ;  /* 0x0000005d1b067211 */ /* 0x000fc600028f0eff */
[----:B------:R-:W-:Y:S01]  /*1a9d0*/  STL [R1+0x1888], R4 ;  /* 0x0018880401007387 */ /* 0x000fe20000100800 */
[----:B-1----:R-:W-:Y:S02]  /*1a9e0*/  @P0 IMAD.MOV.U32 R9, RZ, RZ, R21 ;  /* 0x000000ffff090224 */ /* 0x002fe400078e0015 */
[----:B------:R-:W-:Y:S02]  /*1a9f0*/  @P0 IMAD.MOV.U32 R8, RZ, RZ, R22 ;  /* 0x000000ffff080224 */ /* 0x000fe400078e0016 */
[----:B------:R-:W3:Y:S04]  /*1aa00*/  LDL.LU R22, [R1+0x1524] ;  /* 0x0015240001167983 */ /* 0x000ee80000300800 */
[----:B------:R1:W3:Y:S01]  /*1aa10*/  @P0 LDG.E.U16 R50, desc[UR6][R8.64] ;  /* 0x0000000608320981 */ /* 0x0002e2000c1e1500 */
[----:B------:R-:W-:-:S03]  /*1aa20*/  PRMT R48, RZ, 0x7610, R48 ;  /* 0x00007610ff307816 */ /* 0x000fc60000000030 */
[----:B------:R0:W-:Y:S01]  /*1aa30*/  STL [R1+0x1884], R6 ;  /* 0x0018840601007387 */ /* 0x0001e20000100800 */
[----:B-1----:R-:W-:Y:S02]  /*1aa40*/  @P0 IMAD.MOV.U32 R9, RZ, RZ, R7 ;  /* 0x000000ffff090224 */ /* 0x002fe400078e0007 */
[----:B------:R-:W-:Y:S01]  /*1aa50*/  @P0 IMAD.MOV.U32 R8, RZ, RZ, R5 ;  /* 0x000000ffff080224 */ /* 0x000fe200078e0005 */
[----:B------:R-:W-:-:S04]  /*1aa60*/  PRMT R47, RZ, 0x7610, R47 ;  /* 0x00007610ff2f7816 */ /* 0x000fc8000000002f */
[----:B------:R1:W3:Y:S02]  /*1aa70*/  @P0 LDG.E.U16 R48, desc[UR6][R8.64] ;  /* 0x0000000608300981 */ /* 0x0002e4000c1e1500 */
[----:B-1----:R-:W-:Y:S02]  /*1aa80*/  @P0 IMAD.MOV.U32 R9, RZ, RZ, R6 ;  /* 0x000000ffff090224 */ /* 0x002fe400078e0006 */
[----:B------:R-:W-:-:S05]  /*1aa90*/  @P0 IMAD.MOV.U32 R8, RZ, RZ, R4 ;  /* 0x000000ffff080224 */ /* 0x000fca00078e0004 */
[----:B------:R1:W3:Y:S01]  /*1aaa0*/  @P0 LDG.E.U16 R47, desc[UR6][R8.64] ;  /* 0x00000006082f0981 */ /* 0x0002e2000c1e1500 */
[----:B----4-:R-:W-:-:S04]  /*1aab0*/  LEA R2, P5, R28, R43, 0x1 ;  /* 0x0000002b1c027211 */ /* 0x010fc800078a08ff */
[----:B0-----:R-:W-:Y:S01]  /*1aac0*/  LEA.HI.X.SX32 R7, R28, R93, 0x1, P5 ;  /* 0x0000005d1c077211 */ /* 0x001fe200028f0eff */
[----:B------:R-:W-:Y:S04]  /*1aad0*/  STL [R1+0x18b8], R2 ;  /* 0x0018b80201007387 */ /* 0x000fe80000100800 */
[----:B------:R-:W4:Y:S01]  /*1aae0*/  LDL.LU R27, [R1+0x1520] ;  /* 0x00152000011b7983 */ /* 0x000f220000300800 */
[----:B------:R-:W-:-:S03]  /*1aaf0*/  LEA R5, P5, R33, R43, 0x1 ;  /* 0x0000002b21057211 */ /* 0x000fc600078a08ff */
[----:B------:R0:W-:Y:S04]  /*1ab00*/  STL [R1+0x18b4], R7 ;  /* 0x0018b40701007387 */ /* 0x0001e80000100800 */
[----:B------:R-:W4:Y:S01]  /*1ab10*/  LDL.LU R28, [R1+0x151c] ;  /* 0x00151c00011c7983 */ /* 0x000f220000300800 */
[----:B------:R-:W-:-:S03]  /*1ab20*/  LEA.HI.X.SX32 R6, R33, R93, 0x1, P5 ;  /* 0x0000005d21067211 */ /* 0x000fc600028f0eff */
[----:B------:R-:W-:Y:S01]  /*1ab30*/  STL [R1+0x18e8], R5 ;  /* 0x0018e80501007387 */ /* 0x000fe20000100800 */
[----:B------:R-:W-:-:S03]  /*1ab40*/  LEA R4, P5, R81, R43, 0x1 ;  /* 0x0000002b51047211 */ /* 0x000fc600078a08ff */
[----:B------:R-:W4:Y:S01]  /*1ab50*/  LDL.LU R33, [R1+0x1518] ;  /* 0x0015180001217983 */ /* 0x000f220000300800 */
[----:B-1----:R-:W-:Y:S01]  /*1ab60*/  @P0 IMAD.MOV.U32 R9, RZ, RZ, R7 ;  /* 0x000000ffff090224 */ /* 0x002fe200078e0007 */
[----:B0-----:R-:W-:Y:S02]  /*1ab70*/  LEA.HI.X.SX32 R7, R81, R93, 0x1, P5 ;  /* 0x0000005d51077211 */ /* 0x001fe400028f0eff */
[----:B------:R0:W-:Y:S04]  /*1ab80*/  STL [R1+0x18e4], R6 ;  /* 0x0018e40601007387 */ /* 0x0001e80000100800 */
[----:B------:R-:W-:Y:S04]  /*1ab90*/  STL [R1+0x1918], R4 ;  /* 0x0019180401007387 */ /* 0x000fe80000100800 */
[----:B------:R-:W4:Y:S01]  /*1aba0*/  LDL.LU R81, [R1+0x1514] ;  /* 0x0015140001517983 */ /* 0x000f220000300800 */
[----:B------:R-:W-:Y:S01]  /*1abb0*/  PRMT R46, RZ, 0x7610, R46 ;  /* 0x00007610ff2e7816 */ /* 0x000fe2000000002e */
[----:B------:R-:W-:Y:S01]  /*1abc0*/  @P0 IMAD.MOV.U32 R8, RZ, RZ, R2 ;  /* 0x000000ffff080224 */ /* 0x000fe200078e0002 */
[----:B------:R-:W-:-:S04]  /*1abd0*/  PRMT R45, RZ, 0x7610, R45 ;  /* 0x00007610ff2d7816 */ /* 0x000fc8000000002d */
[----:B------:R1:W4:Y:S01]  /*1abe0*/  @P0 LDG.E.U16 R46, desc[UR6][R8.64] ;  /* 0x00000006082e0981 */ /* 0x000322000c1e1500 */
[----:B------:R-:W-:Y:S01]  /*1abf0*/  PRMT R44, RZ, 0x7610, R44 ;  /* 0x00007610ff2c7816 */ /* 0x000fe2000000002c */
[----:B-1----:R-:W-:Y:S02]  /*1ac00*/  @P0 IMAD.MOV.U32 R8, RZ, RZ, R5 ;  /* 0x000000ffff080224 */ /* 0x002fe400078e0005 */
[----:B------:R-:W-:Y:S01]  /*1ac10*/  @P0 IMAD.MOV.U32 R9, RZ, RZ, R6 ;  /* 0x000000ffff090224 */ /* 0x000fe200078e0006 */
[----:B------:R-:W-:-:S04]  /*1ac20*/  LEA R2, P5, R20, R43, 0x1 ;  /* 0x0000002b14027211 */ /* 0x000fc800078a08ff */
[----:B------:R1:W4:Y:S01]  /*1ac30*/  @P0 LDG.E.U16 R45, desc[UR6][R8.64] ;  /* 0x00000006082d0981 */ /* 0x000322000c1e1500 */
[----:B0-----:R-:W-:-:S03]  /*1ac40*/  LEA.HI.X.SX32 R6, R20, R93, 0x1, P5 ;  /* 0x0000005d14067211 */ /* 0x001fc600028f0eff */
[----:B------:R0:W-:Y:S01]  /*1ac50*/  STL [R1+0x1914], R7 ;  /* 0x0019140701007387 */ /* 0x0001e20000100800 */
[----:B------:R-:W-:Y:S01]  /*1ac60*/  PRMT R42, RZ, 0x7610, R42 ;  /* 0x00007610ff2a7816 */ /* 0x000fe2000000002a */
[----:B-1----:R-:W-:Y:S02]  /*1ac70*/  @P0 IMAD.MOV.U32 R8, RZ, RZ, R4 ;  /* 0x000000ffff080224 */ /* 0x002fe400078e0004 */
[----:B------:R-:W-:Y:S01]  /*1ac80*/  @P0 IMAD.MOV.U32 R9, RZ, RZ, R7 ;  /* 0x000000ffff090224 */ /* 0x000fe200078e0007 */
[----:B--2---:R-:W-:-:S04]  /*1ac90*/  LEA R5, P5, R23, R43, 0x1 ;  /* 0x0000002b17057211 */ /* 0x004fc800078a08ff */
[----:B------:R1:W2:Y:S01]  /*1aca0*/  @P0 LDG.E.U16 R44, desc[UR6][R8.64] ;  /* 0x00000006082c0981 */ /* 0x0002a2000c1e1500 */
[----:B0-----:R-:W-:-:S03]  /*1acb0*/  LEA.HI.X.SX32 R7, R23, R93, 0x1, P5 ;  /* 0x0000005d17077211 */ /* 0x001fc600028f0eff */
[----:B------:R-:W-:Y:S01]  /*1acc0*/  STL [R1+0x1948], R2 ;  /* 0x0019480201007387 */ /* 0x000fe20000100800 */
[----:B------:R-:W-:-:S03]  /*1acd0*/  PRMT R41, RZ, 0x7610, R41 ;  /* 0x00007610ff297816 */ /* 0x000fc60000000029 */
[----:B------:R0:W-:Y:S01]  /*1ace0*/  STL [R1+0x1944], R6 ;  /* 0x0019440601007387 */ /* 0x0001e20000100800 */
[----:B-1----:R-:W-:Y:S02]  /*1acf0*/  @P0 IMAD.MOV.U32 R8, RZ, RZ, R2 ;  /* 0x000000ffff080224 */ /* 0x002fe400078e0002 */
[----:B------:R-:W-:Y:S01]  /*1ad00*/  @P0 IMAD.MOV.U32 R9, RZ, RZ, R6 ;  /* 0x000000ffff090224 */ /* 0x000fe200078e0006 */
[----:B---3--:R-:W-:-:S04]  /*1ad10*/  LEA R4, P5, R22, R43, 0x1 ;  /* 0x0000002b16047211 */ /* 0x008fc800078a08ff */
[----:B------:R1:W3:Y:S01]  /*1ad20*/  @P0 LDG.E.U16 R42, desc[UR6][R8.64] ;  /* 0x00000006082a0981 */ /* 0x0002e2000c1e1500 */
[----:B0-----:R-:W-:-:S03]  /*1ad30*/  LEA.HI.X.SX32 R6, R22, R93, 0x1, P5 ;  /* 0x0000005d16067211 */ /* 0x001fc600028f0eff */
[----:B------:R-:W-:Y:S04]  /*1ad40*/  STL [R1+0x1978], R5 ;  /* 0x0019780501007387 */ /* 0x000fe80000100800 */
[----:B------:R0:W-:Y:S01]  /*1ad50*/  STL [R1+0x1974], R7 ;  /* 0x0019740701007387 */ /* 0x0001e20000100800 */
[----:B-1----:R-:W-:Y:S02]  /*1ad60*/  @P0 IMAD.MOV.U32 R8, RZ, RZ, R5 ;  /* 0x000000ffff080224 */ /* 0x002fe400078e0005 */
[----:B------:R-:W-:Y:S01]  /*1ad70*/  @P0 IMAD.MOV.U32 R9, RZ, RZ, R7 ;  /* 0x000000ffff090224 */ /* 0x000fe200078e0007 */
[----:B------:R-:W-:Y:S01]  /*1ad80*/  STL [R1+0x19a8], R4 ;  /* 0x0019a80401007387 */ /* 0x000fe20000100800 */
[----:B------:R-:W-:-:S03]  /*1ad90*/  PRMT R40, RZ, 0x7610, R40 ;  /* 0x00007610ff287816 */ /* 0x000fc60000000028 */
[----:B------:R1:W2:Y:S04]  /*1ada0*/  @P0 LDG.E.U16 R41, desc[UR6][R8.64] ;  /* 0x0000000608290981 */ /* 0x0002a8000c1e1500 */
[----:B------:R0:W-:Y:S01]  /*1adb0*/  STL [R1+0x19a4], R6 ;  /* 0x0019a40601007387 */ /* 0x0001e20000100800 */
[----:B-1----:R-:W-:Y:S02]  /*1adc0*/  @P0 IMAD.MOV.U32 R9, RZ, RZ, R6 ;  /* 0x000000ffff090224 */ /* 0x002fe400078e0006 */
[----:B------:R-:W-:Y:S01]  /*1add0*/  @P0 IMAD.MOV.U32 R8, RZ, RZ, R4 ;  /* 0x000000ffff080224 */ /* 0x000fe200078e0004 */
[----:B------:R-:W-:-:S04]  /*1ade0*/  PRMT R39, RZ, 0x7610, R39 ;  /* 0x00007610ff277816 */ /* 0x000fc80000000027 */
[----:B------:R1:W2:Y:S01]  /*1adf0*/  @P0 LDG.E.U16 R40, desc[UR6][R8.64] ;  /* 0x0000000608280981 */ /* 0x0002a2000c1e1500 */
[----:B------:R-:W-:Y:S02]  /*1ae00*/  PRMT R38, RZ, 0x7610, R38 ;  /* 0x00007610ff267816 */ /* 0x000fe40000000026 */
[----:B----4-:R-:W-:-:S04]  /*1ae10*/  LEA R2, P5, R27, R43, 0x1 ;  /* 0x0000002b1b027211 */ /* 0x010fc800078a08ff */
[----:B0-----:R-:W-:Y:S02]  /*1ae20*/  LEA.HI.X.SX32 R7, R27, R93, 0x1, P5 ;  /* 0x0000005d1b077211 */ /* 0x001fe400028f0eff */
[C---:B------:R-:W-:Y:S01]  /*1ae30*/  LEA R5, P5, R28.reuse, R43, 0x1 ;  /* 0x0000002b1c057211 */ /* 0x040fe200078a08ff */
[----:B------:R-:W-:Y:S03]  /*1ae40*/  STL [R1+0x19d8], R2 ;  /* 0x0019d80201007387 */ /* 0x000fe60000100800 */
[----:B------:R-:W-:Y:S01]  /*1ae50*/  LEA.HI.X.SX32 R6, R28, R93, 0x1, P5 ;  /* 0x0000005d1c067211 */ /* 0x000fe200028f0eff */
[----:B------:R0:W-:Y:S01]  /*1ae60*/  STL [R1+0x19d4], R7 ;  /* 0x0019d40701007387 */ /* 0x0001e20000100800 */
[----:B------:R-:W-:-:S03]  /*1ae70*/  LEA R4, P5, R33, R43, 0x1 ;  /* 0x0000002b21047211 */ /* 0x000fc600078a08ff */
[----:B------:R-:W-:Y:S01]  /*1ae80*/  STL [R1+0x1a08], R5 ;  /* 0x001a080501007387 */ /* 0x000fe20000100800 */
[----:B-1----:R-:W-:Y:S02]  /*1ae90*/  @P0 IMAD.MOV.U32 R8, RZ, RZ, R2 ;  /* 0x000000ffff080224 */ /* 0x002fe400078e0002 */
[----:B------:R-:W-:Y:S01]  /*1aea0*/  @P0 IMAD.MOV.U32 R9, RZ, RZ, R7 ;  /* 0x000000ffff090224 */ /* 0x000fe200078e0007 */
[----:B------:R1:W-:Y:S01]  /*1aeb0*/  STL [R1+0x1a04], R6 ;  /* 0x001a040601007387 */ /* 0x0003e20000100800 */
[----:B0-----:R-:W-:-:S03]  /*1aec0*/  LEA.HI.X.SX32 R7, R33, R93, 0x1, P5 ;  /* 0x0000005d21077211 */ /* 0x001fc600028f0eff */
[----:B------:R-:W-:Y:S01]  /*1aed0*/  STL [R1+0x1a30], R4 ;  /* 0x001a300401007387 */ /* 0x000fe20000100800 */
[----:B------:R-:W-:-:S03]  /*1aee0*/  LEA R2, P5, R81, R43, 0x1 ;  /* 0x0000002b51027211 */ /* 0x000fc600078a08ff */
[----:B------:R-:W4:Y:S04]  /*1aef0*/  LDL.LU R27, [R1+0x1560] ;  /* 0x00156000011b7983 */ /* 0x000f280000300800 */
[----:B------:R0:W2:Y:S04]  /*1af00*/  @P0 LDG.E.U16 R39, desc[UR6][R8.64] ;  /* 0x0000000608270981 */ /* 0x0000a8000c1e1500 */
[----:B------:R1:W-:Y:S04]  /*1af10*/  STL [R1+0x1a2c], R7 ;  /* 0x001a2c0701007387 */ /* 0x0003e80000100800 */
[----:B------:R-:W-:Y:S01]  /*1af20*/  STL [R1+0x1a58], R2 ;  /* 0x001a580201007387 */ /* 0x000fe20000100800 */
[----:B0-----:R-:W-:Y:S01]  /*1af30*/  @P0 IMAD.MOV.U32 R9, RZ, RZ, R6 ;  /* 0x000000ffff090224 */ /* 0x001fe200078e0006 */
[----:B-1----:R-:W-:Y:S01]  /*1af40*/  LEA.HI.X.SX32 R6, R81, R93, 0x1, P5 ;  /* 0x0000005d51067211 */ /* 0x002fe200028f0eff */
[----:B------:R-:W-:Y:S01]  /*1af50*/  @P0 IMAD.MOV.U32 R8, RZ, RZ, R5 ;  /* 0x000000ffff080224 */ /* 0x000fe200078e0005 */
[----:B------:R-:W2:Y:S01]  /*1af60*/  LDL R81, [R1+0x1830] ;  /* 0x0018300001517983 */ /* 0x000ea20000100800 */
[----:B------:R-:W-:-:S03]  /*1af70*/  LEA R5, P5, R92, R43, 0x1 ;  /* 0x0000002b5c057211 */ /* 0x000fc600078a08ff */
[----:B------:R0:W3:Y:S04]  /*1af80*/  @P0 LDG.E.U16 R38, desc[UR6][R8.64] ;  /* 0x0000000608260981 */ /* 0x0000e8000c1e1500 */
[----:B------:R-:W3:Y:S04]  /*1af90*/  LDL R28, [R1+0x182c] ;  /* 0x00182c00011c7983 */ /* 0x000ee80000100800 */
[----:B------:R1:W-:Y:S01]  /*1afa0*/  STL [R1+0x1a54], R6 ;  /* 0x001a540601007387 */ /* 0x0003e20000100800 */
[----:B0-----:R-:W-:Y:S01]  /*1afb0*/  @P0 IMAD.MOV.U32 R9, RZ, RZ, R7 ;  /* 0x000000ffff090224 */ /* 0x001fe200078e0007 */
[----:B------:R-:W-:-:S02]  /*1afc0*/  LEA.HI.X.SX32 R7, R92, R93, 0x1, P5 ;  /* 0x0000005d5c077211 */ /* 0x000fc400028f0eff */
[----:B------:R-:W-:Y:S04]  /*1afd0*/  STL [R1+0x1a80], R5 ;  /* 0x001a800501007387 */ /* 0x000fe80000100800 */
[----:B------:R-:W3:Y:S01]  /*1afe0*/  LDL.LU R92, [R1+0x2394] ;  /* 0x00239400015c7983 */ /* 0x000ee20000300800 */
[----:B------:R-:W-:Y:S01]  /*1aff0*/  PRMT R37, RZ, 0x7610, R37 ;  /* 0x00007610ff257816 */ /* 0x000fe20000000025 */
[----:B------:R-:W-:Y:S01]  /*1b000*/  @P0 IMAD.MOV.U32 R8, RZ, RZ, R4 ;  /* 0x000000ffff080224 */ /* 0x000fe200078e0004 */
[----:B------:R-:W-:Y:S02]  /*1b010*/  LEA R4, P5, R80, R43, 0x1 ;  /* 0x0000002b50047211 */ /* 0x000fe400078a08ff */
[----:B------:R-:W-:Y:S02]  /*1b020*/  PRMT R35, RZ, 0x7610, R35 ;  /* 0x00007610ff237816 */ /* 0x000fe40000000023 */
[----:B------:R0:W3:Y:S04]  /*1b030*/  @P0 LDG.E.U16 R37, desc[UR6][R8.64] ;  /* 0x0000000608250981 */ /* 0x0000e8000c1e1500 */
[----:B------:R1:W-:Y:S01]  /*1b040*/  STL [R1+0x1a7c], R7 ;  /* 0x001a7c0701007387 */ /* 0x0003e20000100800 */
[----:B0-----:R-:W-:-:S02]  /*1b050*/  @P0 IMAD.MOV.U32 R8, RZ, RZ, R2 ;  /* 0x000000ffff080224 */ /* 0x001fc400078e0002 */
[----:B------:R-:W-:Y:S01]  /*1b060*/  @P0 IMAD.MOV.U32 R9, RZ, RZ, R6 ;  /* 0x000000ffff090224 */ /* 0x000fe200078e0006 */
[----:B-1----:R-:W-:Y:S01]  /*1b070*/  LEA.HI.X.SX32 R6, R80, R93, 0x1, P5 ;  /* 0x0000005d50067211 */ /* 0x002fe200028f0eff */
[----:B------:R-:W-:Y:S01]  /*1b080*/  STL [R1+0x1aa8], R4 ;  /* 0x001aa80401007387 */ /* 0x000fe20000100800 */
[----:B------:R-:W-:-:S03]  /*1b090*/  LEA R2, P5, R36, R43, 0x1 ;  /* 0x0000002b24027211 */ /* 0x000fc600078a08ff */
[----:B------:R0:W3:Y:S01]  /*1b0a0*/  @P0 LDG.E.U16 R35, desc[UR6][R8.64] ;  /* 0x0000000608230981 */ /* 0x0000e2000c1e1500 */
[----:B------:R-:W-:-:S03]  /*1b0b0*/  PRMT R32, RZ, 0x7610, R32 ;  /* 0x00007610ff207816 */ /* 0x000fc60000000020 */
[----:B------:R-:W3:Y:S04]  /*1b0c0*/  LDL.LU R33, [R1+0x1558] ;  /* 0x0015580001217983 */ /* 0x000ee80000300800 */
[----:B------:R-:W3:Y:S01]  /*1b0d0*/  LDL.LU R80, [R1+0x1554] ;  /* 0x0015540001507983 */ /* 0x000ee20000300800 */
[----:B0-----:R-:W-:-:S03]  /*1b0e0*/  @P0 IMAD.MOV.U32 R9, RZ, RZ, R7 ;  /* 0x000000ffff090224 */ /* 0x001fc600078e0007 */
[----:B------:R0:W-:Y:S01]  /*1b0f0*/  STL [R1+0x1aa4], R6 ;  /* 0x001aa40601007387 */ /* 0x0001e20000100800 */
[----:B------:R-:W-:Y:S02]  /*1b100*/  @P0 IMAD.MOV.U32 R7, RZ, RZ, R6 ;  /* 0x000000ffff070224 */ /* 0x000fe400078e0006 */
[----:B------:R-:W-:Y:S01]  /*1b110*/  @P0 IMAD.MOV.U32 R8, RZ, RZ, R5 ;  /* 0x000000ffff080224 */ /* 0x000fe200078e0005 */
[----:B------:R-:W-:Y:S01]  /*1b120*/  LEA.HI.X.SX32 R5, R36, R93, 0x1, P5 ;  /* 0x0000005d24057211 */ /* 0x000fe200028f0eff */
[----:B------:R-:W3:Y:S01]  /*1b130*/  LDL.LU R21, [R1+0xec8] ;  /* 0x000ec80001157983 */ /* 0x000ee20000300800 */
[----:B0-----:R-:W-:-:S03]  /*1b140*/  @P0 IMAD.MOV.U32 R6, RZ, RZ, R4 ;  /* 0x000000ffff060224 */ /* 0x001fc600078e0004 */
[----:B------:R-:W-:Y:S01]  /*1b150*/  STL [R1+0x1ad0], R2 ;  /* 0x001ad00201007387 */ /* 0x000fe20000100800 */
[----:B------:R-:W-:-:S03]  /*1b160*/  PRMT R30, RZ, 0x7610, R30 ;  /* 0x00007610ff1e7816 */ /* 0x000fc6000000001e */
[----:B------:R0:W3:Y:S04]  /*1b170*/  @P0 LDG.E.U16 R32, desc[UR6][R6.64] ;  /* 0x0000000606200981 */ /* 0x0000e8000c1e1500 */
[----:B------:R-:W3:Y:S04]  /*1b180*/  LDL.LU R23, [R1+0x1550] ;  /* 0x0015500001177983 */ /* 0x000ee80000300800 */
[----:B------:R-:W3:Y:S01]  /*1b190*/  LDL.LU R36, [R1+0xecc] ;  /* 0x000ecc0001247983 */ /* 0x000ee20000300800 */
[----:B0-----:R-:W-:Y:S02]  /*1b1a0*/  @P0 IMAD.MOV.U32 R6, RZ, RZ, R2 ;  /* 0x000000ffff060224 */ /* 0x001fe400078e0002 */
[----:B------:R-:W-:Y:S01]  /*1b1b0*/  @P0 IMAD.MOV.U32 R7, RZ, RZ, R5 ;  /* 0x000000ffff070224 */ /* 0x000fe200078e0005 */
[----:B------:R0:W-:Y:S04]  /*1b1c0*/  STL [R1+0x1acc], R5 ;  /* 0x001acc0501007387 */ /* 0x0001e80000100800 */
[----:B------:R2:W3:Y:S01]  /*1b1d0*/  @P0 LDG.E.U16 R30, desc[UR6][R6.64] ;  /* 0x00000006061e0981 */ /* 0x0004e2000c1e1500 */
[----:B------:R-:W-:-:S02]  /*1b1e0*/  PRMT R26, RZ, 0x7610, R26 ;  /* 0x00007610ff1a7816 */ /* 0x000fc4000000001a */
[----:B----4-:R-:W-:-:S04]  /*1b1f0*/  LEA R4, P5, R27, R43, 0x1 ;  /* 0x0000002b1b047211 */ /* 0x010fc800078a08ff */
[----:B0-----:R-:W-:Y:S01]  /*1b200*/  LEA.HI.X.SX32 R5, R27, R93, 0x1, P5 ;  /* 0x0000005d1b057211 */ /* 0x001fe200028f0eff */
[----:B------:R0:W-:Y:S04]  /*1b210*/  STL [R1+0x1860], R4 ;  /* 0x0018600401007387 */ /* 0x0001e80000100800 */
[----:B------:R0:W4:Y:S01]  /*1b220*/  @P0 LDG.E.U16 R26, desc[UR6][R4.64] ;  /* 0x00000006041a0981 */ /* 0x000122000c1e1500 */
[----:B--2---:R-:W-:-:S03]  /*1b230*/  @P0 IMAD.MOV.U32 R6, RZ, RZ, R81 ;  /* 0x000000ffff060224 */ /* 0x004fc600078e0051 */
[----:B------:R-:W2:Y:S04]  /*1b240*/  LDL R81, [R1+0x568] ;  /* 0x0005680001517983 */ /* 0x000ea80000100800 */
[----:B------:R1:W-:Y:S04]  /*1b250*/  STL [R1+0x185c], R5 ;  /* 0x00185c0501007387 */ /* 0x0003e80000100800 */
[----:B------:R-:W2:Y:S01]  /*1b260*/  LDL.LU R20, [R1+0xec0] ;  /* 0x000ec00001147983 */ /* 0x000ea20000300800 */
[----:B---3--:R-:W-:-:S04]  /*1b270*/  LEA R2, P5, R92, R43, 0x1 ;  /* 0x0000002b5c027211 */ /* 0x008fc800078a08ff */
[----:B0-----:R-:W-:Y:S01]  /*1b280*/  LEA.HI.X.SX32 R4, R92, R93, 0x1, P5 ;  /* 0x0000005d5c047211 */ /* 0x001fe200028f0eff */
[----:B------:R0:W-:Y:S04]  /*1b290*/  STL [R1+0x1890], R2 ;  /* 0x0018900201007387 */ /* 0x0001e80000100800 */
[----:B------:R-:W3:Y:S04]  /*1b2a0*/  LDL.LU R22, [R1+0x154c] ;  /* 0x00154c0001167983 */ /* 0x000ee80000300800 */
[----:B------:R-:W3:Y:S04]  /*1b2b0*/  LDL.LU R92, [R1+0x2390] ;  /* 0x00239000015c7983 */ /* 0x000ee80000300800 */
[----:B------:R-:W3:Y:S01]  /*1b2c0*/  LDL.LU R27, [R1+0x1548] ;  /* 0x00154800011b7983 */ /* 0x000ee20000300800 */
[----:B------:R-:W-:Y:S01]  /*1b2d0*/  PRMT R34, RZ, 0x7610, R34 ;  /* 0x00007610ff227816 */ /* 0x000fe20000000022 */
[----:B------:R-:W-:Y:S01]  /*1b2e0*/  @P0 IMAD.MOV.U32 R7, RZ, RZ, R28 ;  /* 0x000000ffff070224 */ /* 0x000fe200078e001c */
[----:B------:R-:W-:Y:S01]  /*1b2f0*/  PRMT R29, RZ, 0x7610, R29 ;  /* 0x00007610ff1d7816 */ /* 0x000fe2000000001d */
[----:B------:R-:W4:Y:S01]  /*1b300*/  LDL.LU R28, [R1+0xeac] ;  /* 0x000eac00011c7983 */ /* 0x000f220000300800 */
[----:B------:R-:W-:-:S03]  /*1b310*/  PRMT R12, RZ, 0x7610, R12 ;  /* 0x00007610ff0c7816 */ /* 0x000fc6000000000c */
[----:B------:R0:W4:Y:S04]  /*1b320*/  @P0 LDG.E.U16 R34, desc[UR6][R8.64] ;  /* 0x0000000608220981 */ /* 0x000128000c1e1500 */
[----:B------:R0:W4:Y:S01]  /*1b330*/  @P0 LDG.E.U16 R29, desc[UR6][R6.64] ;  /* 0x00000006061d0981 */ /* 0x000122000c1e1500 */
[C---:B-1----:R-:W-:Y:S01]  /*1b340*/  LEA R5, P5, R80.reuse, R43, 0x1 ;  /* 0x0000002b50057211 */ /* 0x042fe200078a08ff */
[----:B0-----:R-:W-:Y:S02]  /*1b350*/  @P0 IMAD.MOV.U32 R8, RZ, RZ, R2 ;  /* 0x000000ffff080224 */ /* 0x001fe400078e0002 */
[----:B------:R-:W-:Y:S01]  /*1b360*/  @P0 IMAD.MOV.U32 R9, RZ, RZ, R4 ;  /* 0x000000ffff090224 */ /* 0x000fe200078e0004 */
[----:B------:R0:W-:Y:S04]  /*1b370*/  STL [R1+0x188c], R4 ;  /* 0x00188c0401007387 */ /* 0x0001e80000100800 */
[----:B------:R1:W4:Y:S01]  /*1b380*/  @P0 LDG.E.U16 R12, desc[UR6][R8.64] ;  /* 0x00000006080c0981 */ /* 0x000322000c1e1500 */
[----:B------:R-:W-:-:S02]  /*1b390*/  LEA.HI.X.SX32 R6, R80, R93, 0x1, P5 ;  /* 0x0000005d50067211 */ /* 0x000fc400028f0eff */
[----:B------:R-:W-:Y:S02]  /*1b3a0*/  PRMT R13, RZ, 0x7610, R13 ;  /* 0x00007610ff0d7816 */ /* 0x000fe4000000000d */
[----:B------:R-:W-:Y:S01]  /*1b3b0*/  PRMT R24, RZ, 0x7610, R24 ;  /* 0x00007610ff187816 */ /* 0x000fe20000000018 */
[----:B--2---:R-:W-:Y:S01]  /*1b3c0*/  @!P4 IMAD.MOV R20, RZ, RZ, -R20 ;  /* 0x000000ffff14c224 */ /* 0x004fe200078e0a14 */
[----:B------:R-:W-:-:S04]  /*1b3d0*/  LEA R7, P4, R33, R43, 0x1 ;  /* 0x0000002b21077211 */ /* 0x000fc800078808ff */
[----:B-1----:R-:W-:Y:S01]  /*1b3e0*/  LEA.HI.X.SX32 R8, R33, R93, 0x1, P4 ;  /* 0x0000005d21087211 */ /* 0x002fe200020f0eff */
[----:B------:R-:W-:Y:S01]  /*1b3f0*/  STL [R1+0x18c0], R7 ;  /* 0x0018c00701007387 */ /* 0x000fe20000100800 */
[----:B------:R-:W-:-:S03]  /*1b400*/  LEA R2, P4, R23, R43, 0x1 ;  /* 0x0000002b17027211 */ /* 0x000fc600078808ff */
[----:B------:R-:W-:Y:S04]  /*1b410*/  STL [R1+0x18f0], R5 ;  /* 0x0018f00501007387 */ /* 0x000fe80000100800 */
[----:B------:R-:W2:Y:S01]  /*1b420*/  LDL.LU R18, [R1+0x1544] ;  /* 0x0015440001127983 */ /* 0x000ea20000300800 */
[----:B0-----:R-:W-:-:S03]  /*1b430*/  LEA.HI.X.SX32 R4, R23, R93, 0x1, P4 ;  /* 0x0000005d17047211 */ /* 0x001fc600020f0eff */
[----:B------:R0:W-:Y:S04]  /*1b440*/  STL [R1+0x18bc], R8 ;  /* 0x0018bc0801007387 */ /* 0x0001e80000100800 */
[----:B------:R-:W2:Y:S04]  /*1b450*/  LDL.LU R33, [R1+0xec4] ;  /* 0x000ec40001217983 */ /* 0x000ea80000300800 */
[----:B------:R-:W2:Y:S01]  /*1b460*/  LDL.LU R80, [R1+0xea8] ;  /* 0x000ea80001507983 */ /* 0x000ea20000300800 */
[----:B---3--:R-:W-:-:S03]  /*1b470*/  ISETP.GT.U32.AND P5, PT, R92, R21, PT ;  /* 0x000000155c00720c */ /* 0x008fc60003fa4070 */
[----:B------:R-:W-:Y:S04]  /*1b480*/  STL [R1+0x1920], R2 ;  /* 0x0019200201007387 */ /* 0x000fe80000100800 */
[----:B------:R1:W-:Y:S01]  /*1b490*/  STL [R1+0x18ec], R6 ;  /* 0x0018ec0601007387 */ /* 0x0003e20000100800 */
[----:B------:R-:W-:-:S03]  /*1b4a0*/  ISETP.GT.U32.AND P4, PT, R92, R36, PT ;  /* 0x000000245c00720c */ /* 0x000fc60003f84070 */
[----:B------:R3:W-:Y:S01]  /*1b4b0*/  STL [R1+0x191c], R4 ;  /* 0x00191c0401007387 */ /* 0x0007e20000100800 */
[----:B------:R-:W-:-:S03]  /*1b4c0*/  @P0 IMAD.MOV.U32 R9, RZ, RZ, R8 ;  /* 0x000000ffff090224 */ /* 0x000fc600078e0008 */
[----:B------:R-:W2:Y:S01]  /*1b4d0*/  LDL.LU R23, [R1+0x141c] ;  /* 0x00141c0001177983 */ /* 0x000ea20000300800 */
[----:B0-----:R-:W-:Y:S02]  /*1b4e0*/  @P0 IMAD.MOV.U32 R8, RZ, RZ, R7 ;  /* 0x000000ffff080224 */ /* 0x001fe400078e0007 */
[----:B------:R-:W-:Y:S02]  /*1b4f0*/  @P0 IMAD.MOV.U32 R7, RZ, RZ, R6 ;  /* 0x000000ffff070224 */ /* 0x000fe400078e0006 */
[----:B-1----:R-:W-:Y:S02]  /*1b500*/  @P0 IMAD.MOV.U32 R6, RZ, RZ, R5 ;  /* 0x000000ffff060224 */ /* 0x002fe400078e0005 */
[----:B------:R-:W-:Y:S02]  /*1b510*/  @P0 IMAD.MOV.U32 R5, RZ, RZ, R4 ;  /* 0x000000ffff050224 */ /* 0x000fe400078e0004 */
[----:B---3--:R-:W-:Y:S01]  /*1b520*/  @P0 IMAD.MOV.U32 R4, RZ, RZ, R2 ;  /* 0x000000ffff040224 */ /* 0x008fe200078e0002 */
[----:B------:R-:W3:Y:S01]  /*1b530*/  @P0 LDG.E.U16 R24, desc[UR6][R6.64] ;  /* 0x0000000606180981 */ /* 0x000ee2000c1e1500 */
[----:B------:R-:W-:-:S03]  /*1b540*/  @!P5 IMAD.IADD R21, R21, 0x1, -R92 ;  /* 0x000000011515d824 */ /* 0x000fc600078e0a5c */
[----:B------:R0:W3:Y:S01]  /*1b550*/  @P0 LDG.E.U16 R13, desc[UR6][R4.64] ;  /* 0x00000006040d0981 */ /* 0x0000e2000c1e1500 */
[----:B------:R-:W-:Y:S01]  /*1b560*/  @!P4 IMAD.IADD R36, R36, 0x1, -R92 ;  /* 0x000000012424c824 */ /* 0x000fe200078e0a5c */
[CC--:B------:R-:W-:Y:S02]  /*1b570*/  LEA R2, P4, R27.reuse, R43.reuse, 0x1 ;  /* 0x0000002b1b027211 */ /* 0x0c0fe400078808ff */
[C---:B0-----:R-:W-:Y:S02]  /*1b580*/  LEA R5, P5, R22.reuse, R43, 0x1 ;  /* 0x0000002b16057211 */ /* 0x041fe400078a08ff */
[-C--:B------:R-:W-:Y:S02]  /*1b590*/  LEA.HI.X.SX32 R6, R27, R93.reuse, 0x1, P4 ;  /* 0x0000005d1b067211 */ /* 0x080fe400020f0eff */
[----:B------:R-:W-:Y:S01]  /*1b5a0*/  LEA.HI.X.SX32 R7, R22, R93, 0x1, P5 ;  /* 0x0000005d16077211 */ /* 0x000fe200028f0eff */
[----:B------:R-:W-:Y:S04]  /*1b5b0*/  STL [R1+0x1950], R5 ;  /* 0x0019500501007387 */ /* 0x000fe80000100800 */
[----:B------:R-:W-:Y:S04]  /*1b5c0*/  STL [R1+0x1980], R2 ;  /* 0x0019800201007387 */ /* 0x000fe80000100800 */
[----:B------:R0:W-:Y:S04]  /*1b5d0*/  STL [R1+0x194c], R7 ;  /* 0x00194c0701007387 */ /* 0x0001e80000100800 */
[----:B------:R-:W3:Y:S04]  /*1b5e0*/  LDL R22, [R1+0x13d4] ;  /* 0x0013d40001167983 */ /* 0x000ee80000100800 */
[----:B------:R1:W-:Y:S04]  /*1b5f0*/  STL [R1+0x197c], R6 ;  /* 0x00197c0601007387 */ /* 0x0003e80000100800 */
[----:B------:R-:W3:Y:S01]  /*1b600*/  LDL.LU R27, [R1+0x1410] ;  /* 0x00141000011b7983 */ /* 0x000ee20000300800 */
[----:B------:R-:W-:Y:S01]  /*1b610*/  PRMT R25, RZ, 0x7610, R25 ;  /* 0x00007610ff197816 */ /* 0x000fe20000000019 */
[----:B------:R-:W-:Y:S01]  /*1b620*/  @P0 IMAD.MOV.U32 R11, RZ, RZ, R7 ;  /* 0x000000ffff0b0224 */ /* 0x000fe200078e0007 */
[----:B------:R-:W-:Y:S01]  /*1b630*/  PRMT R15, RZ, 0x7610, R15 ;  /* 0x00007610ff0f7816 */ /* 0x000fe2000000000f */
[----:B0-----:R-:W-:Y:S01]  /*1b640*/  @P0 IMAD.MOV.U32 R7, RZ, RZ, R6 ;  /* 0x000000ffff070224 */ /* 0x001fe200078e0006 */
[----:B----4-:R-:W-:Y:S01]  /*1b650*/  ISETP.GT.U32.AND P5, PT, R92, R28, PT ;  /* 0x0000001c5c00720c */ /* 0x010fe20003fa4070 */
[----:B-1----:R-:W-:Y:S01]  /*1b660*/  @P0 IMAD.MOV.U32 R6, RZ, RZ, R2 ;  /* 0x000000ffff060224 */ /* 0x002fe200078e0002 */
[----:B------:R0:W4:Y:S01]  /*1b670*/  @P0 LDG.E.U16 R25, desc[UR6][R8.64] ;  /* 0x0000000608190981 */ /* 0x000122000c1e1500 */
[----:B------:R-:W-:-:S03]  /*1b680*/  @P0 IMAD.MOV.U32 R10, RZ, RZ, R5 ;  /* 0x000000ffff0a0224 */ /* 0x000fc600078e0005 */
[----:B------:R1:W4:Y:S01]  /*1b690*/  @P0 LDG.E.U16 R15, desc[UR6][R6.64] ;  /* 0x00000006060f0981 */ /* 0x000322000c1e1500 */
[----:B0-----:R-:W-:-:S06]  /*1b6a0*/  VIADD R9, R81, 0x5f ;  /* 0x0000005f51097836 */ /* 0x001fcc0000000000 */
[----:B------:R-:W-:Y:S01]  /*1b6b0*/  @!P5 IMAD.IADD R28, R28, 0x1, -R92 ;  /* 0x000000011c1cd824 */ /* 0x000fe200078e0a5c */
[----:B------:R-:W-:Y:S02]  /*1b6c0*/  IABS R4, R9 ;  /* 0x0000000900047213 */ /* 0x000fe40000000000 */
[----:B------:R-:W-:Y:S01]  /*1b6d0*/  PRMT R14, RZ, 0x7610, R14 ;  /* 0x00007610ff0e7816 */ /* 0x000fe2000000000e */
[----:B------:R-:W-:Y:S01]  /*1b6e0*/  @!P3 IMAD.MOV R21, RZ, RZ, -R21 ;  /* 0x000000ffff15b224 */ /* 0x000fe200078e0a15 */
[----:B------:R-:W-:Y:S01]  /*1b6f0*/  ISETP.GT.U32.AND P3, PT, R92, R28, PT ;  /* 0x0000001c5c00720c */ /* 0x000fe20003f64070 */
[----:B------:R-:W-:Y:S01]  /*1b700*/  VIADD R60, R81, 0x67 ;  /* 0x00000067513c7836 */ /* 0x000fe20000000000 */
[----:B------:R-:W-:-:S06]  /*1b710*/  PRMT R19, RZ, 0x7610, R19 ;  /* 0x00007610ff137816 */ /* 0x000fcc0000000013 */
[----:B------:R-:W4:Y:S05]  /*1b720*/  @P0 LDG.E.U16 R19, desc[UR6][R10.64] ;  /* 0x000000060a130981 */ /* 0x000f2a000c1e1500 */
[----:B------:R-:W-:Y:S01]  /*1b730*/  @!P3 IMAD.IADD R28, R28, 0x1, -R92 ;  /* 0x000000011c1cb824 */ /* 0x000fe200078e0a5c */
[----:B--2---:R-:W-:-:S04]  /*1b740*/  LEA R5, P4, R18, R43, 0x1 ;  /* 0x0000002b12057211 */ /* 0x004fc800078808ff */
[----:B-1----:R-:W-:Y:S02]  /*1b750*/  LEA.HI.X.SX32 R6, R18, R93, 0x1, P4 ;  /* 0x0000005d12067211 */ /* 0x002fe400020f0eff */
[----:B------:R-:W-:Y:S01]  /*1b760*/  ISETP.GT.U32.AND P4, PT, R92, R33, PT ;  /* 0x000000215c00720c */ /* 0x000fe20003f84070 */
[----:B------:R-:W-:Y:S02]  /*1b770*/  STL [R1+0x19b0], R5 ;  /* 0x0019b00501007387 */ /* 0x000fe40000100800 */
[----:B------:R-:W-:Y:S02]  /*1b780*/  @P0 IMAD.MOV.U32 R7, RZ, RZ, R6 ;  /* 0x000000ffff070224 */ /* 0x000fe400078e0006 */
[----:B------:R-:W-:Y:S01]  /*1b790*/  IMAD.HI.U32 R2, R80, R4, RZ ;  /* 0x0000000450027227 */ /* 0x000fe200078e00ff */
[----:B------:R0:W-:Y:S03]  /*1b7a0*/  STL [R1+0x19ac], R6 ;  /* 0x0019ac0601007387 */ /* 0x0001e60000100800 */
[----:B------:R-:W-:Y:S01]  /*1b7b0*/  IMAD.MOV R2, RZ, RZ, -R2 ;  /* 0x000000ffff027224 */ /* 0x000fe200078e0a02 */
[----:B------:R-:W2:Y:S03]  /*1b7c0*/  LDL.LU R17, [R1+0x11f0] ;  /* 0x0011f00001117983 */ /* 0x000ea60000300800 */
[----:B------:R-:W-:Y:S01]  /*1b7d0*/  @!P4 IMAD.IADD R33, R33, 0x1, -R92 ;  /* 0x000000012121c824 */ /* 0x000fe200078e0a5c */
[----:B------:R-:W2:Y:S01]  /*1b7e0*/  LDL.LU R49, [R1+0x13b0] ;  /* 0x0013b00001317983 */ /* 0x000ea20000300800 */
[----:B0-----:R-:W-:Y:S01]  /*1b7f0*/  @P0 IMAD.MOV.U32 R6, RZ, RZ, R5 ;  /* 0x000000ffff060224 */ /* 0x001fe200078e0005 */
[----:B------:R-:W-:-:S04]  /*1b800*/  ISETP.GE.AND P5, PT, R23, RZ, PT ;  /* 0x000000ff1700720c */ /* 0x000fc80003fa6270 */
[----:B------:R0:W4:Y:S01]  /*1b810*/  @P0 LDG.E.U16 R14, desc[UR6][R6.64] ;  /* 0x00000006060e0981 */ /* 0x000122000c1e1500 */
[----:B------:R-:W-:-:S03]  /*1b820*/  ISETP.GT.U32.AND P4, PT, R92, R33, PT ;  /* 0x000000215c00720c */ /* 0x000fc60003f84070 */
[----:B------:R-:W4:Y:S01]  /*1b830*/  LDL.LU R10, [R1+0x13ac] ;  /* 0x0013ac00010a7983 */ /* 0x000f220000300800 */
[----:B0-----:R-:W-:-:S04]  /*1b840*/  IMAD R6, R92, R2, R4 ;  /* 0x000000025c067224 */ /* 0x001fc800078e0204 */
[----:B------:R-:W-:Y:S01]  /*1b850*/  @!P5 IMAD.MOV R36, RZ, RZ, -R36 ;  /* 0x000000ffff24d224 */ /* 0x000fe200078e0a24 */
[----:B------:R-:W-:Y:S01]  /*1b860*/  ISETP.GT.U32.AND P5, PT, R92, R6, PT ;  /* 0x000000065c00720c */ /* 0x000fe20003fa4070 */
[----:B------:R-:W-:-:S03]  /*1b870*/  VIADD R5, R81, 0x65 ;  /* 0x0000006551057836 */ /* 0x000fc60000000000 */
[----:B------:R-:W-:Y:S02]  /*1b880*/  @!P4 IMAD.IADD R33, R33, 0x1, -R92 ;  /* 0x000000012121c824 */ /* 0x000fe400078e0a5c */
[----:B------:R-:W-:-:S07]  /*1b890*/  IABS R2, R5 ;  /* 0x0000000500027213 */ /* 0x000fce0000000000 */
[----:B------:R-:W-:Y:S02]  /*1b8a0*/  @!P5 IMAD.IADD R6, R6, 0x1, -R92 ;  /* 0x000000010606d824 */ /* 0x000fe400078e0a5c */
[----:B------:R-:W-:-:S03]  /*1b8b0*/  IMAD.MOV.U32 R7, RZ, RZ, R2 ;  /* 0x000000ffff077224 */ /* 0x000fc600078e0002 */
[----:B------:R-:W-:Y:S01]  /*1b8c0*/  ISETP.GT.U32.AND P5, PT, R92, R6, PT ;  /* 0x000000065c00720c */ /* 0x000fe20003fa4070 */
[----:B------:R-:W-:Y:S01]  /*1b8d0*/  VIADD R4, R81, 0x66 ;  /* 0x0000006651047836 */ /* 0x000fe20000000000 */
[----:B---3--:R-:W-:Y:S01]  /*1b8e0*/  ISETP.GE.AND P4, PT, R27, RZ, PT ;  /* 0x000000ff1b00720c */ /* 0x008fe20003f86270 */
[----:B------:R-:W-:Y:S02]  /*1b8f0*/  IMAD.MOV.U32 R27, RZ, RZ, R33 ;  /* 0x000000ffff1b7224 */ /* 0x000fe400078e0021 */
[----:B------:R-:W-:Y:S01]  /*1b900*/  IMAD.HI.U32 R2, R80, R7, RZ ;  /* 0x0000000750027227 */ /* 0x000fe200078e00ff */
[----:B------:R-:W-:-:S03]  /*1b910*/  IABS R8, R4 ;  /* 0x0000000400087213 */ /* 0x000fc60000000000 */
[----:B------:R-:W-:-:S06]  /*1b920*/  IMAD.MOV R2, RZ, RZ, -R2 ;  /* 0x000000ffff027224 */ /* 0x000fcc00078e0a02 */
[----:B------:R-:W-:Y:S01]  /*1b930*/  @!P4 IMAD.MOV R27, RZ, RZ, -R27 ;  /* 0x000000ffff1bc224 */ /* 0x000fe200078e0a1b */
[----:B------:R-:W-:Y:S01]  /*1b940*/  ISETP.GE.AND P4, PT, R9, RZ, PT ;  /* 0x000000ff0900720c */ /* 0x000fe20003f86270 */
[----:B------:R-:W-:Y:S02]  /*1b950*/  @!P5 IMAD.IADD R6, R6, 0x1, -R92 ;  /* 0x000000010606d824 */ /* 0x000fe400078e0a5c */
[----:B------:R-:W-:Y:S02]  /*1b960*/  IMAD R2, R92, R2, R7 ;  /* 0x000000025c027224 */ /* 0x000fe400078e0207 */
[----:B------:R-:W-:-:S04]  /*1b970*/  IMAD.HI.U32 R7, R80, R8, RZ ;  /* 0x0000000850077227 */ /* 0x000fc800078e00ff */
[----:B------:R-:W-:Y:S02]  /*1b980*/  IMAD.MOV.U32 R33, RZ, RZ, R6 ;  /* 0x000000ffff217224 */ /* 0x000fe400078e0006 */
[----:B------:R-:W-:Y:S02]  /*1b990*/  IMAD.MOV R7, RZ, RZ, -R7 ;  /* 0x000000ffff077224 */ /* 0x000fe400078e0a07 */
[----:B------:R-:W-:Y:S01]  /*1b9a0*/  @!P4 IMAD.MOV R33, RZ, RZ, -R33 ;  /* 0x000000ffff21c224 */ /* 0x000fe200078e0a21 */
[----:B------:R-:W-:Y:S02]  /*1b9b0*/  ISETP.GE.AND P4, PT, R5, RZ, PT ;  /* 0x000000ff0500720c */ /* 0x000fe40003f86270 */
[----:B------:R-:W-:Y:S01]  /*1b9c0*/  ISETP.GE.AND P3, PT, R22, RZ, PT ;  /* 0x000000ff1600720c */ /* 0x000fe20003f66270 */
[----:B------:R-:W-:Y:S01]  /*1b9d0*/  IMAD.MOV.U32 R22, RZ, RZ, R28 ;  /* 0x000000ffff167224 */ /* 0x000fe200078e001c */
[----:B------:R-:W-:Y:S01]  /*1b9e0*/  IABS R5, R60 ;  /* 0x0000003c00057213 */ /* 0x000fe20000000000 */
[----:B------:R-:W-:-:S02]  /*1b9f0*/  IMAD R28, R92, R7, R8 ;  /* 0x000000075c1c7224 */ /* 0x000fc400078e0208 */
[----:B------:R-:W3:Y:S02]  /*1ba00*/  LDL.LU R7, [R1+0x13a8] ;  /* 0x0013a80001077983 */ /* 0x000ee40000300800 */
[----:B------:R-:W-:Y:S02]  /*1ba10*/  IMAD.MOV.U32 R18, RZ, RZ, R5 ;  /* 0x000000ffff127224 */ /* 0x000fe400078e0005 */
[----:B------:R-:W3:Y:S04]  /*1ba20*/  LDL.LU R6, [R1+0x1394] ;  /* 0x0013940001067983 */ /* 0x000ee80000300800 */
[----:B------:R-:W3:Y:S04]  /*1ba30*/  LDL.LU R5, [R1+0x1390] ;  /* 0x0013900001057983 */ /* 0x000ee80000300800 */
[----:B------:R-:W3:Y:S01]  /*1ba40*/  LDL.LU R73, [R1+0x138c] ;  /* 0x00138c0001497983 */ /* 0x000ee20000300800 */
[----:B------:R-:W-:Y:S01]  /*1ba50*/  @!P3 IMAD.MOV R22, RZ, RZ, -R22 ;  /* 0x000000ffff16b224 */ /* 0x000fe200078e0a16 */
[----:B------:R-:W-:-:S13]  /*1ba60*/  ISETP.GT.U32.AND P3, PT, R92, R2, PT ;  /* 0x000000025c00720c */ /* 0x000fda0003f64070 */
[----:B------:R-:W-:-:S05]  /*1ba70*/  @!P3 IMAD.IADD R2, R2, 0x1, -R92 ;  /* 0x000000010202b824 */ /* 0x000fca00078e0a5c */
[----:B------:R-:W-:Y:S01]  /*1ba80*/  ISETP.GT.U32.AND P3, PT, R92, R2, PT ;  /* 0x000000025c00720c */ /* 0x000fe20003f64070 */
[C---:B------:R-:W-:Y:S02]  /*1ba90*/  VIADD R11, R81.reuse, 0x6e ;  /* 0x0000006e510b7836 */ /* 0x040fe40000000000 */
[----:B------:R-:W-:-:S03]  /*1baa0*/  VIADD R52, R81, 0x6d ;  /* 0x0000006d51347836 */ /* 0x000fc60000000000 */
[----:B------:R-:W-:Y:S02]  /*1bab0*/  IABS R8, R11 ;  /* 0x0000000b00087213 */ /* 0x000fe40000000000 */
[----:B------:R-:W-:-:S05]  /*1bac0*/  IABS R9, R52 ;  /* 0x0000003400097213 */ /* 0x000fca0000000000 */
[----:B------:R-:W-:Y:S01]  /*1bad0*/  @!P3 IMAD.IADD R2, R2, 0x1, -R92 ;  /* 0x000000010202b824 */ /* 0x000fe200078e0a5c */
[----:B------:R-:W-:Y:S02]  /*1bae0*/  ISETP.GE.AND P3, PT, R4, RZ, PT ;  /* 0x000000ff0400720c */ /* 0x000fe40003f66270 */
[----:B------:R-:W3:Y:S01]  /*1baf0*/  LDL.LU R4, [R1+0x1388] ;  /* 0x0013880001047983 */ /* 0x000ee20000300800 */
[----:B------:R-:W-:Y:S02]  /*1bb00*/  IMAD.MOV.U32 R51, RZ, RZ, R8 ;  /* 0x000000ffff337224 */ /* 0x000fe400078e0008 */
[----:B------:R-:W-:Y:S01]  /*1bb10*/  IMAD.HI.U32 R16, R80, R18, RZ ;  /* 0x0000001250107227 */ /* 0x000fe200078e00ff */
[----:B------:R-:W-:-:S03]  /*1bb20*/  LOP3.LUT R85, R0, 0x60, RZ, 0x3c, !PT ;  /* 0x0000006000557812 */ /* 0x000fc600078e3cff */
[----:B------:R-:W-:-:S04]  /*1bb30*/  IMAD.HI.U32 R8, R80, R9, RZ ;  /* 0x0000000950087227 */ /* 0x000fc800078e00ff */
[----:B------:R-:W-:Y:S02]  /*1bb40*/  IMAD.MOV R16, RZ, RZ, -R16 ;  /* 0x000000ffff107224 */ /* 0x000fe400078e0a10 */
[----:B------:R-:W-:Y:S02]  /*1bb50*/  IMAD.MOV R8, RZ, RZ, -R8 ;  /* 0x000000ffff087224 */ /* 0x000fe400078e0a08 */
[C---:B------:R-:W-:Y:S02]  /*1bb60*/  IMAD R18, R92.reuse, R16, R18 ;  /* 0x000000105c127224 */ /* 0x040fe400078e0212 */
[C---:B------:R-:W-:Y:S02]  /*1bb70*/  IMAD R16, R92.reuse, R8, R9 ;  /* 0x000000085c107224 */ /* 0x040fe400078e0209 */
[----:B------:R-:W3:Y:S04]  /*1bb80*/  LDL.LU R9, [R1+0x1374] ;  /* 0x0013740001097983 */ /* 0x000ee80000300800 */
[----:B------:R-:W3:Y:S04]  /*1bb90*/  LDL.LU R8, [R1+0x1370] ;  /* 0x0013700001087983 */ /* 0x000ee80000300800 */
[----:B--2---:R-:W-:Y:S04]  /*1bba0*/  STS.U16 [R85+UR76+0x9300], R49 ;  /* 0x0093003155007988 */ /* 0x004fe8000800044c */
[----:B----4-:R-:W-:Y:S04]  /*1bbb0*/  STS.U16 [R85+UR76+0x11300], R10 ;  /* 0x0113000a55007988 */ /* 0x010fe8000800044c */
[----:B---3--:R0:W-:Y:S04]  /*1bbc0*/  STS.U16 [R85+UR76+0x19300], R7 ;  /* 0x0193000755007988 */ /* 0x0081e8000800044c */
[----:B------:R1:W-:Y:S04]  /*1bbd0*/  STS.U16 [R85+UR76+0x1700], R6 ;  /* 0x0017000655007988 */ /* 0x0003e8000800044c */
[----:B------:R-:W-:Y:S04]  /*1bbe0*/  STS.U16 [R85+UR76+0x9700], R5 ;  /* 0x0097000555007988 */ /* 0x000fe8000800044c */
[----:B0-----:R-:W2:Y:S04]  /*1bbf0*/  LDL.LU R7, [R1+0x136c] ;  /* 0x00136c0001077983 */ /* 0x001ea80000300800 */
[----:B-1----:R-:W3:Y:S04]  /*1bc00*/  LDL.LU R6, [R1+0x1368] ;  /* 0x0013680001067983 */ /* 0x002ee80000300800 */
[----:B------:R-:W4:Y:S04]  /*1bc10*/  LDL.LU R76, [R1+0x1334] ;  /* 0x00133400014c7983 */ /* 0x000f280000300800 */
[----:B------:R0:W-:Y:S04]  /*1bc20*/  STS.U16 [R85+UR76+0x11700], R73 ;  /* 0x0117004955007988 */ /* 0x0001e8000800044c */
[----:B------:R-:W4:Y:S04]  /*1bc30*/  LDL.LU R77, [R1+0x1330] ;  /* 0x00133000014d7983 */ /* 0x000f280000300800 */
[----:B0-----:R-:W4:Y:S01]  /*1bc40*/  LDL.LU R73, [R1+0x132c] ;  /* 0x00132c0001497983 */ /* 0x001f220000300800 */
[----:B------:R-:W-:Y:S01]  /*1bc50*/  ISETP.GT.U32.AND P5, PT, R92, R28, PT ;  /* 0x0000001c5c00720c */ /* 0x000fe20003fa4070 */
[----:B------:R-:W-:-:S02]  /*1bc60*/  IMAD.MOV.U32 R23, RZ, RZ, R2 ;  /* 0x000000ffff177224 */ /* 0x000fc400078e0002 */
[----:B------:R-:W4:Y:S10]  /*1bc70*/  LDL.LU R78, [R1+0x1328] ;  /* 0x00132800014e7983 */ /* 0x000f340000300800 */
[----:B------:R-:W-:Y:S01]  /*1bc80*/  @!P5 IMAD.IADD R28, R28, 0x1, -R92 ;  /* 0x000000011c1cd824 */ /* 0x000fe200078e0a5c */
[----:B------:R-:W4:Y:S04]  /*1bc90*/  LDL.LU R79, [R1+0x1324] ;  /* 0x00132400014f7983 */ /* 0x000f280000300800 */
[----:B------:R-:W-:Y:S01]  /*1bca0*/  ISETP.GT.U32.AND P5, PT, R92, R28, PT ;  /* 0x0000001c5c00720c */ /* 0x000fe20003fa4070 */
[----:B------:R-:W4:Y:S01]  /*1bcb0*/  LDL.LU R84, [R1+0x1320] ;  /* 0x0013200001547983 */ /* 0x000f220000300800 */
[----:B------:R-:W-:-:S03]  /*1bcc0*/  IMAD.HI.U32 R2, R80, R51, RZ ;  /* 0x0000003350027227 */ /* 0x000fc600078e00ff */
[----:B------:R-:W4:Y:S01]  /*1bcd0*/  LDL.LU R86, [R1+0x131c] ;  /* 0x00131c0001567983 */ /* 0x000f220000300800 */
[----:B------:R-:W-:-:S03]  /*1bce0*/  IMAD.MOV R2, RZ, RZ, -R2 ;  /* 0x000000ffff027224 */ /* 0x000fc600078e0a02 */
[----:B------:R-:W4:Y:S04]  /*1bcf0*/  LDL.LU R87, [R1+0x1318] ;  /* 0x0013180001577983 */ /* 0x000f280000300800 */
[----:B------:R-:W4:Y:S01]  /*1bd00*/  LDL.LU R88, [R1+0x1304] ;  /* 0x0013040001587983 */ /* 0x000f220000300800 */
[----:B------:R-:W-:-:S03]  /*1bd10*/  @!P5 IMAD.IADD R28, R28, 0x1, -R92 ;  /* 0x000000011c1cd824 */ /* 0x000fc600078e0a5c */
[----:B------:R-:W4:Y:S01]  /*1bd20*/  LDL.LU R89, [R1+0x1300] ;  /* 0x0013000001597983 */ /* 0x000f220000300800 */
[----:B------:R-:W-:-:S03]  /*1bd30*/  ISETP.GE.AND P5, PT, R52, RZ, PT ;  /* 0x000000ff3400720c */ /* 0x000fc60003fa6270 */
[----:B------:R-:W4:Y:S01]  /*1bd40*/  LDL.LU R90, [R1+0x12fc] ;  /* 0x0012fc00015a7983 */ /* 0x000f220000300800 */
[----:B------:R-:W-:-:S03]  /*1bd50*/  IMAD R2, R92, R2, R51 ;  /* 0x000000025c027224 */ /* 0x000fc600078e0233 */
[----:B------:R-:W4:Y:S04]  /*1bd60*/  LDL.LU R91, [R1+0x12f8] ;  /* 0x0012f800015b7983 */ /* 0x000f280000300800 */
[----:B------:R-:W4:Y:S04]  /*1bd70*/  LDL.LU R68, [R1+0x129c] ;  /* 0x00129c0001447983 */ /* 0x000f280000300800 */
[----:B------:R-:W4:Y:S04]  /*1bd80*/  LDL.LU R67, [R1+0x1298] ;  /* 0x0012980001437983 */ /* 0x000f280000300800 */
[----:B------:R-:W4:Y:S04]  /*1bd90*/  LDL.LU R52, [R1+0x1294] ;  /* 0x0012940001347983 */ /* 0x000f280000300800 */
[----:B------:R-:W4:Y:S04]  /*1bda0*/  LDL.LU R51, [R1+0x1290] ;  /* 0x0012900001337983 */ /* 0x000f280000300800 */
[----:B------:R0:W-:Y:S04]  /*1bdb0*/  STS.U16 [R85+UR76+0x19700], R4 ;  /* 0x0197000455007988 */ /* 0x0001e8000800044c */
[----:B------:R-:W4:Y:S04]  /*1bdc0*/  LDL.LU R5, [R1+0x128c] ;  /* 0x00128c0001057983 */ /* 0x000f280000300800 */
[----:B0-----:R-:W4:Y:S01]  /*1bdd0*/  LDL.LU R4, [R1+0x1288] ;  /* 0x0012880001047983 */ /* 0x001f220000300800 */
[----:B------:R-:W-:Y:S01]  /*1bde0*/  SEL R17, R83, R17, !P1 ;  /* 0x0000001153117207 */ /* 0x000fe20004800000 */
[----:B------:R-:W-:Y:S01]  /*1bdf0*/  @!P4 IMAD.MOV R23, RZ, RZ, -R23 ;  /* 0x000000ffff17c224 */ /* 0x000fe200078e0a17 */
[----:B------:R-:W-:Y:S01]  /*1be00*/  ISETP.GE.AND P4, PT, R60, RZ, PT ;  /* 0x000000ff3c00720c */ /* 0x000fe20003f86270 */
[----:B------:R0:W-:Y:S02]  /*1be10*/  STS.U16 [R85+UR76+0x1b00], R9 ;  /* 0x001b000955007988 */ /* 0x0001e4000800044c */
[----:B------:R-:W-:-:S02]  /*1be20*/  IMAD R17, R17, R31, RZ ;  /* 0x0000001f11117224 */ /* 0x000fc400078e02ff */
[----:B------:R-:W4:Y:S04]  /*1be30*/  LDL.LU R60, [R1+0x1284] ;  /* 0x00128400013c7983 */ /* 0x000f280000300800 */
[----:B------:R-:W4:Y:S04]  /*1be40*/  LDL.LU R31, [R1+0x1280] ;  /* 0x00128000011f7983 */ /* 0x000f280000300800 */
[----:B------:R1:W-:Y:S04]  /*1be50*/  STS.U16 [R85+UR76+0x9b00], R8 ;  /* 0x009b000855007988 */ /* 0x0003e8000800044c */
[----:B------:R-:W4:Y:S04]  /*1be60*/  LDL.LU R49, [R1+0x125c] ;  /* 0x00125c0001317983 */ /* 0x000f280000300800 */
[----:B------:R-:W4:Y:S04]  /*1be70*/  LDL.LU R10, [R1+0x1258] ;  /* 0x00125800010a7983 */ /* 0x000f280000300800 */
[----:B0-----:R-:W4:Y:S04]  /*1be80*/  LDL.LU R9, [R1+0x1254] ;  /* 0x0012540001097983 */ /* 0x001f280000300800 */
[----:B-1----:R-:W4:Y:S04]  /*1be90*/  LDL.LU R8, [R1+0x1250] ;  /* 0x0012500001087983 */ /* 0x002f280000300800 */
[----:B--2---:R0:W-:Y:S04]  /*1bea0*/  STS.U16 [R85+UR76+0x11b00], R7 ;  /* 0x011b000755007988 */ /* 0x0041e8000800044c */
[----:B---3--:R1:W-:Y:S04]  /*1beb0*/  STS.U16 [R85+UR76+0x19b00], R6 ;  /* 0x019b000655007988 */ /* 0x0083e8000800044c */
[----:B----4-:R-:W-:Y:S04]  /*1bec0*/  STS.U16 [R85+UR76+0x1f00], R76 ;  /* 0x001f004c55007988 */ /* 0x010fe8000800044c */
[----:B0-----:R-:W2:Y:S04]  /*1bed0*/  LDL.LU R7, [R1+0x123c] ;  /* 0x00123c0001077983 */ /* 0x001ea80000300800 */
[----:B------:R-:W-:Y:S04]  /*1bee0*/  STS.U16 [R85+UR76+0x9f00], R77 ;  /* 0x009f004d55007988 */ /* 0x000fe8000800044c */
[----:B-1----:R-:W3:Y:S04]  /*1bef0*/  LDL.LU R6, [R1+0x1238] ;  /* 0x0012380001067983 */ /* 0x002ee80000300800 */
[----:B------:R0:W-:Y:S04]  /*1bf00*/  STS.U16 [R85+UR76+0x11f00], R73 ;  /* 0x011f004955007988 */ /* 0x0001e8000800044c */
[----:B0-----:R-:W4:Y:S04]  /*1bf10*/  LDL.LU R73, [R1+0x1234] ;  /* 0x0012340001497983 */ /* 0x001f280000300800 */
        /* <DEDUP_REMOVED lines=36> */
[----:B------:R-:W4:Y:S04]  /*1c160*/  LDL.LU R51, [R1+0x13d0] ;  /* 0x0013d00001337983 */ /* 0x000f280000300800 */
[----:B------:R-:W-:Y:S04]  /*1c170*/  STS.U16 [R85+UR76+0x1b300], R8 ;  /* 0x01b3000855007988 */ /* 0x000fe8000800044c */
[----:B0-----:R-:W4:Y:S04]  /*1c180*/  LDL.LU R60, [R1+0x13cc] ;  /* 0x0013cc00013c7983 */ /* 0x001f280000300800 */
[----:B-1----:R-:W4:Y:S04]  /*1c190*/  LDL.LU R31, [R1+0x13c8] ;  /* 0x0013c800011f7983 */ /* 0x002f280000300800 */
[----:B------:R-:W4:Y:S04]  /*1c1a0*/  LDL.LU R49, [R1+0x13c4] ;  /* 0x0013c40001317983 */ /* 0x000f280000300800 */
[----:B--2---:R-:W-:Y:S04]  /*1c1b0*/  STS.U16 [R85+UR76+0x3700], R7 ;  /* 0x0037000755007988 */ /* 0x004fe8000800044c */
[----:B---3--:R0:W-:Y:S04]  /*1c1c0*/  STS.U16 [R85+UR76+0xb700], R6 ;  /* 0x00b7000655007988 */ /* 0x0081e8000800044c */
[----:B0-----:R-:W2:Y:S04]  /*1c1d0*/  LDL.LU R6, [R1+0x13c0] ;  /* 0x0013c00001067983 */ /* 0x001ea80000300800 */
[----:B----4-:R0:W-:Y:S04]  /*1c1e0*/  STS.U16 [R85+UR76+0x13700], R73 ;  /* 0x0137004955007988 */ /* 0x0101e8000800044c */
[----:B0-----:R-:W3:Y:S04]  /*1c1f0*/  LDL.LU R73, [R1+0x13bc] ;  /* 0x0013bc0001497983 */ /* 0x001ee80000300800 */
[----:B------:R-:W4:Y:S04]  /*1c200*/  LDL.LU R10, [R1+0x13b8] ;  /* 0x0013b800010a7983 */ /* 0x000f280000300800 */
[----:B------:R-:W4:Y:S04]  /*1c210*/  LDL.LU R9, [R1+0x13b4] ;  /* 0x0013b40001097983 */ /* 0x000f280000300800 */
[----:B------:R-:W4:Y:S04]  /*1c220*/  LDL.LU R8, [R1+0x13a4] ;  /* 0x0013a40001087983 */ /* 0x000f280000300800 */
[----:B------:R-:W4:Y:S04]  /*1c230*/  LDL.LU R7, [R1+0x13a0] ;  /* 0x0013a00001077983 */ /* 0x000f280000300800 */
[----:B------:R0:W-:Y:S04]  /*1c240*/  STS.U16 [R85+UR76+0x1b700], R5 ;  /* 0x01b7000555007988 */ /* 0x0001e8000800044c */
[----:B------:R1:W-:Y:S04]  /*1c250*/  STS.U16 [R85+UR76+0x3b00], R4 ;  /* 0x003b000455007988 */ /* 0x0003e8000800044c */
[----:B0-----:R-:W4:Y:S04]  /*1c260*/  LDL.LU R5, [R1+0x139c] ;  /* 0x00139c0001057983 */ /* 0x001f280000300800 */
[----:B------:R-:W-:Y:S04]  /*1c270*/  STS.U16 [R85+UR76+0xbb00], R76 ;  /* 0x00bb004c55007988 */ /* 0x000fe8000800044c */
[----:B-1----:R-:W4:Y:S04]  /*1c280*/  LDL.LU R4, [R1+0x1398] ;  /* 0x0013980001047983 */ /* 0x002f280000300800 */
[----:B------:R-:W-:Y:S04]  /*1c290*/  STS.U16 [R85+UR76+0x13b00], R77 ;  /* 0x013b004d55007988 */ /* 0x000fe8000800044c */
[----:B------:R0:W-:Y:S04]  /*1c2a0*/  STS.U16 [R85+UR76+0x1bb00], R82 ;  /* 0x01bb005255007988 */ /* 0x0001e8000800044c */
[----:B------:R-:W-:Y:S04]  /*1c2b0*/  STS.U16 [R85+UR76+0x3f00], R78 ;  /* 0x003f004e55007988 */ /* 0x000fe8000800044c */
[----:B------:R-:W-:Y:S01]  /*1c2c0*/  STS.U16 [R85+UR76+0xbf00], R79 ;  /* 0x00bf004f55007988 */ /* 0x000fe2000800044c */
[----:B0-----:R-:W-:-:S03]  /*1c2d0*/  LOP3.LUT R82, R0, 0x70, RZ, 0x3c, !PT ;  /* 0x0000007000527812 */ /* 0x001fc600078e3cff */
        /* <DEDUP_REMOVED lines=14> */
[----:B--2---:R0:W-:Y:S04]  /*1c3c0*/  STS.U16 [R82+UR76+0xf80], R6 ;  /* 0x000f800652007988 */ /* 0x0041e8000800044c */
[----:B0-----:R-:W2:Y:S04]  /*1c3d0*/  LDL.LU R6, [R1+0x1384] ;  /* 0x0013840001067983 */ /* 0x001ea80000300800 */
[----:B---3--:R0:W-:Y:S04]  /*1c3e0*/  STS.U16 [R82+UR76+0x8f80], R73 ;  /* 0x008f804952007988 */ /* 0x0081e8000800044c */
[----:B0-----:R-:W3:Y:S04]  /*1c3f0*/  LDL.LU R73, [R1+0x1380] ;  /* 0x0013800001497983 */ /* 0x001ee80000300800 */
        /* <DEDUP_REMOVED lines=16> */
[----:B----4-:R-:W-:Y:S04]  /*1c500*/  STS.U16 [R82+UR76+0x10f80], R10 ;  /* 0x010f800a52007988 */ /* 0x010fe8000800044c */
        /* <DEDUP_REMOVED lines=11> */
[----:B-1----:R-:W4:Y:S04]  /*1c5c0*/  LDL.LU R4, [R1+0x12ac] ;  /* 0x0012ac0001047983 */ /* 0x002f280000300800 */
[----:B------:R-:W4:Y:S04]  /*1c5d0*/  LDL.LU R10, [R1+0x12a8] ;  /* 0x0012a800010a7983 */ /* 0x000f280000300800 */
[----:B------:R-:W4:Y:S04]  /*1c5e0*/  LDL.LU R9, [R1+0x12a4] ;  /* 0x0012a40001097983 */ /* 0x000f280000300800 */
[----:B------:R-:W4:Y:S04]  /*1c5f0*/  LDL.LU R8, [R1+0x12a0] ;  /* 0x0012a00001087983 */ /* 0x000f280000300800 */
[----:B------:R-:W4:Y:S04]  /*1c600*/  LDL.LU R7, [R1+0x1270] ;  /* 0x0012700001077983 */ /* 0x000f280000300800 */
[----:B--2---:R0:W-:Y:S04]  /*1c610*/  STS.U16 [R82+UR76+0x1780], R6 ;  /* 0x0017800652007988 */ /* 0x0041e8000800044c */
[----:B0-----:R-:W2:Y:S04]  /*1c620*/  LDL.LU R6, [R1+0x126c] ;  /* 0x00126c0001067983 */ /* 0x001ea80000300800 */
[----:B---3--:R0:W-:Y:S04]  /*1c630*/  STS.U16 [R82+UR76+0x9780], R73 ;  /* 0x0097804952007988 */ /* 0x0081e8000800044c */
[----:B0-----:R-:W3:Y:S04]  /*1c640*/  LDL.LU R73, [R1+0x1268] ;  /* 0x0012680001497983 */ /* 0x001ee80000300800 */
        /* <DEDUP_REMOVED lines=16> */
[----:B----4-:R-:W-:Y:S04]  /*1c750*/  STS.U16 [R82+UR76+0x12780], R52 ;  /* 0x0127803452007988 */ /* 0x010fe8000800044c */
        /* <DEDUP_REMOVED lines=31> */
[----:B------:R-:W4:Y:S04]  /*1c950*/  LDL.LU R31, [R1+0x1048] ;  /* 0x00104800011f7983 */ /* 0x000f280000300800 */
[----:B------:R-:W4:Y:S04]  /*1c960*/  LDL.LU R49, [R1+0x1044] ;  /* 0x0010440001317983 */ /* 0x000f280000300800 */
[----:B0-----:R-:W4:Y:S04]  /*1c970*/  LDL.LU R10, [R1+0x1040] ;  /* 0x00104000010a7983 */ /* 0x001f280000300800 */
[----:B--2---:R-:W-:Y:S04]  /*1c980*/  STS.U16 [R82+UR76+0xb380], R6 ;  /* 0x00b3800652007988 */ /* 0x004fe8000800044c */
[----:B---3--:R0:W-:Y:S04]  /*1c990*/  STS.U16 [R82+UR76+0x13380], R73 ;  /* 0x0133804952007988 */ /* 0x0081e8000800044c */
[----:B0-----:R-:W2:Y:S04]  /*1c9a0*/  LDL.LU R73, [R1+0x103c] ;  /* 0x00103c0001497983 */ /* 0x001ea80000300800 */
[----:B------:R-:W3:Y:S04]  /*1c9b0*/  LDL.LU R9, [R1+0x1034] ;  /* 0x0010340001097983 */ /* 0x000ee80000300800 */
[----:B------:R-:W3:Y:S04]  /*1c9c0*/  LDL.LU R8, [R1+0x1030] ;  /* 0x0010300001087983 */ /* 0x000ee80000300800 */
[----:B------:R-:W3:Y:S04]  /*1c9d0*/  LDL.LU R7, [R1+0x102c] ;  /* 0x00102c0001077983 */ /* 0x000ee80000300800 */
[----:B------:R-:W3:Y:S04]  /*1c9e0*/  LDL.LU R6, [R1+0x1028] ;  /* 0x0010280001067983 */ /* 0x000ee80000300800 */
[----:B----4-:R0:W-:Y:S04]  /*1c9f0*/  STS.U16 [R82+UR76+0x1b380], R5 ;  /* 0x01b3800552007988 */ /* 0x0101e8000800044c */
        /* <DEDUP_REMOVED lines=49> */
[----:B---3--:R0:W-:Y:S04]  /*1cd10*/  STS.U16 [R0+UR76+0x43400], R9 ;  /* 0x0434000900007988 */ /* 0x0081e8000800044c */
[----:B------:R1:W-:Y:S04]  /*1cd20*/  STS.U16 [R0+UR76+0x43800], R8 ;  /* 0x0438000800007988 */ /* 0x0003e8000800044c */
[----:B------:R3:W-:Y:S04]  /*1cd30*/  STS.U16 [R0+UR76+0x43c00], R7 ;  /* 0x043c000700007988 */ /* 0x0007e8000800044c */
[----:B0-----:R-:W4:Y:S04]  /*1cd40*/  LDL.LU R9, [R1+0x2330] ;  /* 0x0023300001097983 */ /* 0x001f280000300800 */
[----:B-1----:R-:W4:Y:S04]  /*1cd50*/  LDL.LU R8, [R1+0x232c] ;  /* 0x00232c0001087983 */ /* 0x002f280000300800 */
[----:B---3--:R-:W3:Y:S04]  /*1cd60*/  LDL.LU R7, [R1+0x2328] ;  /* 0x0023280001077983 */ /* 0x008ee80000300800 */
[----:B--2---:R0:W-:Y:S02]  /*1cd70*/  STS.U16 [R0+UR76+0x43000], R73 ;  /* 0x0430004900007988 */ /* 0x0041e4000800044c */
[----:B0-----:R-:W-:-:S05]  /*1cd80*/  LOP3.LUT R73, R0, 0x10, RZ, 0x3c, !PT ;  /* 0x0000001000497812 */ /* 0x001fca00078e3cff */
[----:B------:R0:W-:Y:S04]  /*1cd90*/  STS.U16 [R73+UR76+0x40080], R6 ;  /* 0x0400800649007988 */ /* 0x0001e8000800044c */
[----:B----4-:R1:W-:Y:S04]  /*1cda0*/  STS.U16 [R73+UR76+0x40480], R5 ;  /* 0x0404800549007988 */ /* 0x0103e8000800044c */
[----:B------:R2:W-:Y:S04]  /*1cdb0*/  STS.U16 [R73+UR76+0x40880], R4 ;  /* 0x0408800449007988 */ /* 0x0005e8000800044c */
[----:B0-----:R-:W4:Y:S04]  /*1cdc0*/  LDL.LU R6, [R1+0x2324] ;  /* 0x0023240001067983 */ /* 0x001f280000300800 */
[----:B-1----:R-:W3:Y:S04]  /*1cdd0*/  LDL.LU R5, [R1+0x2320] ;  /* 0x0023200001057983 */ /* 0x002ee80000300800 */
[----:B--2---:R-:W2:Y:S04]  /*1cde0*/  LDL.LU R4, [R1+0x231c] ;  /* 0x00231c0001047983 */ /* 0x004ea80000300800 */
[----:B--2---:R0:W-:Y:S04]  /*1cdf0*/  STS.U16 [R73+UR76+0x40c80], R4 ;  /* 0x040c800449007988 */ /* 0x0041e8000800044c */
[----:B---3--:R1:W-:Y:S04]  /*1ce00*/  STS.U16 [R73+UR76+0x41080], R5 ;  /* 0x0410800549007988 */ /* 0x0083e8000800044c */
[----:B----4-:R2:W-:Y:S04]  /*1ce10*/  STS.U16 [R73+UR76+0x41480], R6 ;  /* 0x0414800649007988 */ /* 0x0105e8000800044c */
[----:B0-----:R-:W5:Y:S04]  /*1ce20*/  LDL.LU R4, [R1+0x2318] ;  /* 0x0023180001047983 */ /* 0x001f680000300800 */
[----:B-1----:R-:W5:Y:S04]  /*1ce30*/  LDL.LU R5, [R1+0x2314] ;  /* 0x0023140001057983 */ /* 0x002f680000300800 */
[----:B--2---:R-:W5:Y:S04]  /*1ce40*/  LDL.LU R6, [R1+0x2310] ;  /* 0x0023100001067983 */ /* 0x004f680000300800 */
[----:B------:R0:W-:Y:S04]  /*1ce50*/  STS.U16 [R73+UR76+0x41880], R7 ;  /* 0x0418800749007988 */ /* 0x0001e8000800044c */
[----:B------:R1:W-:Y:S04]  /*1ce60*/  STS.U16 [R73+UR76+0x41c80], R8 ;  /* 0x041c800849007988 */ /* 0x0003e8000800044c */
[----:B------:R2:W-:Y:S04]  /*1ce70*/  STS.U16 [R73+UR76+0x42080], R9 ;  /* 0x0420800949007988 */ /* 0x0005e8000800044c */
[----:B0-----:R-:W5:Y:S04]  /*1ce80*/  LDL.LU R7, [R1+0x230c] ;  /* 0x00230c0001077983 */ /* 0x001f680000300800 */
[----:B-1----:R-:W5:Y:S04]  /*1ce90*/  LDL.LU R8, [R1+0x2308] ;  /* 0x0023080001087983 */ /* 0x002f680000300800 */
[----:B--2---:R-:W5:Y:S04]  /*1cea0*/  LDL.LU R9, [R1+0x2304] ;  /* 0x0023040001097983 */ /* 0x004f680000300800 */
[----:B------:R0:W-:Y:S04]  /*1ceb0*/  STS.U16 [R73+UR76+0x42480], R10 ;  /* 0x0424800a49007988 */ /* 0x0001e8000800044c */
[----:B------:R1:W-:Y:S04]  /*1cec0*/  STS.U16 [R73+UR76+0x42880], R49 ;  /* 0x0428803149007988 */ /* 0x0003e8000800044c */
[----:B------:R2:W-:Y:S04]  /*1ced0*/  STS.U16 [R73+UR76+0x42c80], R31 ;  /* 0x042c801f49007988 */ /* 0x0005e8000800044c */
[----:B0-----:R-:W5:Y:S04]  /*1cee0*/  LDL.LU R10, [R1+0x2300] ;  /* 0x00230000010a7983 */ /* 0x001f680000300800 */
[----:B-1----:R-:W3:Y:S04]  /*1cef0*/  LDL.LU R49, [R1+0x22fc] ;  /* 0x0022fc0001317983 */ /* 0x002ee80000300800 */
[----:B--2---:R-:W2:Y:S04]  /*1cf00*/  LDL.LU R31, [R1+0x22f8] ;  /* 0x0022f800011f7983 */ /* 0x004ea80000300800 */
[----:B------:R0:W-:Y:S04]  /*1cf10*/  STS.U16 [R73+UR76+0x43080], R60 ;  /* 0x0430803c49007988 */ /* 0x0001e8000800044c */
[----:B------:R1:W-:Y:S04]  /*1cf20*/  STS.U16 [R73+UR76+0x43480], R51 ;  /* 0x0434803349007988 */ /* 0x0003e8000800044c */
[----:B------:R4:W-:Y:S04]  /*1cf30*/  STS.U16 [R73+UR76+0x43880], R52 ;  /* 0x0438803449007988 */ /* 0x0009e8000800044c */
[----:B0-----:R-:W2:Y:S04]  /*1cf40*/  LDL.LU R60, [R1+0x22f4] ;  /* 0x0022f400013c7983 */ /* 0x001ea80000300800 */
[----:B-1----:R-:W2:Y:S04]  /*1cf50*/  LDL.LU R51, [R1+0x22f0] ;  /* 0x0022f00001337983 */ /* 0x002ea80000300800 */
[----:B----4-:R-:W4:Y:S04]  /*1cf60*/  LDL.LU R52, [R1+0x22ec] ;  /* 0x0022ec0001347983 */ /* 0x010f280000300800 */
[----:B------:R0:W-:Y:S04]  /*1cf70*/  STS.U16 [R73+UR76+0x43c80], R67 ;  /* 0x043c804349007988 */ /* 0x0001e8000800044c */
[----:B0-----:R-:W2:Y:S04]  /*1cf80*/  LDL.LU R73, [R1+0x22e8] ;  /* 0x0022e80001497983 */ /* 0x001ea80000300800 */
[----:B------:R-:W3:Y:S01]  /*1cf90*/  LDL.LU R67, [R1+0x22e4] ;  /* 0x0022e40001437983 */ /* 0x000ee20000300800 */
[----:B------:R-:W-:Y:S01]  /*1cfa0*/  @!P3 IMAD.MOV R28, RZ, RZ, -R28 ;  /* 0x000000ffff1cb224 */ /* 0x000fe200078e0a1c */
[----:B------:R-:W-:-:S13]  /*1cfb0*/  ISETP.GT.U32.AND P3, PT, R92, R18, PT ;  /* 0x000000125c00720c */ /* 0x000fda0003f64070 */
[----:B------:R-:W-:-:S05]  /*1cfc0*/  @!P3 IMAD.IADD R18, R18, 0x1, -R92 ;  /* 0x000000011212b824 */ /* 0x000fca00078e0a5c */
[----:B------:R-:W-:Y:S01]  /*1cfd0*/  ISETP.GT.U32.AND P3, PT, R92, R18, PT ;  /* 0x000000125c00720c */ /* 0x000fe20003f64070 */
[----:B--2---:R0:W-:Y:S04]  /*1cfe0*/  STS.U16 [R73+UR76+0x40100], R68 ;  /* 0x0401004449007988 */ /* 0x0041e8000800044c */
[----:B0-----:R-:W2:Y:S04]  /*1cff0*/  LDL.LU R68, [R1+0x22e0] ;  /* 0x0022e00001447983 */ /* 0x001ea80000300800 */
        /* <DEDUP_REMOVED lines=22> */
[----:B------:R-:W-:Y:S01]  /*1d160*/  STS.U16 [R60+UR76+0x41d80], R62 ;  /* 0x041d803e3c007988 */ /* 0x000fe2000800044c */
[--C-:B------:R-:W-:Y:S01]  /*1d170*/  @!P3 IMAD.IADD R18, R18, 0x1, -R92.reuse ;  /* 0x000000011212b824 */ /* 0x100fe200078e0a5c */
[----:B0-----:R-:W0:Y:S02]  /*1d180*/  LDC R64, c[0x0][0x3b0] ;  /* 0x0000ec00ff407b82 */ /* 0x001e240000000800 */
[----:B------:R-:W-:Y:S04]  /*1d190*/  STS.U16 [R60+UR76+0x42180], R61 ;  /* 0x0421803d3c007988 */ /* 0x000fe8000800044c */
[----:B------:R3:W-:Y:S02]  /*1d1a0*/  STS.U16 [R60+UR76+0x42580], R59 ;  /* 0x0425803b3c007988 */ /* 0x0007e4000800044c */
[----:B-1----:R-:W1:Y:S02]  /*1d1b0*/  LDC R63, c[0x0][0x3b0] ;  /* 0x0000ec00ff3f7b82 */ /* 0x002e640000000800 */
[----:B------:R-:W-:Y:S04]  /*1d1c0*/  STS.U16 [R60+UR76+0x42980], R58 ;  /* 0x0429803a3c007988 */ /* 0x000fe8000800044c */
[----:B------:R4:W-:Y:S01]  /*1d1d0*/  STS.U16 [R60+UR76+0x42d80], R57 ;  /* 0x042d80393c007988 */ /* 0x0009e2000800044c */
[----:B------:R-:W-:Y:S01]  /*1d1e0*/  ISETP.GT.U32.AND P3, PT, R92, R16, PT ;  /* 0x000000105c00720c */ /* 0x000fe20003f64070 */
[----:B---3--:R-:W3:Y:S02]  /*1d1f0*/  LDC R59, c[0x0][0x3b0] ;  /* 0x0000ec00ff3b7b82 */ /* 0x008ee40000000800 */
[----:B------:R-:W-:Y:S04]  /*1d200*/  STS.U16 [R60+UR76+0x43180], R56 ;  /* 0x043180383c007988 */ /* 0x000fe8000800044c */
[----:B------:R4:W-:Y:S02]  /*1d210*/  STS.U16 [R60+UR76+0x43580], R55 ;  /* 0x043580373c007988 */ /* 0x0009e4000800044c */
[----:B----4-:R-:W4:Y:S02]  /*1d220*/  LDC R57, c[0x0][0x3b0] ;  /* 0x0000ec00ff397b82 */ /* 0x010f240000000800 */
[----:B------:R-:W-:Y:S04]  /*1d230*/  STS.U16 [R60+UR76+0x43980], R54 ;  /* 0x043980363c007988 */ /* 0x000fe8000800044c */
[----:B------:R0:W-:Y:S01]  /*1d240*/  STS.U16 [R60+UR76+0x43d80], R53 ;  /* 0x043d80353c007988 */ /* 0x0001e2000800044c */
[----:B------:R-:W-:Y:S01]  /*1d250*/  @!P3 IMAD.IADD R16, R16, 0x1, -R92 ;  /* 0x000000011010b824 */ /* 0x000fe200078e0a5c */
[----:B------:R-:W1:Y:S02]  /*1d260*/  LDC R55, c[0x0][0x3b0] ;  /* 0x0000ec00ff377b82 */ /* 0x000e640000000800 */
[----:B------:R0:W-:Y:S04]  /*1d270*/  STS.U16 [R31+UR76+0x40200], R50 ;  /* 0x040200321f007988 */ /* 0x0001e8000800044c */
[----:B------:R-:W-:Y:S02]  /*1d280*/  STS.U16 [R31+UR76+0x40600], R48 ;  /* 0x040600301f007988 */ /* 0x000fe4000800044c */
[----:B0-----:R-:W0:Y:S02]  /*1d290*/  LDC R53, c[0x0][0x3b0] ;  /* 0x0000ec00ff357b82 */ /* 0x001e240000000800 */
[----:B------:R-:W-:Y:S04]  /*1d2a0*/  STS.U16 [R31+UR76+0x40a00], R47 ;  /* 0x040a002f1f007988 */ /* 0x000fe8000800044c */
[----:B------:R-:W-:Y:S02]  /*1d2b0*/  STS.U16 [R31+UR76+0x40e00], R46 ;  /* 0x040e002e1f007988 */ /* 0x000fe4000800044c */
[----:B------:R-:W0:Y:S02]  /*1d2c0*/  LDC R54, c[0x0][0x3b0] ;  /* 0x0000ec00ff367b82 */ /* 0x000e240000000800 */
        /* <DEDUP_REMOVED lines=19> */
[----:B------:R-:W-:Y:S04]  /*1d400*/  STS.U16 [R49+UR76+0x40680], R26 ;  /* 0x0406801a31007988 */ /* 0x000fe8000800044c */
[----:B------:R1:W-:Y:S04]  /*1d410*/  STS.U16 [R49+UR76+0x40a80], R12 ;  /* 0x040a800c31007988 */ /* 0x0003e8000800044c */
[----:B------:R-:W-:Y:S01]  /*1d420*/  STS.U16 [R49+UR76+0x40e80], R25 ;  /* 0x040e801931007988 */ /* 0x000fe2000800044c */
[----:B-1----:R-:W-:-:S03]  /*1d430*/  VIADD R12, R81, 0x6f ;  /* 0x0000006f510c7836 */ /* 0x002fc60000000000 */
[----:B------:R-:W-:Y:S04]  /*1d440*/  STS.U16 [R49+UR76+0x41280], R24 ;  /* 0x0412801831007988 */ /* 0x000fe8000800044c */
[----:B------:R1:W-:Y:S01]  /*1d450*/  STS.U16 [R49+UR76+0x41680], R13 ;  /* 0x0416800d31007988 */ /* 0x0003e2000800044c */
[----:B------:R-:W-:-:S03]  /*1d460*/  IMAD.MOV.U32 R35, RZ, RZ, R18 ;  /* 0x000000ffff237224 */ /* 0x000fc600078e0012 */
[----:B------:R-:W-:Y:S01]  /*1d470*/  STS.U16 [R49+UR76+0x41a80], R19 ;  /* 0x041a801331007988 */ /* 0x000fe2000800044c */
[----:B-1----:R-:W-:-:S03]  /*1d480*/  IABS R13, R12 ;  /* 0x0000000c000d7213 */ /* 0x002fc60000000000 */
[----:B------:R1:W-:Y:S01]  /*1d490*/  STS.U16 [R49+UR76+0x41e80], R15 ;  /* 0x041e800f31007988 */ /* 0x0003e2000800044c */
[----:B------:R-:W-:Y:S01]  /*1d4a0*/  @!P4 IMAD.MOV R35, RZ, RZ, -R35 ;  /* 0x000000ffff23c224 */ /* 0x000fe200078e0a23 */
[----:B------:R-:W-:Y:S02]  /*1d4b0*/  ISETP.GT.U32.AND P4, PT, R92, R16, PT ;  /* 0x000000105c00720c */ /* 0x000fe40003f84070 */
[----:B------:R0:W-:Y:S01]  /*1d4c0*/  STS.U16 [R49+UR76+0x42280], R14 ;  /* 0x0422800e31007988 */ /* 0x0001e2000800044c */
[----:B-1----:R-:W-:Y:S01]  /*1d4d0*/  IMAD.MOV.U32 R15, RZ, RZ, R13 ;  /* 0x000000ffff0f7224 */ /* 0x002fe200078e000d */
[----:B------:R-:W-:-:S03]  /*1d4e0*/  LEA R13, P3, R17, R43, 0x1 ;  /* 0x0000002b110d7211 */ /* 0x000fc600078608ff */
[----:B0-----:R-:W-:Y:S01]  /*1d4f0*/  IMAD.HI.U32 R14, R80, R15, RZ ;  /* 0x0000000f500e7227 */ /* 0x001fe200078e00ff */
[----:B------:R-:W-:Y:S02]  /*1d500*/  LEA.HI.X.SX32 R17, R17, R93, 0x1, P3 ;  /* 0x0000005d11117211 */ /* 0x000fe400018f0eff */
[----:B------:R-:W-:Y:S01]  /*1d510*/  ISETP.GT.U32.AND P3, PT, R92, R2, PT ;  /* 0x000000025c00720c */ /* 0x000fe20003f64070 */
[----:B------:R0:W-:Y:S01]  /*1d520*/  STL [R1+0x19e0], R13 ;  /* 0x0019e00d01007387 */ /* 0x0001e20000100800 */
[----:B------:R-:W-:-:S03]  /*1d530*/  IMAD.MOV R14, RZ, RZ, -R14 ;  /* 0x000000ffff0e7224 */ /* 0x000fc600078e0a0e */
[----:B------:R1:W-:Y:S01]  /*1d540*/  STL [R1+0x19dc], R17 ;  /* 0x0019dc1101007387 */ /* 0x0003e20000100800 */
[----:B------:R-:W-:-:S03]  /*1d550*/  VIADD R19, R81, 0x75 ;  /* 0x0000007551137836 */ /* 0x000fc60000000000 */
[----:B------:R-:W3:Y:S01]  /*1d560*/  LDL.LU R48, [R1+0x11f4] ;  /* 0x0011f40001307983 */ /* 0x000ee20000300800 */
[----:B------:R-:W-:-:S03]  /*1d570*/  IMAD R29, R92, R14, R15 ;  /* 0x0000000e5c1d7224 */ /* 0x000fc600078e020f */
[----:B------:R-:W3:Y:S01]  /*1d580*/  LDL.LU R42, [R1+0x12f4] ;  /* 0x0012f400012a7983 */ /* 0x000ee20000300800 */
[----:B------:R-:W-:-:S03]  /*1d590*/  @P0 IMAD.MOV.U32 R24, RZ, RZ, R13 ;  /* 0x000000ffff180224 */ /* 0x000fc600078e000d */
[----:B------:R-:W4:Y:S01]  /*1d5a0*/  LDL.LU R47, [R1+0x12f0] ;  /* 0x0012f000012f7983 */ /* 0x000f220000300800 */
[----:B0-----:R-:W-:-:S03]  /*1d5b0*/  IABS R13, R19 ;  /* 0x00000013000d7213 */ /* 0x001fc60000000000 */
[----:B------:R-:W4:Y:S01]  /*1d5c0*/  LDL.LU R46, [R1+0x12ec] ;  /* 0x0012ec00012e7983 */ /* 0x000f220000300800 */
[----:B------:R-:W-:-:S03]  /*1d5d0*/  @!P4 IMAD.IADD R16, R16, 0x1, -R92 ;  /* 0x000000011010c824 */ /* 0x000fc600078e0a5c */
[----:B------:R-:W4:Y:S01]  /*1d5e0*/  LDL.LU R45, [R1+0x12e8] ;  /* 0x0012e800012d7983 */ /* 0x000f220000300800 */
[----:B------:R-:W-:-:S03]  /*1d5f0*/  ISETP.GT.U32.AND P4, PT, R92, R29, PT ;  /* 0x0000001d5c00720c */ /* 0x000fc60003f84070 */
[----:B------:R-:W4:Y:S01]  /*1d600*/  LDL.LU R44, [R1+0x12e4] ;  /* 0x0012e400012c7983 */ /* 0x000f220000300800 */
[----:B------:R-:W-:-:S03]  /*1d610*/  @!P3 IMAD.IADD R2, R2, 0x1, -R92 ;  /* 0x000000010202b824 */ /* 0x000fc600078e0a5c */
[----:B------:R-:W4:Y:S01]  /*1d620*/  LDL.LU R65, [R1+0x12e0] ;  /* 0x0012e00001417983 */ /* 0x000f220000300800 */
[----:B------:R-:W-:-:S03]  /*1d630*/  VIADD R18, R81, 0x76 ;  /* 0x0000007651127836 */ /* 0x000fc60000000000 */
[----:B------:R-:W4:Y:S01]  /*1d640*/  LDL.LU R66, [R1+0x12dc] ;  /* 0x0012dc0001427983 */ /* 0x000f220000300800 */
[----:B------:R-:W-:-:S03]  /*1d650*/  IMAD.MOV.U32 R14, RZ, RZ, R13 ;  /* 0x000000ffff0e7224 */ /* 0x000fc600078e000d */
[----:B------:R-:W4:Y:S01]  /*1d660*/  LDL.LU R69, [R1+0x12d8] ;  /* 0x0012d80001457983 */ /* 0x000f220000300800 */
[----:B------:R-:W-:-:S03]  /*1d670*/  @P0 IMAD.MOV.U32 R25, RZ, RZ, R17 ;  /* 0x000000ffff190224 */ /* 0x000fc600078e0011 */
[----:B------:R-:W4:Y:S04]  /*1d680*/  LDL.LU R71, [R1+0x12d4] ;  /* 0x0012d40001477983 */ /* 0x000f280000300800 */
[----:B------:R-:W4:Y:S01]  /*1d690*/  LDL.LU R70, [R1+0x12d0] ;  /* 0x0012d00001467983 */ /* 0x000f220000300800 */
[----:B------:R-:W-:-:S03]  /*1d6a0*/  ISETP.GT.U32.AND P3, PT, R92, R2, PT ;  /* 0x000000025c00720c */ /* 0x000fc60003f64070 */
[----:B------:R-:W4:Y:S01]  /*1d6b0*/  LDL.LU R73, [R1+0x12cc] ;  /* 0x0012cc0001497983 */ /* 0x000f220000300800 */
[----:B--2---:R-:W-:-:S03]  /*1d6c0*/  PRMT R68, RZ, 0x7610, R68 ;  /* 0x00007610ff447816 */ /* 0x004fc60000000044 */
[----:B------:R-:W2:Y:S01]  /*1d6d0*/  LDL.LU R72, [R1+0x12c8] ;  /* 0x0012c80001487983 */ /* 0x000ea20000300800 */
[----:B------:R-:W-:Y:S01]  /*1d6e0*/  IABS R15, R18 ;  /* 0x00000012000f7213 */ /* 0x000fe20000000000 */
[----:B------:R-:W-:Y:S02]  /*1d6f0*/  IMAD.HI.U32 R13, R80, R14, RZ ;  /* 0x0000000e500d7227 */ /* 0x000fe400078e00ff */
[----:B------:R-:W2:Y:S02]  /*1d700*/  LDL.LU R75, [R1+0x12c4] ;  /* 0x0012c400014b7983 */ /* 0x000ea40000300800 */
[----:B------:R-:W-:Y:S02]  /*1d710*/  IMAD.MOV R13, RZ, RZ, -R13 ;  /* 0x000000ffff0d7224 */ /* 0x000fe400078e0a0d */
[----:B------:R0:W2:Y:S01]  /*1d720*/  @P0 LDG.E.U16 R68, desc[UR6][R24.64] ;  /* 0x0000000618440981 */ /* 0x0000a2000c1e1500 */
[----:B------:R-:W-:Y:S02]  /*1d730*/  @!P4 IMAD.IADD R29, R29, 0x1, -R92 ;  /* 0x000000011d1dc824 */ /* 0x000fe400078e0a5c */
[----:B-1----:R-:W-:Y:S01]  /*1d740*/  IMAD R17, R92, R13, R14 ;  /* 0x0000000d5c117224 */ /* 0x002fe200078e020e */
[----:B------:R-:W2:Y:S01]  /*1d750*/  LDL.LU R74, [R1+0x12c0] ;  /* 0x0012c000014a7983 */ /* 0x000ea20000300800 */
[----:B0-----:R-:W-:-:S02]  /*1d760*/  IMAD.MOV.U32 R24, RZ, RZ, R16 ;  /* 0x000000ffff187224 */ /* 0x001fc400078e0010 */
[----:B------:R-:W-:Y:S01]  /*1d770*/  IMAD.MOV.U32 R25, RZ, RZ, R15 ;  /* 0x000000ffff197224 */ /* 0x000fe200078e000f */
[----:B------:R-:W-:Y:S01]  /*1d780*/  ISETP.GT.U32.AND P4, PT, R92, R29, PT ;  /* 0x0000001d5c00720c */ /* 0x000fe20003f84070 */
[----:B------:R-:W-:Y:S01]  /*1d790*/  @!P5 IMAD.MOV R24, RZ, RZ, -R24 ;  /* 0x000000ffff18d224 */ /* 0x000fe200078e0a18 */
[----:B------:R-:W-:Y:S01]  /*1d7a0*/  ISETP.GE.AND P5, PT, R11, RZ, PT ;  /* 0x000000ff0b00720c */ /* 0x000fe20003fa6270 */
[----:B------:R-:W-:Y:S01]  /*1d7b0*/  VIADD R15, R81, 0x77 ;  /* 0x00000077510f7836 */ /* 0x000fe20000000000 */
[----:B------:R-:W2:Y:S01]  /*1d7c0*/  LDL.LU R77, [R1+0x127c] ;  /* 0x00127c00014d7983 */ /* 0x000ea20000300800 */
[----:B------:R-:W-:-:S04]  /*1d7d0*/  IMAD.HI.U32 R11, R80, R25, RZ ;  /* 0x00000019500b7227 */ /* 0x000fc800078e00ff */
[C---:B------:R-:W-:Y:S01]  /*1d7e0*/  VIADD R14, R81.reuse, 0x7d ;  /* 0x0000007d510e7836 */ /* 0x040fe20000000000 */
[----:B------:R-:W-:Y:S01]  /*1d7f0*/  IABS R26, R15 ;  /* 0x0000000f001a7213 */ /* 0x000fe20000000000 */
[----:B------:R-:W-:Y:S01]  /*1d800*/  @!P3 IMAD.IADD R2, R2, 0x1, -R92 ;  /* 0x000000010202b824 */ /* 0x000fe200078e0a5c */
[----:B------:R-:W2:Y:S01]  /*1d810*/  LDL.LU R76, [R1+0x1278] ;  /* 0x00127800014c7983 */ /* 0x000ea20000300800 */
[----:B------:R-:W-:Y:S02]  /*1d820*/  VIADD R13, R81, 0x7e ;  /* 0x0000007e510d7836 */ /* 0x000fe40000000000 */
[----:B------:R-:W-:Y:S01]  /*1d830*/  IMAD.MOV R16, RZ, RZ, -R11 ;  /* 0x000000ffff107224 */ /* 0x000fe200078e0a0b */
[----:B------:R-:W-:Y:S01]  /*1d840*/  IABS R11, R14 ;  /* 0x0000000e000b7213 */ /* 0x000fe20000000000 */
[----:B------:R-:W-:Y:S01]  /*1d850*/  IMAD.MOV.U32 R40, RZ, RZ, R2 ;  /* 0x000000ffff287224 */ /* 0x000fe200078e0002 */
[----:B------:R-:W-:Y:S01]  /*1d860*/  IABS R2, R13 ;  /* 0x0000000d00027213 */ /* 0x000fe20000000000 */
[----:B------:R-:W-:Y:S01]  /*1d870*/  IMAD.MOV.U32 R30, RZ, RZ, R26 ;  /* 0x000000ffff1e7224 */ /* 0x000fe200078e001a */
[----:B------:R-:W2:Y:S01]  /*1d880*/  LDL.LU R79, [R1+0x1274] ;  /* 0x00127400014f7983 */ /* 0x000ea20000300800 */
[----:B------:R-:W-:-:S02]  /*1d890*/  IMAD.MOV.U32 R26, RZ, RZ, R11 ;  /* 0x000000ffff1a7224 */ /* 0x000fc400078e000b */
[----:B------:R-:W-:Y:S01]  /*1d8a0*/  IMAD R16, R92, R16, R25 ;  /* 0x000000105c107224 */ /* 0x000fe200078e0219 */
[----:B------:R-:W2:Y:S01]  /*1d8b0*/  LDL.LU R78, [R1+0x1260] ;  /* 0x00126000014e7983 */ /* 0x000ea20000300800 */
[----:B------:R-:W-:-:S03]  /*1d8c0*/  IMAD.HI.U32 R11, R80, R30, RZ ;  /* 0x0000001e500b7227 */ /* 0x000fc600078e00ff */
[----:B------:R-:W2:Y:S01]  /*1d8d0*/  LDL.LU R81, [R1+0x11fc] ;  /* 0x0011fc0001517983 */ /* 0x000ea20000300800 */
[----:B------:R-:W-:Y:S02]  /*1d8e0*/  IMAD.MOV.U32 R25, RZ, RZ, R2 ;  /* 0x000000ffff197224 */ /* 0x000fe400078e0002 */
[----:B------:R-:W-:-:S04]  /*1d8f0*/  IMAD.HI.U32 R2, R80, R26, RZ ;  /* 0x0000001a50027227 */ /* 0x000fc800078e00ff */
[----:B------:R-:W-:Y:S01]  /*1d900*/  @!P4 IMAD.IADD R29, R29, 0x1, -R92 ;  /* 0x000000011d1dc824 */ /* 0x000fe200078e0a5c */
[----:B------:R-:W-:Y:S01]  /*1d910*/  ISETP.GE.AND P4, PT, R12, RZ, PT ;  /* 0x000000ff0c00720c */ /* 0x000fe20003f86270 */
[----:B------:R-:W-:Y:S02]  /*1d920*/  IMAD.MOV R12, RZ, RZ, -R11 ;  /* 0x000000ffff0c7224 */ /* 0x000fe400078e0a0b */
[----:B------:R-:W-:Y:S02]  /*1d930*/  IMAD.MOV R11, RZ, RZ, -R2 ;  /* 0x000000ffff0b7224 */ /* 0x000fe400078e0a02 */
[----:B------:R-:W-:Y:S02]  /*1d940*/  IMAD.HI.U32 R2, R80, R25, RZ ;  /* 0x0000001950027227 */ /* 0x000fe400078e00ff */
[----:B------:R-:W2:Y:S01]  /*1d950*/  LDL.LU R80, [R1+0x11f8] ;  /* 0x0011f80001507983 */ /* 0x000ea20000300800 */
[C---:B------:R-:W-:Y:S01]  /*1d960*/  ISETP.GT.U32.AND P3, PT, R92.reuse, R17, PT ;  /* 0x000000115c00720c */ /* 0x040fe20003f64070 */
[----:B------:R-:W-:Y:S01]  /*1d970*/  @!P5 IMAD.MOV R40, RZ, RZ, -R40 ;  /* 0x000000ffff28d224 */ /* 0x000fe200078e0a28 */
[----:B------:R-:W-:-:S11]  /*1d980*/  ISETP.GT.U32.AND P5, PT, R92, R16, PT ;  /* 0x000000105c00720c */ /* 0x000fd60003fa4070 */
[----:B------:R-:W-:-:S05]  /*1d990*/  @!P3 IMAD.IADD R17, R17, 0x1, -R92 ;  /* 0x000000011111b824 */ /* 0x000fca00078e0a5c */
[----:B------:R-:W-:Y:S01]  /*1d9a0*/  ISETP.GT.U32.AND P3, PT, R92, R17, PT ;  /* 0x000000115c00720c */ /* 0x000fe20003f64070 */
[----:B------:R-:W-:Y:S02]  /*1d9b0*/  @!P5 IMAD.IADD R16, R16, 0x1, -R92 ;  /* 0x000000011010d824 */ /* 0x000fe400078e0a5c */
[C---:B------:R-:W-:Y:S02]  /*1d9c0*/  IMAD R12, R92.reuse, R12, R30 ;  /* 0x0000000c5c0c7224 */ /* 0x040fe400078e021e */
[----:B------:R-:W-:Y:S01]  /*1d9d0*/  IMAD.MOV.U32 R37, RZ, RZ, R29 ;  /* 0x000000ffff257224 */ /* 0x000fe200078e001d */
[C---:B------:R-:W-:Y:S01]  /*1d9e0*/  ISETP.GT.U32.AND P5, PT, R92.reuse, R16, PT ;  /* 0x000000105c00720c */ /* 0x040fe20003fa4070 */
[C---:B------:R-:W-:Y:S01]  /*1d9f0*/  IMAD R11, R92.reuse, R11, R26 ;  /* 0x0000000b5c0b7224 */ /* 0x040fe200078e021a */
[----:B------:R-:W0:Y:S01]  /*1da00*/  LDC R30, c[0x0][0x3b0] ;  /* 0x0000ec00ff1e7b82 */ /* 0x000e220000000800 */
[----:B------:R-:W-:Y:S01]  /*1da10*/  @!P4 IMAD.MOV R37, RZ, RZ, -R37 ;  /* 0x000000ffff25c224 */ /* 0x000fe200078e0a25 */
[----:B------:R-:W-:Y:S01]  /*1da20*/  ISETP.GT.U32.AND P4, PT, R92, R12, PT ;  /* 0x0000000c5c00720c */ /* 0x000fe20003f84070 */
[----:B------:R-:W-:-:S02]  /*1da30*/  IMAD.MOV R2, RZ, RZ, -R2 ;  /* 0x000000ffff027224 */ /* 0x000fc400078e0a02 */
[----:B------:R-:W-:Y:S01]  /*1da40*/  @!P3 IMAD.IADD R17, R17, 0x1, -R92 ;  /* 0x000000011111b824 */ /* 0x000fe200078e0a5c */
[C---:B------:R-:W-:Y:S01]  /*1da50*/  ISETP.GT.U32.AND P3, PT, R92.reuse, R11, PT ;  /* 0x0000000b5c00720c */ /* 0x040fe20003f64070 */
[----:B------:R-:W-:-:S04]  /*1da60*/  IMAD R2, R92, R2, R25 ;  /* 0x000000025c027224 */ /* 0x000fc800078e0219 */
[----:B------:R-:W-:Y:S01]  /*1da70*/  @!P5 IMAD.IADD R16, R16, 0x1, -R92 ;  /* 0x000000011010d824 */ /* 0x000fe200078e0a5c */
[----:B------:R-:W-:-:S03]  /*1da80*/  ISETP.GT.U32.AND P5, PT, R92, R2, PT ;  /* 0x000000025c00720c */ /* 0x000fc60003fa4070 */
[----:B------:R-:W-:Y:S01]  /*1da90*/  @!P4 IMAD.IADD R12, R12, 0x1, -R92 ;  /* 0x000000010c0cc824 */ /* 0x000fe200078e0a5c */
[----:B------:R-:W-:-:S03]  /*1daa0*/  ISETP.GE.AND P4, PT, R19, RZ, PT ;  /* 0x000000ff1300720c */ /* 0x000fc60003f86270 */
[----:B------:R-:W-:Y:S01]  /*1dab0*/  @!P3 IMAD.IADD R11, R11, 0x1, -R92 ;  /* 0x000000010b0bb824 */ /* 0x000fe200078e0a5c */
[----:B------:R-:W-:Y:S01]  /*1dac0*/  ISETP.GE.AND P3, PT, R18, RZ, PT ;  /* 0x000000ff1200720c */ /* 0x000fe20003f66270 */
[----:B------:R-:W-:Y:S02]  /*1dad0*/  IMAD.MOV.U32 R25, RZ, RZ, R17 ;  /* 0x000000ffff197224 */ /* 0x000fe400078e0011 */
[----:B------:R-:W-:Y:S02]  /*1dae0*/  IMAD.MOV.U32 R29, RZ, RZ, R16 ;  /* 0x000000ffff1d7224 */ /* 0x000fe400078e0010 */
[----:B------:R-:W-:-:S04]  /*1daf0*/  @!P5 IMAD.IADD R2, R2, 0x1, -R92 ;  /* 0x000000010202d824 */ /* 0x000fc800078e0a5c */
[----:B------:R-:W-:Y:S01]  /*1db00*/  @!P4 IMAD.MOV R25, RZ, RZ, -R25 ;  /* 0x000000ffff19c224 */ /* 0x000fe200078e0a19 */
[----:B------:R-:W-:-:S03]  /*1db10*/  ISETP.GT.U32.AND P4, PT, R92, R12, PT ;  /* 0x0000000c5c00720c */ /* 0x000fc60003f84070 */
[----:B------:R-:W-:Y:S01]  /*1db20*/  @!P3 IMAD.MOV R29, RZ, RZ, -R29 ;  /* 0x000000ffff1db224 */ /* 0x000fe200078e0a1d */
[C---:B------:R-:W-:Y:S02]  /*1db30*/  ISETP.GT.U32.AND P3, PT, R92.reuse, R2, PT ;  /* 0x000000025c00720c */ /* 0x040fe40003f64070 */
[----:B------:R-:W-:-:S07]  /*1db40*/  ISETP.GT.U32.AND P5, PT, R92, R11, PT ;  /* 0x0000000b5c00720c */ /* 0x000fce0003fa4070 */
[----:B------:R-:W-:-:S04]  /*1db50*/  @!P4 IMAD.IADD R12, R12, 0x1, -R92 ;  /* 0x000000010c0cc824 */ /* 0x000fc800078e0a5c */
[----:B------:R-:W-:Y:S01]  /*1db60*/  @!P3 IMAD.IADD R2, R2, 0x1, -R92 ;  /* 0x000000010202b824 */ /* 0x000fe200078e0a5c */
[----:B------:R-:W-:Y:S01]  /*1db70*/  ISETP.GE.AND P3, PT, R13, RZ, PT ;  /* 0x000000ff0d00720c */ /* 0x000fe20003f66270 */
[----:B------:R-:W-:Y:S02]  /*1db80*/  IMAD.MOV.U32 R39, RZ, RZ, R12 ;  /* 0x000000ffff277224 */ /* 0x000fe400078e000c */
[----:B------:R-:W-:Y:S01]  /*1db90*/  @!P5 IMAD.IADD R11, R11, 0x1, -R92 ;  /* 0x000000010b0bd824 */ /* 0x000fe200078e0a5c */
[----:B------:R-:W-:Y:S01]  /*1dba0*/  ISETP.GE.AND P5, PT, R14, RZ, PT ;  /* 0x000000ff0e00720c */ /* 0x000fe20003fa6270 */
[----:B------:R-:W-:Y:S01]  /*1dbb0*/  IMAD.MOV.U32 R92, RZ, RZ, R2 ;  /* 0x000000ffff5c7224 */ /* 0x000fe200078e0002 */
[----:B------:R-:W-:Y:S01]  /*1dbc0*/  ISETP.GE.AND P4, PT, R15, RZ, PT ;  /* 0x000000ff0f00720c */ /* 0x000fe20003f86270 */
[----:B------:R-:W-:Y:S01]  /*1dbd0*/  IMAD.MOV.U32 R26, RZ, RZ, R11 ;  /* 0x000000ffff1a7224 */ /* 0x000fe200078e000b */
[----:B------:R-:W-:-:S09]  /*1dbe0*/  SEL R21, R83, R21, !P1 ;  /* 0x0000001553157207 */ /* 0x000fd20004800000 */
[----:B------:R-:W-:Y:S02]  /*1dbf0*/  @!P5 IMAD.MOV R26, RZ, RZ, -R26 ;  /* 0x000000ffff1ad224 */ /* 0x000fe400078e0a1a */
[----:B------:R-:W-:-:S03]  /*1dc00*/  @!P4 IMAD.MOV R39, RZ, RZ, -R39 ;  /* 0x000000ffff27c224 */ /* 0x000fc600078e0a27 */
[C---:B------:R-:W-:Y:S01]  /*1dc10*/  SEL R26, R83.reuse, R26, !P1 ;  /* 0x0000001a531a7207 */ /* 0x040fe20004800000 */
[----:B------:R-:W-:Y:S01]  /*1dc20*/  @!P3 IMAD.MOV R92, RZ, RZ, -R92 ;  /* 0x000000ffff5cb224 */ /* 0x000fe200078e0a5c */
        /* <DEDUP_REMOVED lines=15> */
[C---:B---3--:R-:W-:Y:S02]  /*1dd20*/  SEL R11, R83.reuse, R42, !P1 ;  /* 0x0000002a530b7207 */ /* 0x048fe40004800000 */
[----:B----4-:R-:W-:-:S03]  /*1dd30*/  SEL R47, R83, R47, !P1 ;  /* 0x0000002f532f7207 */ /* 0x010fc60004800000 */
[----:B------:R-:W-:Y:S01]  /*1dd40*/  IMAD R11, R11, R64, RZ ;  /* 0x000000400b0b7224 */ /* 0x000fe200078e02ff */
[C---:B------:R-:W-:Y:S01]  /*1dd50*/  SEL R48, R83.reuse, R48, !P1 ;  /* 0x0000003053307207 */ /* 0x040fe20004800000 */
[----:B------:R-:W1:Y:S01]  /*1dd60*/  LDC R64, c[0x0][0x3b0] ;  /* 0x0000ec00ff407b82 */ /* 0x000e620000000800 */
[C---:B------:R-:W-:Y:S02]  /*1dd70*/  SEL R46, R83.reuse, R46, !P1 ;  /* 0x0000002e532e7207 */ /* 0x040fe40004800000 */
[----:B------:R-:W-:-:S05]  /*1dd80*/  SEL R38, R83, R69, !P1 ;  /* 0x0000004553267207 */ /* 0x000fca0004800000 */
[----:B------:R-:W3:Y:S01]  /*1dd90*/  LDC R69, c[0x0][0x3b0] ;  /* 0x0000ec00ff457b82 */ /* 0x000ee20000000800 */
[C---:B------:R-:W-:Y:S02]  /*1dda0*/  SEL R34, R83.reuse, R71, !P1 ;  /* 0x0000004753227207 */ /* 0x040fe40004800000 */
[----:B------:R-:W-:-:S05]  /*1ddb0*/  SEL R2, R83, R70, !P1 ;  /* 0x0000004653027207 */ /* 0x000fca0004800000 */
[----:B------:R-:W4:Y:S01]  /*1ddc0*/  LDC R70, c[0x0][0x3b0] ;  /* 0x0000ec00ff467b82 */ /* 0x000f220000000800 */
[C---:B------:R-:W-:Y:S02]  /*1ddd0*/  SEL R12, R83.reuse, R73, !P1 ;  /* 0x00000049530c7207 */ /* 0x040fe40004800000 */
[----:B--2---:R-:W-:-:S03]  /*1dde0*/  SEL R13, R83, R72, !P1 ;  /* 0x00000048530d7207 */ /* 0x004fc60004800000 */
[----:B------:R-:W-:Y:S02]  /*1ddf0*/  IMAD R12, R12, R54, RZ ;  /* 0x000000360c0c7224 */ /* 0x000fe400078e02ff */
[----:B------:R-:W2:Y:S01]  /*1de00*/  LDC R71, c[0x0][0x3b0] ;  /* 0x0000ec00ff477b82 */ /* 0x000ea20000000800 */
[----:B------:R-:W-:-:S07]  /*1de10*/  IMAD R13, R13, R53, RZ ;  /* 0x000000350d0d7224 */ /* 0x000fce00078e02ff */
[----:B------:R-:W0:Y:S01]  /*1de20*/  LDC R53, c[0x0][0x3b0] ;  /* 0x0000ec00ff357b82 */ /* 0x000e220000000800 */
[----:B------:R-:W-:-:S07]  /*1de30*/  IMAD R2, R2, R55, RZ ;  /* 0x0000003702027224 */ /* 0x000fce00078e02ff */
[----:B------:R-:W0:Y:S01]  /*1de40*/  LDC R54, c[0x0][0x3b0] ;  /* 0x0000ec00ff367b82 */ /* 0x000e220000000800 */
[----:B------:R-:W-:Y:S01]  /*1de50*/  IMAD R34, R34, R56, RZ ;  /* 0x0000003822227224 */ /* 0x000fe200078e02ff */
[----:B------:R-:W-:-:S06]  /*1de60*/  SEL R41, R83, R66, !P1 ;  /* 0x0000004253297207 */ /* 0x000fcc0004800000 */
[----:B------:R-:W1:Y:S01]  /*1de70*/  LDC R55, c[0x0][0x3b0] ;  /* 0x0000ec00ff377b82 */ /* 0x000e620000000800 */
[----:B------:R-:W-:Y:S01]  /*1de80*/  IMAD R38, R38, R57, RZ ;  /* 0x0000003926267224 */ /* 0x000fe200078e02ff */
[----:B------:R-:W-:-:S06]  /*1de90*/  SEL R42, R83, R65, !P1 ;  /* 0x00000041532a7207 */ /* 0x000fcc0004800000 */
[----:B------:R-:W1:Y:S01]  /*1dea0*/  LDC R56, c[0x0][0x3b0] ;  /* 0x0000ec00ff387b82 */ /* 0x000e620000000800 */
[----:B------:R-:W-:Y:S01]  /*1deb0*/  IMAD R41, R41, R58, RZ ;  /* 0x0000003a29297224 */ /* 0x000fe200078e02ff */
[----:B------:R-:W-:-:S06]  /*1dec0*/  SEL R44, R83, R44, !P1 ;  /* 0x0000002c532c7207 */ /* 0x000fcc0004800000 */
[----:B------:R-:W1:Y:S01]  /*1ded0*/  LDC R72, c[0x0][0x3b0] ;  /* 0x0000ec00ff487b82 */ /* 0x000e620000000800 */
[C---:B------:R-:W-:Y:S02]  /*1dee0*/  SEL R45, R83.reuse, R45, !P1 ;  /* 0x0000002d532d7207 */ /* 0x040fe40004800000 */
[----:B------:R-:W-:-:S05]  /*1def0*/  SEL R15, R83, R74, !P1 ;  /* 0x0000004a530f7207 */ /* 0x000fca0004800000 */
[----:B------:R-:W1:Y:S01]  /*1df00*/  LDC R57, c[0x0][0x3b0] ;  /* 0x0000ec00ff397b82 */ /* 0x000e620000000800 */
[----:B------:R-:W-:Y:S01]  /*1df10*/  SEL R17, R83, R76, !P1 ;  /* 0x0000004c53117207 */ /* 0x000fe20004800000 */
[----:B------:R-:W-:-:S06]  /*1df20*/  IMAD R47, R47, R63, RZ ;  /* 0x0000003f2f2f7224 */ /* 0x000fcc00078e02ff */
[----:B------:R-:W2:Y:S01]  /*1df30*/  LDC R73, c[0x0][0x3b0] ;  /* 0x0000ec00ff497b82 */ /* 0x000ea20000000800 */
[----:B------:R-:W-:Y:S01]  /*1df40*/  IMAD R42, R42, R59, RZ ;  /* 0x0000003b2a2a7224 */ /* 0x000fe200078e02ff */
[----:B------:R-:W-:Y:S01]  /*1df50*/  SEL R14, R83, R75, !P1 ;  /* 0x0000004b530e7207 */ /* 0x000fe20004800000 */
[----:B------:R-:W-:-:S05]  /*1df60*/  IMAD R46, R46, R62, RZ ;  /* 0x0000003e2e2e7224 */ /* 0x000fca00078e02ff */
[----:B------:R-:W2:Y:S01]  /*1df70*/  LDC R58, c[0x0][0x3b0] ;  /* 0x0000ec00ff3a7b82 */ /* 0x000ea20000000800 */
[----:B------:R-:W-:Y:S02]  /*1df80*/  IMAD R44, R44, R60, RZ ;  /* 0x0000003c2c2c7224 */ /* 0x000fe400078e02ff */
[----:B0-----:R-:W-:Y:S01]  /*1df90*/  IMAD R26, R26, R53, RZ ;  /* 0x000000351a1a7224 */ /* 0x001fe200078e02ff */
[----:B------:R-:W-:-:S04]  /*1dfa0*/  LEA R53, P5, R11, R43, 0x1 ;  /* 0x0000002b0b357211 */ /* 0x000fc800078a08ff */
[----:B------:R-:W0:Y:S01]  /*1dfb0*/  LDC R74, c[0x0][0x3b0] ;  /* 0x0000ec00ff4a7b82 */ /* 0x000e220000000800 */
[----:B------:R-:W-:Y:S01]  /*1dfc0*/  IMAD R45, R45, R61, RZ ;  /* 0x0000003d2d2d7224 */ /* 0x000fe200078e02ff */
[----:B------:R-:W-:Y:S01]  /*1dfd0*/  SEL R16, R83, R77, !P1 ;  /* 0x0000004d53107207 */ /* 0x000fe20004800000 */
[----:B---3--:R-:W-:Y:S01]  /*1dfe0*/  IMAD R21, R21, R69, RZ ;  /* 0x0000004515157224 */ /* 0x008fe200078e02ff */
[----:B------:R-:W-:-:S04]  /*1dff0*/  SEL R18, R83, R79, !P1 ;  /* 0x0000004f53127207 */ /* 0x000fc80004800000 */
[----:B------:R-:W3:Y:S01]  /*1e000*/  LDC R76, c[0x0][0x3b0] ;  /* 0x0000ec00ff4c7b82 */ /* 0x000ee20000000800 */
[----:B------:R-:W-:Y:S01]  /*1e010*/  SEL R31, R83, R78, !P1 ;  /* 0x0000004e531f7207 */ /* 0x000fe20004800000 */
[----:B------:R-:W-:Y:S01]  /*1e020*/  IMAD R39, R39, R54, RZ ;  /* 0x0000003627277224 */ /* 0x000fe200078e02ff */
[C---:B------:R-:W-:Y:S02]  /*1e030*/  SEL R19, R83.reuse, R81, !P1 ;  /* 0x0000005153137207 */ /* 0x040fe40004800000 */
[----:B------:R-:W-:-:S03]  /*1e040*/  SEL R32, R83, R80, !P1 ;  /* 0x0000005053207207 */ /* 0x000fc60004800000 */
[----:B------:R-:W0:Y:S01]  /*1e050*/  LDC R59, c[0x0][0x3b0] ;  /* 0x0000ec00ff3b7b82 */ /* 0x000e220000000800 */
[-C--:B------:R-:W-:Y:S01]  /*1e060*/  LEA R69, P1, R47, R43.reuse, 0x1 ;  /* 0x0000002b2f457211 */ /* 0x080fe200078208ff */
[----:B----4-:R-:W-:Y:S01]  /*1e070*/  IMAD R20, R20, R70, RZ ;  /* 0x0000004614147224 */ /* 0x010fe200078e02ff */
[----:B------:R-:W-:-:S05]  /*1e080*/  LEA R54, P3, R46, R43, 0x1 ;  /* 0x0000002b2e367211 */ /* 0x000fca00078608ff */
[----:B------:R-:W4:Y:S01]  /*1e090*/  LDC R75, c[0x0][0x3b0] ;  /* 0x0000ec00ff4b7b82 */ /* 0x000f220000000800 */
[----:B------:R-:W-:Y:S01]  /*1e0a0*/  LEA.HI.X.SX32 R11, R11, R93, 0x1, P5 ;  /* 0x0000005d0b0b7211 */ /* 0x000fe200028f0eff */
[----:B-1----:R-:W-:Y:S01]  /*1e0b0*/  IMAD R29, R29, R55, RZ ;  /* 0x000000371d1d7224 */ /* 0x002fe200078e02ff */
[----:B------:R-:W-:-:S05]  /*1e0c0*/  LEA R70, P4, R45, R43, 0x1 ;  /* 0x0000002b2d467211 */ /* 0x000fca00078808ff */
[----:B------:R-:W1:Y:S01]  /*1e0d0*/  LDC R60, c[0x0][0x3b0] ;  /* 0x0000ec00ff3c7b82 */ /* 0x000e620000000800 */
[----:B------:R-:W-:Y:S01]  /*1e0e0*/  STL [R1+0x16ec], R53 ;  /* 0x0016ec3501007387 */ /* 0x000fe20000100800 */
[----:B------:R-:W-:Y:S01]  /*1e0f0*/  LEA.HI.X.SX32 R84, R47, R93, 0x1, P1 ;  /* 0x0000005d2f547211 */ /* 0x000fe200008f0eff */
[----:B--2---:R-:W-:Y:S01]  /*1e100*/  IMAD R32, R32, R71, RZ ;  /* 0x0000004720207224 */ /* 0x004fe200078e02ff */
[----:B------:R-:W-:Y:S01]  /*1e110*/  LEA R55, P5, R44, R43, 0x1 ;  /* 0x0000002b2c377211 */ /* 0x000fe200078a08ff */
[----:B------:R-:W-:Y:S03]  /*1e120*/  STL [R1+0x16f4], R69 ;  /* 0x0016f44501007387 */ /* 0x000fe60000100800 */
[----:B------:R-:W2:Y:S01]  /*1e130*/  LDC R61, c[0x0][0x3b0] ;  /* 0x0000ec00ff3d7b82 */ /* 0x000ea20000000800 */
[----:B------:R-:W-:Y:S01]  /*1e140*/  STL [R1+0x16fc], R54 ;  /* 0x0016fc3601007387 */ /* 0x000fe20000100800 */
[----:B------:R-:W-:Y:S01]  /*1e150*/  LEA.HI.X.SX32 R85, R46, R93, 0x1, P3 ;  /* 0x0000005d2e557211 */ /* 0x000fe200018f0eff */
[----:B------:R-:W-:Y:S01]  /*1e160*/  IMAD R25, R25, R56, RZ ;  /* 0x0000003819197224 */ /* 0x000fe200078e02ff */
[----:B------:R-:W-:Y:S01]  /*1e170*/  LEA R71, P1, R42, R43, 0x1 ;  /* 0x0000002b2a477211 */ /* 0x000fe200078208ff */
[----:B------:R-:W-:Y:S01]  /*1e180*/  STL [R1+0x16e8], R11 ;  /* 0x0016e80b01007387 */ /* 0x000fe20000100800 */
[----:B------:R-:W-:Y:S01]  /*1e190*/  LEA.HI.X.SX32 R86, R45, R93, 0x1, P4 ;  /* 0x0000005d2d567211 */ /* 0x000fe200020f0eff */
[----:B------:R-:W-:Y:S01]  /*1e1a0*/  IMAD R19, R19, R72, RZ ;  /* 0x0000004813137224 */ /* 0x000fe200078e02ff */
[----:B------:R-:W-:Y:S01]  /*1e1b0*/  LEA R56, P3, R41, R43, 0x1 ;  /* 0x0000002b29387211 */ /* 0x000fe200078608ff */
[----:B------:R-:W-:Y:S01]  /*1e1c0*/  STL [R1+0x1704], R70 ;  /* 0x0017044601007387 */ /* 0x000fe20000100800 */
[----:B------:R-:W-:Y:S01]  /*1e1d0*/  LEA.HI.X.SX32 R87, R44, R93, 0x1, P5 ;  /* 0x0000005d2c577211 */ /* 0x000fe200028f0eff */
[----:B------:R-:W-:Y:S01]  /*1e1e0*/  IMAD R15, R15, R30, RZ ;  /* 0x0000001e0f0f7224 */ /* 0x000fe200078e02ff */
[----:B------:R-:W2:Y:S01]  /*1e1f0*/  LDC R66, c[0x0][0x3b0] ;  /* 0x0000ec00ff427b82 */ /* 0x000ea20000000800 */
[----:B------:R-:W-:Y:S01]  /*1e200*/  STL [R1+0x16f0], R84 ;  /* 0x0016f05401007387 */ /* 0x000fe20000100800 */
[----:B------:R-:W-:Y:S01]  /*1e210*/  LEA R72, P4, R38, R43, 0x1 ;  /* 0x0000002b26487211 */ /* 0x000fe200078808ff */
[----:B------:R-:W-:-:S02]  /*1e220*/  IMAD R14, R14, R50, RZ ;  /* 0x000000320e0e7224 */ /* 0x000fc400078e02ff */
[----:B------:R-:W-:Y:S01]  /*1e230*/  STL [R1+0x170c], R55 ;  /* 0x00170c3701007387 */ /* 0x000fe20000100800 */
[----:B------:R-:W-:Y:S01]  /*1e240*/  IMAD R37, R37, R57, RZ ;  /* 0x0000003925257224 */ /* 0x000fe200078e02ff */
[----:B------:R-:W-:Y:S01]  /*1e250*/  LEA.HI.X.SX32 R88, R42, R93, 0x1, P1 ;  /* 0x0000005d2a587211 */ /* 0x000fe200008f0eff */
[----:B------:R-:W2:Y:S01]  /*1e260*/  LDC R30, c[0x0][0x3b0] ;  /* 0x0000ec00ff1e7b82 */ /* 0x000ea20000000800 */
[----:B------:R-:W-:Y:S01]  /*1e270*/  STL [R1+0x16f8], R85 ;  /* 0x0016f85501007387 */ /* 0x000fe20000100800 */
[----:B------:R-:W-:Y:S01]  /*1e280*/  LEA R57, P5, R34, R43, 0x1 ;  /* 0x0000002b22397211 */ /* 0x000fe200078a08ff */
[----:B------:R-:W-:Y:S02]  /*1e290*/  IMAD R31, R31, R73, RZ ;  /* 0x000000491f1f7224 */ /* 0x000fe400078e02ff */
[----:B------:R-:W-:Y:S01]  /*1e2a0*/  STL [R1+0x1714], R71 ;  /* 0x0017144701007387 */ /* 0x000fe20000100800 */
[----:B------:R-:W-:Y:S02]  /*1e2b0*/  LEA.HI.X.SX32 R89, R41, R93, 0x1, P3 ;  /* 0x0000005d29597211 */ /* 0x000fe400018f0eff */
[----:B------:R-:W2:Y:S01]  /*1e2c0*/  LDC R65, c[0x0][0x3b0] ;  /* 0x0000ec00ff417b82 */ /* 0x000ea20000000800 */
[----:B------:R-:W-:Y:S01]  /*1e2d0*/  STL [R1+0x1700], R86 ;  /* 0x0017005601007387 */ /* 0x000fe20000100800 */
[----:B------:R-:W-:Y:S01]  /*1e2e0*/  LEA R73, P1, R2, R43, 0x1 ;  /* 0x0000002b02497211 */ /* 0x000fe200078208ff */
[----:B------:R-:W-:-:S02]  /*1e2f0*/  IMAD R40, R40, R58, RZ ;  /* 0x0000003a28287224 */ /* 0x000fc400078e02ff */
[----:B------:R-:W-:Y:S03]  /*1e300*/  STL [R1+0x171c], R56 ;  /* 0x00171c3801007387 */ /* 0x000fe60000100800 */
[----:B------:R-:W2:Y:S01]  /*1e310*/  LDC R50, c[0x0][0x3b0] ;  /* 0x0000ec00ff327b82 */ /* 0x000ea20000000800 */
[----:B------:R-:W-:Y:S01]  /*1e320*/  STL [R1+0x1708], R87 ;  /* 0x0017085701007387 */ /* 0x000fe20000100800 */
[----:B------:R-:W-:Y:S01]  /*1e330*/  LEA.HI.X.SX32 R90, R38, R93, 0x1, P4 ;  /* 0x0000005d265a7211 */ /* 0x000fe200020f0eff */
[----:B0-----:R-:W-:Y:S01]  /*1e340*/  IMAD R18, R18, R74, RZ ;  /* 0x0000004a12127224 */ /* 0x001fe200078e02ff */
[----:B------:R-:W-:Y:S01]  /*1e350*/  LEA R58, P3, R12, R43, 0x1 ;  /* 0x0000002b0c3a7211 */ /* 0x000fe200078608ff */
[----:B------:R-:W-:Y:S01]  /*1e360*/  STL [R1+0x1724], R72 ;  /* 0x0017244801007387 */ /* 0x000fe20000100800 */
[----:B------:R-:W-:Y:S02]  /*1e370*/  LEA.HI.X.SX32 R91, R34, R93, 0x1, P5 ;  /* 0x0000005d225b7211 */ /* 0x000fe400028f0eff */
[----:B------:R-:W0:Y:S01]  /*1e380*/  LDC R63, c[0x0][0x3b0] ;  /* 0x0000ec00ff3f7b82 */ /* 0x000e220000000800 */
[----:B------:R-:W-:Y:S01]  /*1e390*/  STL [R1+0x1710], R88 ;  /* 0x0017105801007387 */ /* 0x000fe20000100800 */
[----:B------:R-:W-:Y:S01]  /*1e3a0*/  LEA R74, P4, R13, R43, 0x1 ;  /* 0x0000002b0d4a7211 */ /* 0x000fe200078808ff */
[----:B---3--:R-:W-:-:S02]  /*1e3b0*/  IMAD R16, R16, R76, RZ ;  /* 0x0000004c10107224 */ /* 0x008fc400078e02ff */
[----:B------:R-:W-:Y:S01]  /*1e3c0*/  STL [R1+0x172c], R57 ;  /* 0x00172c3901007387 */ /* 0x000fe20000100800 */
[----:B------:R-:W-:Y:S01]  /*1e3d0*/  IMAD R24, R24, R59, RZ ;  /* 0x0000003b18187224 */ /* 0x000fe200078e02ff */
[----:B------:R-:W-:Y:S01]  /*1e3e0*/  LEA.HI.X.SX32 R2, R2, R93, 0x1, P1 ;  /* 0x0000005d02027211 */ /* 0x000fe200008f0eff */
[----:B------:R-:W3:Y:S01]  /*1e3f0*/  LDC R62, c[0x0][0x3b0] ;  /* 0x0000ec00ff3e7b82 */ /* 0x000ee20000000800 */
[----:B------:R-:W-:Y:S01]  /*1e400*/  STL [R1+0x1718], R89 ;  /* 0x0017185901007387 */ /* 0x000fe20000100800 */
[----:B------:R-:W-:Y:S01]  /*1e410*/  LEA R59, P5, R14, R43, 0x1 ;  /* 0x0000002b0e3b7211 */ /* 0x000fe200078a08ff */
[----:B----4-:R-:W-:Y:S02]  /*1e420*/  IMAD R17, R17, R75, RZ ;  /* 0x0000004b11117224 */ /* 0x010fe400078e02ff */
[----:B------:R-:W-:Y:S01]  /*1e430*/  STL [R1+0x1734], R73 ;  /* 0x0017344901007387 */ /* 0x000fe20000100800 */
[----:B-1----:R-:W-:Y:S01]  /*1e440*/  IMAD R35, R35, R60, RZ ;  /* 0x0000003c23237224 */ /* 0x002fe200078e02ff */
[----:B------:R-:W-:-:S02]  /*1e450*/  LEA.HI.X.SX32 R12, R12, R93, 0x1, P3 ;  /* 0x0000005d0c0c7211 */ /* 0x000fc400018f0eff */
[----:B------:R-:W-:Y:S01]  /*1e460*/  STL [R1+0x1720], R90 ;  /* 0x0017205a01007387 */ /* 0x000fe20000100800 */
[----:B------:R-:W-:-:S03]  /*1e470*/  LEA R60, P1, R15, R43, 0x1 ;  /* 0x0000002b0f3c7211 */ /* 0x000fc600078208ff */
[----:B------:R-:W-:Y:S01]  /*1e480*/  STL [R1+0x173c], R58 ;  /* 0x00173c3a01007387 */ /* 0x000fe20000100800 */
[----:B------:R-:W-:-:S03]  /*1e490*/  LEA.HI.X.SX32 R13, R13, R93, 0x1, P4 ;  /* 0x0000005d0d0d7211 */ /* 0x000fc600020f0eff */
[----:B------:R-:W-:Y:S01]  /*1e4a0*/  STL [R1+0x1728], R91 ;  /* 0x0017285b01007387 */ /* 0x000fe20000100800 */
[----:B------:R-:W-:Y:S01]  /*1e4b0*/  LEA R44, P3, R16, R43, 0x1 ;  /* 0x0000002b102c7211 */ /* 0x000fe200078608ff */
[----:B--2---:R-:W-:Y:S02]  /*1e4c0*/  IMAD R28, R28, R61, RZ ;  /* 0x0000003d1c1c7224 */ /* 0x004fe400078e02ff */
[----:B------:R-:W-:Y:S01]  /*1e4d0*/  STL [R1+0x1744], R74 ;  /* 0x0017444a01007387 */ /* 0x000fe20000100800 */
[----:B------:R-:W-:-:S03]  /*1e4e0*/  LEA.HI.X.SX32 R14, R14, R93, 0x1, P5 ;  /* 0x0000005d0e0e7211 */ /* 0x000fc600028f0eff */
[----:B------:R-:W-:Y:S01]  /*1e4f0*/  STL [R1+0x1730], R2 ;  /* 0x0017300201007387 */ /* 0x000fe20000100800 */
[----:B------:R-:W-:-:S03]  /*1e500*/  LEA R61, P4, R17, R43, 0x1 ;  /* 0x0000002b113d7211 */ /* 0x000fc600078808ff */
        /* <DEDUP_REMOVED lines=9> */
[----:B------:R-:W-:-:S03]  /*1e5a0*/  LEA R46, P3, R19, R43, 0x1 ;  /* 0x0000002b132e7211 */ /* 0x000fc600078608ff */
[----:B------:R-:W-:Y:S01]  /*1e5b0*/  STL [R1+0x1748], R14 ;  /* 0x0017480e01007387 */ /* 0x000fe20000100800 */
[----:B------:R-:W-:-:S03]  /*1e5c0*/  LEA.HI.X.SX32 R17, R17, R93, 0x1, P4 ;  /* 0x0000005d11117211 */ /* 0x000fc600020f0eff */
[----:B------:R-:W-:Y:S01]  /*1e5d0*/  STL [R1+0x1764], R61 ;  /* 0x0017643d01007387 */ /* 0x000fe20000100800 */
[----:B------:R-:W-:Y:S01]  /*1e5e0*/  LEA R80, P4, R32, R43, 0x1 ;  /* 0x0000002b20507211 */ /* 0x000fe200078808ff */
[----:B------:R-:W-:Y:S02]  /*1e5f0*/  IMAD R36, R36, R66, RZ ;  /* 0x0000004224247224 */ /* 0x000fe400078e02ff */
[----:B------:R-:W-:Y:S01]  /*1e600*/  STL [R1+0x1750], R15 ;  /* 0x0017500f01007387 */ /* 0x000fe20000100800 */
[----:B------:R-:W-:Y:S01]  /*1e610*/  LEA.HI.X.SX32 R18, R18, R93, 0x1, P5 ;  /* 0x0000005d12127211 */ /* 0x000fe200028f0eff */
[----:B------:R-:W-:Y:S02]  /*1e620*/  IMAD R30, R92, R30, RZ ;  /* 0x0000001e5c1e7224 */ /* 0x000fe400078e02ff */
[----:B------:R-:W-:Y:S01]  /*1e630*/  STL [R1+0x176c], R45 ;  /* 0x00176c2d01007387 */ /* 0x000fe20000100800 */
[----:B------:R-:W-:Y:S01]  /*1e640*/  LEA R47, P5, R20, R43, 0x1 ;  /* 0x0000002b142f7211 */ /* 0x000fe200078a08ff */
[----:B------:R-:W-:-:S02]  /*1e650*/  IMAD R22, R22, R65, RZ ;  /* 0x0000004116167224 */ /* 0x000fc400078e02ff */
[----:B------:R-:W-:Y:S01]  /*1e660*/  STL [R1+0x1758], R16 ;  /* 0x0017581001007387 */ /* 0x000fe20000100800 */
[----:B------:R-:W-:Y:S01]  /*1e670*/  IMAD R92, R48, R50, RZ ;  /* 0x00000032305c7224 */ /* 0x000fe200078e02ff */
[----:B------:R-:W-:Y:S02]  /*1e680*/  LEA.HI.X.SX32 R31, R31, R93, 0x1, P1 ;  /* 0x0000005d1f1f7211 */ /* 0x000fe400008f0eff */
[----:B------:R-:W-:Y:S01]  /*1e690*/  STL [R1+0x1774], R79 ;  /* 0x0017744f01007387 */ /* 0x000fe20000100800 */
[----:B------:R-:W-:Y:S01]  /*1e6a0*/  LEA R48, P1, R21, R43, 0x1 ;  /* 0x0000002b15307211 */ /* 0x000fe200078208ff */
[----:B------:R-:W-:Y:S02]  /*1e6b0*/  IMAD R27, R27, R64, RZ ;  /* 0x000000401b1b7224 */ /* 0x000fe400078e02ff */
[----:B------:R-:W-:Y:S01]  /*1e6c0*/  STL [R1+0x177c], R46 ;  /* 0x00177c2e01007387 */ /* 0x000fe20000100800 */
[----:B------:R-:W-:-:S03]  /*1e6d0*/  LEA.HI.X.SX32 R19, R19, R93, 0x1, P3 ;  /* 0x0000005d13137211 */ /* 0x000fc600018f0eff */
[----:B------:R-:W-:Y:S01]  /*1e6e0*/  STL [R1+0x1760], R17 ;  /* 0x0017601101007387 */ /* 0x000fe20000100800 */
[----:B------:R-:W-:Y:S01]  /*1e6f0*/  LEA R83, P3, R36, R43, 0x1 ;  /* 0x0000002b24537211 */ /* 0x000fe200078608ff */
[----:B0-----:R-:W-:Y:S02]  /*1e700*/  IMAD R33, R33, R63, RZ ;  /* 0x0000003f21217224 */ /* 0x001fe400078e02ff */
[----:B------:R-:W-:Y:S01]  /*1e710*/  STL [R1+0x1784], R80 ;  /* 0x0017845001007387 */ /* 0x000fe20000100800 */
[----:B------:R-:W-:-:S03]  /*1e720*/  LEA.HI.X.SX32 R32, R32, R93, 0x1, P4 ;  /* 0x0000005d20207211 */ /* 0x000fc600020f0eff */
[----:B------:R-:W-:Y:S01]  /*1e730*/  STL [R1+0x1768], R18 ;  /* 0x0017681201007387 */ /* 0x000fe20000100800 */
[----:B------:R-:W-:Y:S01]  /*1e740*/  LEA R50, P4, R22, R43, 0x1 ;  /* 0x0000002b16327211 */ /* 0x000fe200078808ff */
[----:B---3--:R-:W-:Y:S02]  /*1e750*/  IMAD R23, R23, R62, RZ ;  /* 0x0000003e17177224 */ /* 0x008fe400078e02ff */
        /* <DEDUP_REMOVED lines=59> */
[----:B------:R-:W-:-:S03]  /*1eb10*/  LEA.HI.X.SX32 R26, R26, R93, 0x1, P4 ;  /* 0x0000005d1a1a7211 */ /* 0x000fc600020f0eff */
[----:B------:R-:W-:Y:S01]  /*1eb20*/  STL [R1+0x17fc], R65 ;  /* 0x0017fc4101007387 */ /* 0x000fe20000100800 */
[----:B------:R-:W-:-:S03]  /*1eb30*/  LEA.HI.X.SX32 R30, R30, R93, 0x1, P5 ;  /* 0x0000005d1e1e7211 */ /* 0x000fc600028f0eff */
[----:B------:R-:W-:Y:S04]  /*1eb40*/  STL [R1+0x17e8], R25 ;  /* 0x0017e81901007387 */ /* 0x000fe80000100800 */
[----:B------:R-:W-:Y:S04]  /*1eb50*/  STL [R1+0x1800], R78 ;  /* 0x0018004e01007387 */ /* 0x000fe80000100800 */
[----:B------:R-:W-:Y:S04]  /*1eb60*/  STL [R1+0x17f0], R29 ;  /* 0x0017f01d01007387 */ /* 0x000fe80000100800 */
[----:B------:R-:W-:Y:S04]  /*1eb70*/  STL [R1+0x16e4], R43 ;  /* 0x0016e42b01007387 */ /* 0x000fe80000100800 */
[----:B------:R-:W-:Y:S04]  /*1eb80*/  STL [R1+0x16d8], R39 ;  /* 0x0016d82701007387 */ /* 0x000fe80000100800 */
[----:B------:R-:W-:Y:S04]  /*1eb90*/  STL [R1+0x16dc], R26 ;  /* 0x0016dc1a01007387 */ /* 0x000fe80000100800 */
[----:B------:R-:W-:Y:S04]  /*1eba0*/  STL [R1+0x16e0], R30 ;  /* 0x0016e01e01007387 */ /* 0x000fe80000100800 */
[----:B------:R0:W-:Y:S01]  /*1ebb0*/  STS.U16 [R49+UR76+0x42680], R68 ;  /* 0x0426804431007988 */ /* 0x0001e2000800044c */
[----:B------:R-:W-:-:S02]  /*1ebc0*/  PRMT R51, RZ, 0x7610, R51 ;  /* 0x00007610ff337816 */ /* 0x000fc40000000033 */
[----:B------:R-:W-:Y:S01]  /*1ebd0*/  LEA.HI.X.SX32 R41, R92, R93, 0x1, P1 ;  /* 0x0000005d5c297211 */ /* 0x000fe200008f0eff */
[----:B------:R-:W-:Y:S02]  /*1ebe0*/  @P0 IMAD.MOV.U32 R92, RZ, RZ, R53 ;  /* 0x000000ffff5c0224 */ /* 0x000fe400078e0035 */
[----:B------:R-:W-:Y:S01]  /*1ebf0*/  @P0 IMAD.MOV.U32 R93, RZ, RZ, R11 ;  /* 0x000000ffff5d0224 */ /* 0x000fe200078e000b */
[----:B0-----:R-:W2:Y:S04]  /*1ec00*/  LDL.LU R68, [R1+0x22dc] ;  /* 0x0022dc0001447983 */ /* 0x001ea80000300800 */
[----:B------:R-:W5:Y:S04]  /*1ec10*/  LDL.LU R11, [R1+0x22d8] ;  /* 0x0022d800010b7983 */ /* 0x000f680000300800 */
[----:B------:R-:W3:Y:S01]  /*1ec20*/  LDL.LU R53, [R1+0x22d4] ;  /* 0x0022d40001357983 */ /* 0x000ee20000300800 */
[----:B------:R-:W-:-:S03]  /*1ec30*/  PRMT R67, RZ, 0x7610, R67 ;  /* 0x00007610ff437816 */ /* 0x000fc60000000043 */
[----:B------:R0:W4:Y:S04]  /*1ec40*/  @P0 LDG.E.U16 R51, desc[UR6][R92.64] ;  /* 0x000000065c330981 */ /* 0x000128000c1e1500 */
[----:B------:R1:W-:Y:S01]  /*1ec50*/  STL [R1+0x16d4], R41 ;  /* 0x0016d42901007387 */ /* 0x0003e20000100800 */
[----:B0-----:R-:W-:Y:S02]  /*1ec60*/  @P0 IMAD.MOV.U32 R93, RZ, RZ, R84 ;  /* 0x000000ffff5d0224 */ /* 0x001fe400078e0054 */
[----:B------:R-:W-:Y:S01]  /*1ec70*/  @P0 IMAD.MOV.U32 R92, RZ, RZ, R69 ;  /* 0x000000ffff5c0224 */ /* 0x000fe200078e0045 */
[----:B------:R-:W5:Y:S04]  /*1ec80*/  LDL.LU R84, [R1+0x22d0] ;  /* 0x0022d00001547983 */ /* 0x000f680000300800 */
[----:B------:R-:W4:Y:S04]  /*1ec90*/  LDL.LU R69, [R1+0x22cc] ;  /* 0x0022cc0001457983 */ /* 0x000f280000300800 */
[----:B------:R0:W4:Y:S02]  /*1eca0*/  @P0 LDG.E.U16 R67, desc[UR6][R92.64] ;  /* 0x000000065c430981 */ /* 0x000124000c1e1500 */
[----:B0-----:R-:W-:-:S02]  /*1ecb0*/  @P0 IMAD.MOV.U32 R93, RZ, RZ, R85 ;  /* 0x000000ffff5d0224 */ /* 0x001fc400078e0055 */
[----:B------:R-:W-:Y:S01]  /*1ecc0*/  @P0 IMAD.MOV.U32 R92, RZ, RZ, R54 ;  /* 0x000000ffff5c0224 */ /* 0x000fe200078e0036 */
[----:B------:R-:W5:Y:S04]  /*1ecd0*/  LDL.LU R85, [R1+0x22c8] ;  /* 0x0022c80001557983 */ /* 0x000f680000300800 */
[----:B------:R-:W4:Y:S01]  /*1ece0*/  LDL.LU R54, [R1+0x22c4] ;  /* 0x0022c40001367983 */ /* 0x000f220000300800 */
[----:B------:R-:W-:-:S06]  /*1ecf0*/  PRMT R52, RZ, 0x7610, R52 ;  /* 0x00007610ff347816 */ /* 0x000fcc0000000034 */
[----:B------:R0:W4:Y:S02]  /*1ed00*/  @P0 LDG.E.U16 R52, desc[UR6][R92.64] ;  /* 0x000000065c340981 */ /* 0x000124000c1e1500 */
[----:B0-----:R-:W-:Y:S02]  /*1ed10*/  @P0 IMAD.MOV.U32 R92, RZ, RZ, R70 ;  /* 0x000000ffff5c0224 */ /* 0x001fe400078e0046 */
[----:B------:R-:W-:Y:S02]  /*1ed20*/  @P0 IMAD.MOV.U32 R93, RZ, RZ, R86 ;  /* 0x000000ffff5d0224 */ /* 0x000fe400078e0056 */
[----:B------:R-:W5:Y:S04]  /*1ed30*/  LDL.LU R86, [R1+0x22c0] ;  /* 0x0022c00001567983 */ /* 0x000f680000300800 */
[----:B------:R-:W4:Y:S01]  /*1ed40*/  LDL.LU R70, [R1+0x22bc] ;  /* 0x0022bc0001467983 */ /* 0x000f220000300800 */
[----:B--2---:R-:W-:-:S06]  /*1ed50*/  PRMT R68, RZ, 0x7610, R68 ;  /* 0x00007610ff447816 */ /* 0x004fcc0000000044 */
[----:B------:R0:W2:Y:S01]  /*1ed60*/  @P0 LDG.E.U16 R68, desc[UR6][R92.64] ;  /* 0x000000065c440981 */ /* 0x0000a2000c1e1500 */
[----:B---3--:R-:W-:Y:S01]  /*1ed70*/  PRMT R53, RZ, 0x7610, R53 ;  /* 0x00007610ff357816 */ /* 0x008fe20000000035 */
[----:B0-----:R-:W-:Y:S02]  /*1ed80*/  @P0 IMAD.MOV.U32 R92, RZ, RZ, R55 ;  /* 0x000000ffff5c0224 */ /* 0x001fe400078e0037 */
[----:B------:R-:W-:Y:S02]  /*1ed90*/  @P0 IMAD.MOV.U32 R93, RZ, RZ, R87 ;  /* 0x000000ffff5d0224 */ /* 0x000fe400078e0057 */
[----:B------:R-:W5:Y:S04]  /*1eda0*/  LDL.LU R87, [R1+0x22b8] ;  /* 0x0022b80001577983 */ /* 0x000f680000300800 */
[----:B------:R-:W3:Y:S04]  /*1edb0*/  LDL.LU R55, [R1+0x22b4] ;  /* 0x0022b40001377983 */ /* 0x000ee80000300800 */
[----:B------:R0:W2:Y:S01]  /*1edc0*/  @P0 LDG.E.U16 R53, desc[UR6][R92.64] ;  /* 0x000000065c350981 */ /* 0x0000a2000c1e1500 */
[----:B----4-:R-:W-:Y:S01]  /*1edd0*/  PRMT R69, RZ, 0x7610, R69 ;  /* 0x00007610ff457816 */ /* 0x010fe20000000045 */
[----:B0-----:R-:W-:-:S02]  /*1ede0*/  @P0 IMAD.MOV.U32 R92, RZ, RZ, R71 ;  /* 0x000000ffff5c0224 */ /* 0x001fc400078e0047 */
[----:B------:R-:W-:Y:S02]  /*1edf0*/  @P0 IMAD.MOV.U32 R93, RZ, RZ, R88 ;  /* 0x000000ffff5d0224 */ /* 0x000fe400078e0058 */
[----:B------:R-:W5:Y:S04]  /*1ee00*/  LDL.LU R88, [R1+0x22b0] ;  /* 0x0022b00001587983 */ /* 0x000f680000300800 */
[----:B------:R-:W4:Y:S04]  /*1ee10*/  LDL.LU R71, [R1+0x22ac] ;  /* 0x0022ac0001477983 */ /* 0x000f280000300800 */
[----:B------:R0:W2:Y:S01]  /*1ee20*/  @P0 LDG.E.U16 R69, desc[UR6][R92.64] ;  /* 0x000000065c450981 */ /* 0x0000a2000c1e1500 */
[----:B------:R-:W-:Y:S01]  /*1ee30*/  PRMT R54, RZ, 0x7610, R54 ;  /* 0x00007610ff367816 */ /* 0x000fe20000000036 */
[----:B0-----:R-:W-:-:S02]  /*1ee40*/  @P0 IMAD.MOV.U32 R93, RZ, RZ, R89 ;  /* 0x000000ffff5d0224 */ /* 0x001fc400078e0059 */
[----:B------:R-:W-:Y:S01]  /*1ee50*/  @P0 IMAD.MOV.U32 R92, RZ, RZ, R56 ;  /* 0x000000ffff5c0224 */ /* 0x000fe200078e0038 */
[----:B------:R-:W5:Y:S04]  /*1ee60*/  LDL.LU R89, [R1+0x22a8] ;  /* 0x0022a80001597983 */ /* 0x000f680000300800 */
[----:B------:R-:W2:Y:S04]  /*1ee70*/  LDL.LU R56, [R1+0x22a4] ;  /* 0x0022a40001387983 */ /* 0x000ea80000300800 */
[----:B------:R0:W2:Y:S02]  /*1ee80*/  @P0 LDG.E.U16 R54, desc[UR6][R92.64] ;  /* 0x000000065c360981 */ /* 0x0000a4000c1e1500 */
[----:B0-----:R-:W-:-:S02]  /*1ee90*/  @P0 IMAD.MOV.U32 R93, RZ, RZ, R90 ;  /* 0x000000ffff5d0224 */ /* 0x001fc400078e005a */
[----:B------:R-:W-:Y:S01]  /*1eea0*/  @P0 IMAD.MOV.U32 R92, RZ, RZ, R72 ;  /* 0x000000ffff5c0224 */ /* 0x000fe200078e0048 */
[----:B------:R-:W5:Y:S04]  /*1eeb0*/  LDL.LU R90, [R1+0x22a0] ;  /* 0x0022a000015a7983 */ /* 0x000f680000300800 */
[----:B------:R-:W2:Y:S01]  /*1eec0*/  LDL.LU R72, [R1+0x229c] ;  /* 0x00229c0001487983 */ /* 0x000ea20000300800 */
[----:B------:R-:W-:-:S06]  /*1eed0*/  PRMT R70, RZ, 0x7610, R70 ;  /* 0x00007610ff467816 */ /* 0x000fcc0000000046 */
[----:B------:R0:W2:Y:S02]  /*1eee0*/  @P0 LDG.E.U16 R70, desc[UR6][R92.64] ;  /* 0x000000065c460981 */ /* 0x0000a4000c1e1500 */
[----:B0-----:R-:W-:Y:S02]  /*1eef0*/  @P0 IMAD.MOV.U32 R92, RZ, RZ, R57 ;  /* 0x000000ffff5c0224 */ /* 0x001fe400078e0039 */
[----:B------:R-:W-:Y:S02]  /*1ef00*/  @P0 IMAD.MOV.U32 R93, RZ, RZ, R91 ;  /* 0x000000ffff5d0224 */ /* 0x000fe400078e005b */
[----:B------:R-:W5:Y:S04]  /*1ef10*/  LDL.LU R91, [R1+0x2298] ;  /* 0x00229800015b7983 */ /* 0x000f680000300800 */
[----:B------:R-:W2:Y:S01]  /*1ef20*/  LDL.LU R57, [R1+0x2294] ;  /* 0x0022940001397983 */ /* 0x000ea20000300800 */
[----:B---3--:R-:W-:-:S06]  /*1ef30*/  PRMT R55, RZ, 0x7610, R55 ;  /* 0x00007610ff377816 */ /* 0x008fcc0000000037 */
[----:B------:R0:W3:Y:S02]  /*1ef40*/  @P0 LDG.E.U16 R55, desc[UR6][R92.64] ;  /* 0x000000065c370981 */ /* 0x0000e4000c1e1500 */
[----:B0-----:R-:W-:Y:S02]  /*1ef50*/  @P0 IMAD.MOV.U32 R92, RZ, RZ, R73 ;  /* 0x000000ffff5c0224 */ /* 0x001fe400078e0049 */
[----:B------:R-:W-:Y:S02]  /*1ef60*/  @P0 IMAD.MOV.U32 R93, RZ, RZ, R2 ;  /* 0x000000ffff5d0224 */ /* 0x000fe400078e0002 */
[----:B------:R-:W5:Y:S01]  /*1ef70*/  LDL.LU R2, [R1+0x2290] ;  /* 0x0022900001027983 */ /* 0x000f620000300800 */
[----:B----4-:R-:W-:-:S03]  /*1ef80*/  PRMT R71, RZ, 0x7610, R71 ;  /* 0x00007610ff477816 */ /* 0x010fc60000000047 */
[----:B------:R-:W4:Y:S04]  /*1ef90*/  LDL.LU R73, [R1+0x228c] ;  /* 0x00228c0001497983 */ /* 0x000f280000300800 */
[----:B------:R0:W3:Y:S02]  /*1efa0*/  @P0 LDG.E.U16 R71, desc[UR6][R92.64] ;  /* 0x000000065c470981 */ /* 0x0000e4000c1e1500 */
[----:B0-----:R-:W-:Y:S02]  /*1efb0*/  @P0 IMAD.MOV.U32 R92, RZ, RZ, R58 ;  /* 0x000000ffff5c0224 */ /* 0x001fe400078e003a */
[----:B------:R-:W-:Y:S02]  /*1efc0*/  @P0 IMAD.MOV.U32 R93, RZ, RZ, R12 ;  /* 0x000000ffff5d0224 */ /* 0x000fe400078e000c */
[----:B------:R-:W5:Y:S01]  /*1efd0*/  LDL.LU R12, [R1+0x2288] ;  /* 0x00228800010c7983 */ /* 0x000f620000300800 */
[----:B--2---:R-:W-:-:S03]  /*1efe0*/  PRMT R56, RZ, 0x7610, R56 ;  /* 0x00007610ff387816 */ /* 0x004fc60000000038 */
[----:B------:R-:W2:Y:S04]  /*1eff0*/  LDL.LU R58, [R1+0x2284] ;  /* 0x00228400013a7983 */ /* 0x000ea80000300800 */
[----:B------:R0:W3:Y:S02]  /*1f000*/  @P0 LDG.E.U16 R56, desc[UR6][R92.64] ;  /* 0x000000065c380981 */ /* 0x0000e4000c1e1500 */
[----:B0-----:R-:W-:Y:S02]  /*1f010*/  @P0 IMAD.MOV.U32 R93, RZ, RZ, R13 ;  /* 0x000000ffff5d0224 */ /* 0x001fe400078e000d */
[----:B------:R-:W-:Y:S01]  /*1f020*/  @P0 IMAD.MOV.U32 R92, RZ, RZ, R74 ;  /* 0x000000ffff5c0224 */ /* 0x000fe200078e004a */
[----:B------:R-:W5:Y:S01]  /*1f030*/  LDL.LU R13, [R1+0x2280] ;  /* 0x00228000010d7983 */ /* 0x000f620000300800 */
[----:B------:R-:W-:-:S03]  /*1f040*/  PRMT R72, RZ, 0x7610, R72 ;  /* 0x00007610ff487816 */ /* 0x000fc60000000048 */
[----:B------:R-:W3:Y:S04]  /*1f050*/  LDL.LU R74, [R1+0x227c] ;  /* 0x00227c00014a7983 */ /* 0x000ee80000300800 */
[----:B------:R0:W3:Y:S02]  /*1f060*/  @P0 LDG.E.U16 R72, desc[UR6][R92.64] ;  /* 0x000000065c480981 */ /* 0x0000e4000c1e1500 */
[----:B0-----:R-:W-:Y:S02]  /*1f070*/  @P0 IMAD.MOV.U32 R93, RZ, RZ, R14 ;  /* 0x000000ffff5d0224 */ /* 0x001fe400078e000e */
[----:B------:R-:W-:Y:S01]  /*1f080*/  @P0 IMAD.MOV.U32 R92, RZ, RZ, R59 ;  /* 0x000000ffff5c0224 */ /* 0x000fe200078e003b */
[----:B------:R-:W5:Y:S04]  /*1f090*/  LDL.LU R14, [R1+0x2278] ;  /* 0x00227800010e7983 */ /* 0x000f680000300800 */
[----:B------:R-:W3:Y:S01]  /*1f0a0*/  LDL.LU R59, [R1+0x2274] ;  /* 0x00227400013b7983 */ /* 0x000ee20000300800 */
[----:B------:R-:W-:-:S06]  /*1f0b0*/  PRMT R57, RZ, 0x7610, R57 ;  /* 0x00007610ff397816 */ /* 0x000fcc0000000039 */
[----:B------:R0:W3:Y:S02]  /*1f0c0*/  @P0 LDG.E.U16 R57, desc[UR6][R92.64] ;  /* 0x000000065c390981 */ /* 0x0000e4000c1e1500 */
[----:B0-----:R-:W-:Y:S02]  /*1f0d0*/  @P0 IMAD.MOV.U32 R92, RZ, RZ, R60 ;  /* 0x000000ffff5c0224 */ /* 0x001fe400078e003c */
[----:B------:R-:W-:Y:S02]  /*1f0e0*/  @P0 IMAD.MOV.U32 R93, RZ, RZ, R15 ;  /* 0x000000ffff5d0224 */ /* 0x000fe400078e000f */
[----:B------:R-:W5:Y:S04]  /*1f0f0*/  LDL.LU R15, [R1+0x2270] ;  /* 0x00227000010f7983 */ /* 0x000f680000300800 */
[----:B------:R-:W3:Y:S01]  /*1f100*/  LDL.LU R60, [R1+0x226c] ;  /* 0x00226c00013c7983 */ /* 0x000ee20000300800 */
[----:B----4-:R-:W-:-:S06]  /*1f110*/  PRMT R73, RZ, 0x7610, R73 ;  /* 0x00007610ff497816 */ /* 0x010fcc0000000049 */
[----:B------:R0:W4:Y:S02]  /*1f120*/  @P0 LDG.E.U16 R73, desc[UR6][R92.64] ;  /* 0x000000065c490981 */ /* 0x000124000c1e1500 */
[----:B0-----:R-:W-:Y:S02]  /*1f130*/  @P0 IMAD.MOV.U32 R92, RZ, RZ, R44 ;  /* 0x000000ffff5c0224 */ /* 0x001fe400078e002c */
[----:B------:R-:W-:Y:S02]  /*1f140*/  @P0 IMAD.MOV.U32 R93, RZ, RZ, R16 ;  /* 0x000000ffff5d0224 */ /* 0x000fe400078e0010 */
[----:B------:R-:W5:Y:S01]  /*1f150*/  LDL.LU R16, [R1+0x2268] ;  /* 0x0022680001107983 */ /* 0x000f620000300800 */
[----:B--2---:R-:W-:-:S03]  /*1f160*/  PRMT R58, RZ, 0x7610, R58 ;  /* 0x00007610ff3a7816 */ /* 0x004fc6000000003a */
[----:B------:R-:W2:Y:S04]  /*1f170*/  LDL.LU R44, [R1+0x2264] ;  /* 0x00226400012c7983 */ /* 0x000ea80000300800 */
[----:B------:R0:W4:Y:S02]  /*1f180*/  @P0 LDG.E.U16 R58, desc[UR6][R92.64] ;  /* 0x000000065c3a0981 */ /* 0x000124000c1e1500 */
[----:B0-----:R-:W-:Y:S02]  /*1f190*/  @P0 IMAD.MOV.U32 R92, RZ, RZ, R61 ;  /* 0x000000ffff5c0224 */ /* 0x001fe400078e003d */
[----:B------:R-:W-:Y:S02]  /*1f1a0*/  @P0 IMAD.MOV.U32 R93, RZ, RZ, R17 ;  /* 0x000000ffff5d0224 */ /* 0x000fe400078e0011 */
[----:B------:R-:W5:Y:S01]  /*1f1b0*/  LDL.LU R17, [R1+0x2260] ;  /* 0x0022600001117983 */ /* 0x000f620000300800 */
[----:B---3--:R-:W-:-:S03]  /*1f1c0*/  PRMT R74, RZ, 0x7610, R74 ;  /* 0x00007610ff4a7816 */ /* 0x008fc6000000004a */
[----:B------:R-:W3:Y:S04]  /*1f1d0*/  LDL.LU R61, [R1+0x225c] ;  /* 0x00225c00013d7983 */ /* 0x000ee80000300800 */
[----:B------:R0:W4:Y:S02]  /*1f1e0*/  @P0 LDG.E.U16 R74, desc[UR6][R92.64] ;  /* 0x000000065c4a0981 */ /* 0x000124000c1e1500 */
[----:B0-----:R-:W-:Y:S02]  /*1f1f0*/  @P0 IMAD.MOV.U32 R93, RZ, RZ, R18 ;  /* 0x000000ffff5d0224 */ /* 0x001fe400078e0012 */
[----:B------:R-:W-:Y:S01]  /*1f200*/  @P0 IMAD.MOV.U32 R92, RZ, RZ, R45 ;  /* 0x000000ffff5c0224 */ /* 0x000fe200078e002d */
[----:B------:R-:W5:Y:S01]  /*1f210*/  LDL.LU R18, [R1+0x2258] ;  /* 0x0022580001127983 */ /* 0x000f620000300800 */
[----:B------:R-:W-:-:S03]  /*1f220*/  PRMT R59, RZ, 0x7610, R59 ;  /* 0x00007610ff3b7816 */ /* 0x000fc6000000003b */
[----:B------:R-:W4:Y:S04]  /*1f230*/  LDL.LU R45, [R1+0x2254] ;  /* 0x00225400012d7983 */ /* 0x000f280000300800 */
[----:B------:R0:W4:Y:S02]  /*1f240*/  @P0 LDG.E.U16 R59, desc[UR6][R92.64] ;  /* 0x000000065c3b0981 */ /* 0x000124000c1e1500 */
[----:B0-----:R-:W-:Y:S02]  /*1f250*/  @P0 IMAD.MOV.U32 R93, RZ, RZ, R19 ;  /* 0x000000ffff5d0224 */ /* 0x001fe400078e0013 */
        /* <DEDUP_REMOVED lines=10> */
[----:B------:R0:W2:Y:S02]  /*1f300*/  @P0 LDG.E.U16 R44, desc[UR6][R92.64] ;  /* 0x000000065c2c0981 */ /* 0x0000a4000c1e1500 */
[----:B0-----:R-:W-:Y:S02]  /*1f310*/  @P0 IMAD.MOV.U32 R92, RZ, RZ, R48 ;  /* 0x000000ffff5c0224 */ /* 0x001fe400078e0030 */
[----:B------:R-:W-:Y:S02]  /*1f320*/  @P0 IMAD.MOV.U32 R93, RZ, RZ, R21 ;  /* 0x000000ffff5d0224 */ /* 0x000fe400078e0015 */
[----:B------:R-:W5:Y:S01]  /*1f330*/  LDL.LU R21, [R1+0x2240] ;  /* 0x0022400001157983 */ /* 0x000f620000300800 */
[----:B---3--:R-:W-:-:S03]  /*1f340*/  PRMT R61, RZ, 0x7610, R61 ;  /* 0x00007610ff3d7816 */ /* 0x008fc6000000003d */
[----:B------:R-:W3:Y:S04]  /*1f350*/  LDL.LU R48, [R1+0x223c] ;  /* 0x00223c0001307983 */ /* 0x000ee80000300800 */
[----:B------:R0:W2:Y:S02]  /*1f360*/  @P0 LDG.E.U16 R61, desc[UR6][R92.64] ;  /* 0x000000065c3d0981 */ /* 0x0000a4000c1e1500 */
[----:B0-----:R-:W-:Y:S02]  /*1f370*/  @P0 IMAD.MOV.U32 R92, RZ, RZ, R50 ;  /* 0x000000ffff5c0224 */ /* 0x001fe400078e0032 */
[----:B------:R-:W-:Y:S02]  /*1f380*/  @P0 IMAD.MOV.U32 R93, RZ, RZ, R22 ;  /* 0x000000ffff5d0224 */ /* 0x000fe400078e0016 */
[----:B------:R-:W5:Y:S01]  /*1f390*/  LDL.LU R22, [R1+0x2238] ;  /* 0x0022380001167983 */ /* 0x000f620000300800 */
[----:B----4-:R-:W-:-:S03]  /*1f3a0*/  PRMT R45, RZ, 0x7610, R45 ;  /* 0x00007610ff2d7816 */ /* 0x010fc6000000002d */
[----:B------:R-:W4:Y:S04]  /*1f3b0*/  LDL.LU R50, [R1+0x2234] ;  /* 0x0022340001327983 */ /* 0x000f280000300800 */
[----:B------:R0:W2:Y:S02]  /*1f3c0*/  @P0 LDG.E.U16 R45, desc[UR6][R92.64] ;  /* 0x000000065c2d0981 */ /* 0x0000a4000c1e1500 */
[----:B0-----:R-:W-:Y:S02]  /*1f3d0*/  @P0 IMAD.MOV.U32 R93, RZ, RZ, R23 ;  /* 0x000000ffff5d0224 */ /* 0x001fe400078e0017 */
[----:B------:R-:W-:Y:S01]  /*1f3e0*/  @P0 IMAD.MOV.U32 R92, RZ, RZ, R62 ;  /* 0x000000ffff5c0224 */ /* 0x000fe200078e003e */
[----:B------:R-:W5:Y:S01]  /*1f3f0*/  LDL.LU R23, [R1+0x2230] ;  /* 0x0022300001177983 */ /* 0x000f620000300800 */
[----:B------:R-:W-:-:S03]  /*1f400*/  PRMT R46, RZ, 0x7610, R46 ;  /* 0x00007610ff2e7816 */ /* 0x000fc6000000002e */
[----:B------:R-:W2:Y:S04]  /*1f410*/  LDL.LU R62, [R1+0x222c] ;  /* 0x00222c00013e7983 */ /* 0x000ea80000300800 */
[----:B------:R0:W2:Y:S02]  /*1f420*/  @P0 LDG.E.U16 R46, desc[UR6][R92.64] ;  /* 0x000000065c2e0981 */ /* 0x0000a4000c1e1500 */
[----:B0-----:R-:W-:Y:S02]  /*1f430*/  @P0 IMAD.MOV.U32 R93, RZ, RZ, R24 ;  /* 0x000000ffff5d0224 */ /* 0x001fe400078e0018 */
        /* <DEDUP_REMOVED lines=30> */
[----:B------:R-:W3:Y:S01]  /*1f620*/  LDL.LU R76, [R1+0x2200] ;  /* 0x00220000014c7983 */ /* 0x000ee20000300800 */
[----:B------:R-:W-:-:S03]  /*1f630*/  @P0 IMAD.MOV.U32 R92, RZ, RZ, R42 ;  /* 0x000000ffff5c0224 */ /* 0x000fc600078e002a */
[----:B------:R-:W3:Y:S01]  /*1f640*/  LDL R42, [R1+0x1564] ;  /* 0x00156400012a7983 */ /* 0x000ee20000100800 */
        /* <DEDUP_REMOVED lines=19> */
[----:B------:R0:W4:Y:S01]  /*1f780*/  @P0 LDG.E.U16 R75, desc[UR6][R92.64] ;  /* 0x000000065c4b0981 */ /* 0x000122000c1e1500 */
[----:B------:R-:W-:Y:S01]  /*1f790*/  PRMT R76, RZ, 0x7610, R76 ;  /* 0x00007610ff4c7816 */ /* 0x000fe2000000004c */
[----:B0-----:R-:W-:Y:S02]  /*1f7a0*/  @P0 IMAD.MOV.U32 R93, RZ, RZ, R32 ;  /* 0x000000ffff5d0224 */ /* 0x001fe400078e0020 */
[----:B------:R-:W-:Y:S01]  /*1f7b0*/  @P0 IMAD.MOV.U32 R92, RZ, RZ, R80 ;  /* 0x000000ffff5c0224 */ /* 0x000fe200078e0050 */
[----:B------:R-:W5:Y:S04]  /*1f7c0*/  LDL.LU R32, [R1+0x21e4] ;  /* 0x0021e40001207983 */ /* 0x000f680000300800 */
[----:B------:R-:W4:Y:S04]  /*1f7d0*/  LDL.LU R80, [R1+0x21e0] ;  /* 0x0021e00001507983 */ /* 0x000f280000300800 */
[----:B------:R0:W4:Y:S02]  /*1f7e0*/  @P0 LDG.E.U16 R76, desc[UR6][R92.64] ;  /* 0x000000065c4c0981 */ /* 0x000124000c1e1500 */
[----:B0-----:R-:W-:-:S02]  /*1f7f0*/  @P0 IMAD.MOV.U32 R93, RZ, RZ, R81 ;  /* 0x000000ffff5d0224 */ /* 0x001fc400078e0051 */
[----:B------:R-:W4:Y:S01]  /*1f800*/  LDL.LU R81, [R1+0x21dc] ;  /* 0x0021dc0001517983 */ /* 0x000f220000300800 */
[----:B------:R-:W-:-:S03]  /*1f810*/  @P0 IMAD.MOV.U32 R92, RZ, RZ, R83 ;  /* 0x000000ffff5c0224 */ /* 0x000fc600078e0053 */
[----:B------:R-:W4:Y:S01]  /*1f820*/  LDL.LU R83, [R1+0x21d8] ;  /* 0x0021d80001537983 */ /* 0x000f220000300800 */
[----:B------:R-:W-:-:S06]  /*1f830*/  PRMT R77, RZ, 0x7610, R77 ;  /* 0x00007610ff4d7816 */ /* 0x000fcc000000004d */
[----:B------:R0:W4:Y:S02]  /*1f840*/  @P0 LDG.E.U16 R77, desc[UR6][R92.64] ;  /* 0x000000065c4d0981 */ /* 0x000124000c1e1500 */
[----:B0-----:R-:W-:Y:S02]  /*1f850*/  @P0 IMAD.MOV.U32 R92, RZ, RZ, R34 ;  /* 0x000000ffff5c0224 */ /* 0x001fe400078e0022 */
[----:B------:R-:W-:Y:S02]  /*1f860*/  @P0 IMAD.MOV.U32 R93, RZ, RZ, R33 ;  /* 0x000000ffff5d0224 */ /* 0x000fe400078e0021 */
[----:B------:R-:W5:Y:S04]  /*1f870*/  LDL.LU R33, [R1+0x21d4] ;  /* 0x0021d40001217983 */ /* 0x000f680000300800 */
[----:B------:R-:W5:Y:S01]  /*1f880*/  LDL.LU R34, [R1+0x21d0] ;  /* 0x0021d00001227983 */ /* 0x000f620000300800 */
[----:B--2---:R-:W-:-:S06]  /*1f890*/  PRMT R78, RZ, 0x7610, R78 ;  /* 0x00007610ff4e7816 */ /* 0x004fcc000000004e */
[----:B------:R0:W2:Y:S02]  /*1f8a0*/  @P0 LDG.E.U16 R78, desc[UR6][R92.64] ;  /* 0x000000065c4e0981 */ /* 0x0000a4000c1e1500 */
[----:B0-----:R-:W-:Y:S02]  /*1f8b0*/  @P0 IMAD.MOV.U32 R92, RZ, RZ, R36 ;  /* 0x000000ffff5c0224 */ /* 0x001fe400078e0024 */
[----:B------:R-:W-:Y:S02]  /*1f8c0*/  @P0 IMAD.MOV.U32 R93, RZ, RZ, R35 ;  /* 0x000000ffff5d0224 */ /* 0x000fe400078e0023 */
[----:B------:R-:W5:Y:S01]  /*1f8d0*/  LDL.LU R35, [R1+0x21cc] ;  /* 0x0021cc0001237983 */ /* 0x000f620000300800 */
[----:B---3--:R-:W-:-:S03]  /*1f8e0*/  PRMT R79, RZ, 0x7610, R79 ;  /* 0x00007610ff4f7816 */ /* 0x008fc6000000004f */
[----:B------:R-:W5:Y:S04]  /*1f8f0*/  LDL.LU R36, [R1+0x21c8] ;  /* 0x0021c80001247983 */ /* 0x000f680000300800 */
[----:B------:R0:W3:Y:S02]  /*1f900*/  @P0 LDG.E.U16 R79, desc[UR6][R92.64] ;  /* 0x000000065c4f0981 */ /* 0x0000e4000c1e1500 */
[----:B0-----:R-:W-:Y:S02]  /*1f910*/  @P0 IMAD.MOV.U32 R92, RZ, RZ, R38 ;  /* 0x000000ffff5c0224 */ /* 0x001fe400078e0026 */
[----:B------:R-:W-:Y:S02]  /*1f920*/  @P0 IMAD.MOV.U32 R93, RZ, RZ, R37 ;  /* 0x000000ffff5d0224 */ /* 0x000fe400078e0025 */
[----:B------:R-:W5:Y:S01]  /*1f930*/  LDL.LU R37, [R1+0x21c4] ;  /* 0x0021c40001257983 */ /* 0x000f620000300800 */
[----:B----4-:R-:W-:-:S03]  /*1f940*/  PRMT R80, RZ, 0x7610, R80 ;  /* 0x00007610ff507816 */ /* 0x010fc60000000050 */
[----:B------:R-:W5:Y:S04]  /*1f950*/  LDL.LU R38, [R1+0x21c0] ;  /* 0x0021c00001267983 */ /* 0x000f680000300800 */
[----:B------:R0:W4:Y:S01]  /*1f960*/  @P0 LDG.E.U16 R80, desc[UR6][R92.64] ;  /* 0x000000065c500981 */ /* 0x000122000c1e1500 */
[----:B------:R-:W-:Y:S01]  /*1f970*/  PRMT R81, RZ, 0x7610, R81 ;  /* 0x00007610ff517816 */ /* 0x000fe20000000051 */
[----:B0-----:R-:W-:Y:S02]  /*1f980*/  @P0 IMAD.MOV.U32 R92, RZ, RZ, R40 ;  /* 0x000000ffff5c0224 */ /* 0x001fe400078e0028 */
[----:B------:R-:W-:Y:S01]  /*1f990*/  @P0 IMAD.MOV.U32 R93, RZ, RZ, R39 ;  /* 0x000000ffff5d0224 */ /* 0x000fe200078e0027 */
[----:B------:R-:W-:Y:S01]  /*1f9a0*/  PRMT R83, RZ, 0x7610, R83 ;  /* 0x00007610ff537816 */ /* 0x000fe20000000053 */
[----:B------:R-:W5:Y:S04]  /*1f9b0*/  LDL.LU R39, [R1+0x21bc] ;  /* 0x0021bc0001277983 */ /* 0x000f680000300800 */
[----:B------:R0:W2:Y:S04]  /*1f9c0*/  @P0 LDG.E.U16 R81, desc[UR6][R92.64] ;  /* 0x000000065c510981 */ /* 0x0000a8000c1e1500 */
[----:B------:R-:W5:Y:S01]  /*1f9d0*/  LDL.LU R40, [R1+0x21b8] ;  /* 0x0021b80001287983 */ /* 0x000f620000300800 */
[----:B0-----:R-:W-:-:S02]  /*1f9e0*/  @P0 IMAD.MOV.U32 R92, RZ, RZ, R43 ;  /* 0x000000ffff5c0224 */ /* 0x001fc400078e002b */
[----:B------:R-:W-:Y:S01]  /*1f9f0*/  @P0 IMAD.MOV.U32 R93, RZ, RZ, R41 ;  /* 0x000000ffff5d0224 */ /* 0x000fe200078e0029 */
[----:B------:R-:W0:Y:S04]  /*1fa00*/  S2R R43, SR_TID.X ;  /* 0x00000000002b7919 */ /* 0x000e280000002100 */
[----:B------:R1:W2:Y:S04]  /*1fa10*/  @P0 LDG.E.U16 R83, desc[UR6][R92.64] ;  /* 0x000000065c530981 */ /* 0x0002a8000c1e1500 */
[----:B-1----:R1:W5:Y:S01]  /*1fa20*/  LDL.LU R41, [R1+0x21b4] ;  /* 0x0021b40001297983 */ /* 0x0023620000300800 */
[----:B------:R-:W-:-:S02]  /*1fa30*/  VIADD R92, R42, 0x20000 ;  /* 0x000200002a5c7836 */ /* 0x000fc40000000000 */
[----:B------:R-:W-:-:S03]  /*1fa40*/  VIADD R93, R42, 0x48000 ;  /* 0x000480002a5d7836 */ /* 0x000fc60000000000 */
[----:B------:R-:W-:Y:S02]  /*1fa50*/  SHF.R.U32.HI R92, RZ, 0x4, R92 ;  /* 0x00000004ff5c7819 */ /* 0x000fe4000001165c */
[----:B------:R-:W-:Y:S02]  /*1fa60*/  SHF.R.U32.HI R93, RZ, 0x4, R93 ;  /* 0x00000004ff5d7819 */ /* 0x000fe4000001165d */
[----:B------:R-:W-:Y:S02]  /*1fa70*/  SGXT.U32 R42, R92, 0xe ;  /* 0x0000000e5c2a781a */ /* 0x000fe40000000000 */
[----:B------:R-:W-:Y:S01]  /*1fa80*/  SGXT.U32 R93, R93, 0xe ;  /* 0x0000000e5d5d781a */ /* 0x000fe20000000000 */
[----:B------:R-:W-:Y:S02]  /*1fa90*/  IMAD.MOV.U32 R92, RZ, RZ, RZ ;  /* 0x000000ffff5c7224 */ /* 0x000fe400078e00ff */
[----:B------:R1:W-:Y:S01]  /*1faa0*/  STL [R1+0xec4], R42 ;  /* 0x000ec42a01007387 */ /* 0x0003e20000100800 */
[----:B0-----:R-:W-:-:S03]  /*1fab0*/  SHF.R.U32.HI R43, RZ, 0x5, R43 ;  /* 0x00000005ff2b7819 */ /* 0x001fc6000001162b */
[----:B------:R0:W-:Y:S01]  /*1fac0*/  STL [R1+0xec0], R93 ;  /* 0x000ec05d01007387 */ /* 0x0001e20000100800 */
[----:B-1----:R-:W-:Y:S02]  /*1fad0*/  IADD3 R42, P1, PT, R42, 0x4000080, RZ ;  /* 0x040000802a2a7810 */ /* 0x002fe40007f3e0ff */
[----:B------:R-:W-:Y:S02]  /*1fae0*/  ISETP.NE.U32.AND P0, PT, R43, RZ, PT ;  /* 0x000000ff2b00720c */ /* 0x000fe40003f05070 */
[----:B0-----:R-:W-:Y:S02]  /*1faf0*/  IADD3 R93, P3, PT, R93, 0x2, RZ ;  /* 0x000000025d5d7810 */ /* 0x001fe40007f7e0ff */
[C---:B------:R-:W-:Y:S02]  /*1fb00*/  IADD3.X R43, PT, PT, R92.reuse, 0x40004040, RZ, P1, !PT ;  /* 0x400040405c2b7810 */ /* 0x040fe40000ffe4ff */
[----:B------:R-:W-:Y:S01]  /*1fb10*/  IADD3.X R92, PT, PT, R92, 0x40004040, RZ, P3, !PT ;  /* 0x400040405c5c7810 */ /* 0x000fe20001ffe4ff */
[----:B------:R0:W-:Y:S01]  /*1fb20*/  STS.U16 [R49+UR76+0x42a80], R44 ;  /* 0x042a802c31007988 */ /* 0x0001e2000800044c */
[----:B------:R-:W-:-:S02]  /*1fb30*/  R2UR UR8, R42 ;  /* 0x000000002a0872ca */ /* 0x000fc400000e0000 */
[----:B------:R-:W-:Y:S01]  /*1fb40*/  R2UR UR11, R92 ;  /* 0x000000005c0b72ca */ /* 0x000fe200000e0000 */
[----:B------:R1:W-:Y:S01]  /*1fb50*/  STS.U16 [R49+UR76+0x42e80], R45 ;  /* 0x042e802d31007988 */ /* 0x0003e2000800044c */
[----:B------:R-:W-:Y:S02]  /*1fb60*/  LOP3.LUT R92, R0, 0x60, RZ, 0x3c, !PT ;  /* 0x00000060005c7812 */ /* 0x000fe400078e3cff */
[----:B------:R-:W-:Y:S01]  /*1fb70*/  R2UR UR9, R43 ;  /* 0x000000002b0972ca */ /* 0x000fe200000e0000 */
[----:B------:R0:W5:Y:S04]  /*1fb80*/  LDL.LU R42, [R1+0x21b0] ;  /* 0x0021b000012a7983 */ /* 0x0001680000300800 */
[----:B------:R0:W-:Y:S04]  /*1fb90*/  STS.U16 [R49+UR76+0x43280], R46 ;  /* 0x0432802e31007988 */ /* 0x0001e8000800044c */
[----:B------:R0:W5:Y:S04]  /*1fba0*/  LDL.LU R43, [R1+0x21ac] ;  /* 0x0021ac00012b7983 */ /* 0x0001680000300800 */
[----:B------:R1:W-:Y:S04]  /*1fbb0*/  STS.U16 [R49+UR76+0x43680], R47 ;  /* 0x0436802f31007988 */ /* 0x0003e8000800044c */
[----:B0-----:R0:W5:Y:S04]  /*1fbc0*/  LDL.LU R44, [R1+0x21a8] ;  /* 0x0021a800012c7983 */ /* 0x0011680000300800 */
[----:B------:R0:W-:Y:S04]  /*1fbd0*/  STS.U16 [R49+UR76+0x43a80], R48 ;  /* 0x043a803031007988 */ /* 0x0001e8000800044c */
[----:B-1----:R1:W5:Y:S04]  /*1fbe0*/  LDL.LU R45, [R1+0x21a4] ;  /* 0x0021a400012d7983 */ /* 0x0023680000300800 */
[----:B------:R0:W-:Y:S04]  /*1fbf0*/  STS.U16 [R49+UR76+0x43e80], R50 ;  /* 0x043e803231007988 */ /* 0x0001e8000800044c */
[----:B------:R1:W5:Y:S04]  /*1fc00*/  LDL.LU R46, [R1+0x21a0] ;  /* 0x0021a000012e7983 */ /* 0x0003680000300800 */
[----:B------:R0:W-:Y:S04]  /*1fc10*/  STS.U16 [R92+UR76+0x40300], R51 ;  /* 0x040300335c007988 */ /* 0x0001e8000800044c */
[----:B------:R1:W5:Y:S04]  /*1fc20*/  LDL.LU R47, [R1+0x219c] ;  /* 0x00219c00012f7983 */ /* 0x0003680000300800 */
[----:B------:R1:W-:Y:S04]  /*1fc30*/  STS.U16 [R92+UR76+0x40700], R52 ;  /* 0x040700345c007988 */ /* 0x0003e8000800044c */
[----:B0-----:R0:W5:Y:S04]  /*1fc40*/  LDL.LU R48, [R1+0x2198] ;  /* 0x0021980001307983 */ /* 0x0011680000300800 */
[----:B------:R0:W-:Y:S04]  /*1fc50*/  STS.U16 [R92+UR76+0x40b00], R53 ;  /* 0x040b00355c007988 */ /* 0x0001e8000800044c */
[----:B------:R0:W5:Y:S04]  /*1fc60*/  LDL.LU R49, [R1+0x2194] ;  /* 0x0021940001317983 */ /* 0x0001680000300800 */
[----:B------:R0:W-:Y:S04]  /*1fc70*/  STS.U16 [R92+UR76+0x40f00], R54 ;  /* 0x040f00365c007988 */ /* 0x0001e8000800044c */
[----:B------:R0:W5:Y:S04]  /*1fc80*/  LDL.LU R50, [R1+0x2190] ;  /* 0x0021900001327983 */ /* 0x0001680000300800 */
[----:B------:R0:W-:Y:S04]  /*1fc90*/  STS.U16 [R92+UR76+0x41300], R55 ;  /* 0x041300375c007988 */ /* 0x0001e8000800044c */
[----:B------:R0:W5:Y:S04]  /*1fca0*/  LDL.LU R51, [R1+0x218c] ;  /* 0x00218c0001337983 */ /* 0x0001680000300800 */
[----:B------:R0:W-:Y:S04]  /*1fcb0*/  STS.U16 [R92+UR76+0x41700], R56 ;  /* 0x041700385c007988 */ /* 0x0001e8000800044c */
[----:B-1----:R1:W5:Y:S04]  /*1fcc0*/  LDL.LU R52, [R1+0x2188] ;  /* 0x0021880001347983 */ /* 0x0023680000300800 */
        /* <DEDUP_REMOVED lines=12> */
[----:B------:R-:W-:Y:S04]  /*1fd90*/  STS.U16 [R92+UR76+0x43300], R63 ;  /* 0x0433003f5c007988 */ /* 0x000fe8000800044c */
[----:B------:R0:W5:Y:S04]  /*1fda0*/  LDL.LU R59, [R1+0x216c] ;  /* 0x00216c00013b7983 */ /* 0x0001680000300800 */
[----:B------:R-:W-:Y:S04]  /*1fdb0*/  STS.U16 [R92+UR76+0x43700], R64 ;  /* 0x043700405c007988 */ /* 0x000fe8000800044c */
[----:B------:R0:W5:Y:S04]  /*1fdc0*/  LDL.LU R60, [R1+0x2168] ;  /* 0x00216800013c7983 */ /* 0x0001680000300800 */
[----:B------:R-:W-:Y:S04]  /*1fdd0*/  STS.U16 [R92+UR76+0x43b00], R65 ;  /* 0x043b00415c007988 */ /* 0x000fe8000800044c */
[----:B------:R0:W5:Y:S04]  /*1fde0*/  LDL.LU R61, [R1+0x2164] ;  /* 0x00216400013d7983 */ /* 0x0001680000300800 */
[----:B------:R0:W-:Y:S04]  /*1fdf0*/  STS.U16 [R92+UR76+0x43f00], R66 ;  /* 0x043f00425c007988 */ /* 0x0001e8000800044c */
[----:B-1----:R1:W5:Y:S04]  /*1fe00*/  LDL.LU R62, [R1+0x2160] ;  /* 0x00216000013e7983 */ /* 0x0023680000300800 */
[----:B------:R1:W-:Y:S01]  /*1fe10*/  STS.U16 [R82+UR76+0x40380], R67 ;  /* 0x0403804352007988 */ /* 0x0003e2000800044c */
[----:B0-----:R-:W-:-:S03]  /*1fe20*/  SHF.R.S32.HI R92, RZ, 0x1f, R3 ;  /* 0x0000001fff5c7819 */ /* 0x001fc60000011403 */
[----:B------:R0:W5:Y:S04]  /*1fe30*/  LDL.LU R63, [R1+0x215c] ;  /* 0x00215c00013f7983 */ /* 0x0001680000300800 */
[----:B------:R0:W-:Y:S01]  /*1fe40*/  STS.U16 [R82+UR76+0x40780], R68 ;  /* 0x0407804452007988 */ /* 0x0001e2000800044c */
[----:B------:R-:W-:-:S03]  /*1fe50*/  LEA.HI R92, R92, R3, RZ, 0x7 ;  /* 0x000000035c5c7211 */ /* 0x000fc600078f38ff */
[----:B------:R0:W5:Y:S04]  /*1fe60*/  LDL.LU R64, [R1+0x2158] ;  /* 0x0021580001407983 */ /* 0x0001680000300800 */
[----:B------:R0:W-:Y:S04]  /*1fe70*/  STS.U16 [R82+UR76+0x40b80], R69 ;  /* 0x040b804552007988 */ /* 0x0001e8000800044c */
[----:B------:R0:W5:Y:S04]  /*1fe80*/  LDL.LU R65, [R1+0x2154] ;  /* 0x0021540001417983 */ /* 0x0001680000300800 */
[----:B------:R0:W-:Y:S04]  /*1fe90*/  STS.U16 [R82+UR76+0x40f80], R70 ;  /* 0x040f804652007988 */ /* 0x0001e8000800044c */
[----:B------:R0:W5:Y:S04]  /*1fea0*/  LDL.LU R66, [R1+0x2150] ;  /* 0x0021500001427983 */ /* 0x0001680000300800 */
[----:B------:R0:W-:Y:S04]  /*1feb0*/  STS.U16 [R82+UR76+0x41380], R71 ;  /* 0x0413804752007988 */ /* 0x0001e8000800044c */
[----:B-1----:R1:W5:Y:S04]  /*1fec0*/  LDL.LU R67, [R1+0x214c] ;  /* 0x00214c0001437983 */ /* 0x0023680000300800 */
[----:B------:R1:W-:Y:S01]  /*1fed0*/  STS.U16 [R82+UR76+0x41780], R72 ;  /* 0x0417804852007988 */ /* 0x0003e2000800044c */
[----:B------:R-:W-:-:S03]  /*1fee0*/  SHF.R.S32.HI R92, RZ, 0x7, R92 ;  /* 0x00000007ff5c7819 */ /* 0x000fc6000001145c */
[----:B0-----:R0:W5:Y:S04]  /*1fef0*/  LDL.LU R68, [R1+0x2148] ;  /* 0x0021480001447983 */ /* 0x0011680000300800 */
[----:B------:R0:W-:Y:S04]  /*1ff00*/  STS.U16 [R82+UR76+0x41b80], R73 ;  /* 0x041b804952007988 */ /* 0x0001e8000800044c */
[----:B------:R0:W5:Y:S04]  /*1ff10*/  LDL.LU R69, [R1+0x2144] ;  /* 0x0021440001457983 */ /* 0x0001680000300800 */
[----:B------:R0:W-:Y:S04]  /*1ff20*/  STS.U16 [R82+UR76+0x41f80], R74 ;  /* 0x041f804a52007988 */ /* 0x0001e8000800044c */
[----:B------:R0:W5:Y:S04]  /*1ff30*/  LDL.LU R70, [R1+0x2140] ;  /* 0x0021400001467983 */ /* 0x0001680000300800 */
[----:B------:R0:W-:Y:S04]  /*1ff40*/  STS.U16 [R82+UR76+0x42380], R75 ;  /* 0x0423804b52007988 */ /* 0x0001e8000800044c */
[----:B------:R0:W5:Y:S04]  /*1ff50*/  LDL.LU R71, [R1+0x213c] ;  /* 0x00213c0001477983 */ /* 0x0001680000300800 */
[----:B------:R0:W-:Y:S01]  /*1ff60*/  STS.U16 [R82+UR76+0x42780], R76 ;  /* 0x0427804c52007988 */ /* 0x0001e2000800044c */
[----:B------:R-:W-:-:S03]  /*1ff70*/  VIMNMX R92, PT, PT, R92, 0x1, !PT ;  /* 0x000000015c5c7848 */ /* 0x000fc60007fe0100 */
[----:B-1----:R1:W5:Y:S04]  /*1ff80*/  LDL.LU R72, [R1+0x2138] ;  /* 0x0021380001487983 */ /* 0x0023680000300800 */
[----:B------:R1:W-:Y:S04]  /*1ff90*/  STS.U16 [R82+UR76+0x42b80], R77 ;  /* 0x042b804d52007988 */ /* 0x0003e8000800044c */
[----:B0-----:R0:W5:Y:S04]  /*1ffa0*/  LDL.LU R73, [R1+0x2134] ;  /* 0x0021340001497983 */ /* 0x0011680000300800 */
[----:B--2---:R2:W-:Y:S04]  /*1ffb0*/  STS.U16 [R82+UR76+0x42f80], R78 ;  /* 0x042f804e52007988 */ /* 0x0045e8000800044c */
[----:B------:R0:W5:Y:S04]  /*1ffc0*/  LDL.LU R74, [R1+0x2130] ;  /* 0x00213000014a7983 */ /* 0x0001680000300800 */
[----:B---3--:R3:W-:Y:S04]  /*1ffd0*/  STS.U16 [R82+UR76+0x43380], R79 ;  /* 0x0433804f52007988 */ /* 0x0087e8000800044c */
[----:B------:R0:W5:Y:S04]  /*1ffe0*/  LDL.LU R75, [R1+0x212c] ;  /* 0x00212c00014b7983 */ /* 0x0001680000300800 */
[----:B----4-:R4:W-:Y:S04]  /*1fff0*/  STS.U16 [R82+UR76+0x43780], R80 ;  /* 0x0437805052007988 */ /* 0x0109e8000800044c */
[----:B------:R0:W5:Y:S04]  /*20000*/  LDL.LU R76, [R1+0x2128] ;  /* 0x00212800014c7983 */ /* 0x0001680000300800 */
[----:B------:R0:W-:Y:S01]  /*20010*/  STS.U16 [R82+UR76+0x43b80], R81 ;  /* 0x043b805152007988 */ /* 0x0001e2000800044c */
[----:B------:R-:W-:-:S03]  /*20020*/  VIADD R92, R92, 0xffffffff ;  /* 0xffffffff5c5c7836 */ /* 0x000fc60000000000 */
[----:B-1----:R1:W5:Y:S04]  /*20030*/  LDL.LU R77, [R1+0x2124] ;  /* 0x00212400014d7983 */ /* 0x0023680000300800 */
[----:B------:R0:W-:Y:S04]  /*20040*/  STS.U16 [R82+UR76+0x43f80], R83 ;  /* 0x043f805352007988 */ /* 0x0001e8000800044c */
[----:B--2---:R1:W5:Y:S01]  /*20050*/  LDL.LU R78, [R1+0x2120] ;  /* 0x00212000014e7983 */ /* 0x0043620000300800 */
[----:B------:R2:W-:Y:S06]  /*20060*/  MEMBAR.ALL.CTA ;  /* 0x0000000000007992 */ /* 0x0005ec0000008000 */
[----:B--2---:R-:W2:Y:S04]  /*20070*/  FENCE.VIEW.ASYNC.S ;  /* 0x00000000000073c6 */ /* 0x004ea80000000000 */
[----:B---3--:R1:W5:Y:S01]  /*20080*/  LDL.LU R79, [R1+0x211c] ;  /* 0x00211c00014f7983 */ /* 0x0083620000300800 */
[----:B--2---:R-:W-:Y:S01]  /*20090*/  BAR.SYNC.DEFER_BLOCKING 0x0 ;  /* 0x0000000000007b1d */ /* 0x004fe20000010000 */
[----:B------:R-:W-:-:S05]  /*200a0*/  ISETP.LT.OR P3, PT, R3, 0x80, P0 ;  /* 0x000000800300780c */ /* 0x000fca0000761670 */
[----:B----4-:R1:W5:Y:S04]  /*200b0*/  LDL.LU R80, [R1+0x2118] ;  /* 0x0021180001507983 */ /* 0x0103680000300800 */
[----:B0-----:R1:W5:Y:S04]  /*200c0*/  LDL.LU R81, [R1+0x2114] ;  /* 0x0021140001517983 */ /* 0x0013680000300800 */
[----:B------:R1:W5:Y:S04]  /*200d0*/  LDL.LU R82, [R1+0x2110] ;  /* 0x0021100001527983 */ /* 0x0003680000300800 */
[----:B------:R1:W5:Y:S04]  /*200e0*/  LDL.LU R83, [R1+0x210c] ;  /* 0x00210c0001537983 */ /* 0x0003680000300800 */
[----:B------:R1:W5:Y:S04]  /*200f0*/  LDL.LU R3, [R1+0x2108] ;  /* 0x0021080001037983 */ /* 0x0003680000300800 */
[----:B------:R1:W-:Y:S01]  /*20100*/  STL [R1+0x2100], R92 ;  /* 0x0021005c01007387 */ /* 0x0003e20000100800 */
[----:B------:R-:W-:-:S02]  /*20110*/  R2UR UR10, R93 ;  /* 0x000000005d0a72ca */ /* 0x000fc400000e0000 */
[----:B------:R-:W-:Y:S01]  /*20120*/  ISETP.NE.U32.AND P1, PT, R92, RZ, PT ;  /* 0x000000ff5c00720c */ /* 0x000fe20003f25070 */
[----:B------:R-:W-:-:S12]  /*20130*/  @P3 BRA `(.L_x_6) ;  /* 0x0000000800ac3947 */ /* 0x000fd80003800000 */
[----:B------:R-:W-:Y:S01]  /*20140*/  ELECT P3, URZ, PT ;  /* 0x0000000000ff782f */ /* 0x000fe20003860000 */
[----:B-----5:R0:W-:-:S12]  /*20150*/  STL.64 [R1+0x2110], R2 ;  /* 0x0021100201007387 */ /* 0x0201d80000100a00 */
[----:B------:R-:W-:Y:S01]  /*20160*/  @P3 IMAD.MOV.U32 R93, RZ, RZ, 0x40004040 ;  /* 0x40004040ff5d3424 */ /* 0x000fe200078e00ff */
[----:B0-----:R-:W2:Y:S01]  /*20170*/  LDL.LU.64 R2, [R1+0xed0] ;  /* 0x000ed00001027983 */ /* 0x001ea20000300a00 */
[----:B-1----:R-:W-:-:S03]  /*20180*/  IMAD.U32 R92, RZ, RZ, UR76 ;  /* 0x0000004cff5c7e24 */ /* 0x002fc6000f8e00ff */
[----:B------:R0:W-:Y:S01]  /*20190*/  STL [R1+0x2108], R0 ;  /* 0x0021080001007387 */ /* 0x0001e20000100800 */
[----:B------:R-:W-:Y:S02]  /*201a0*/  @P3 R2UR UR73, R93 ;  /* 0x000000005d4932ca */ /* 0x000fe400000e0000 */
[----:B------:R-:W-:Y:S01]  /*201b0*/  SHF.R.U32.HI R92, RZ, 0x4, R92 ;  /* 0x00000004ff5c7819 */ /* 0x000fe2000001165c */
[----:B------:R-:W3:Y:S03]  /*201c0*/  LDL.LU R93, [R1+0x1564] ;  /* 0x00156400015d7983 */ /* 0x000ee60000300800 */
[----:B0-----:R-:W-:-:S04]  /*201d0*/  SGXT.U32 R0, R92, 0xe ;  /* 0x0000000e5c00781a */ /* 0x001fc80000000000 */
[----:B------:R-:W-:-:S04]  /*201e0*/  LOP3.LUT R92, R0, 0x4000000, RZ, 0xfc, !PT ;  /* 0x04000000005c7812 */ /* 0x000fc800078efcff */
[----:B------:R-:W-:-:S13]  /*201f0*/  R2UR UR12, R92 ;  /* 0x000000005c0c72ca */ /* 0x000fda00000e0000 */
[----:B------:R-:W-:-:S05]  /*20200*/  IMAD.U32 R92, RZ, RZ, UR12 ;  /* 0x0000000cff5c7e24 */ /* 0x000fca000f8e00ff */
[----:B------:R-:W-:Y:S01]  /*20210*/  @P3 R2UR UR72, R92 ;  /* 0x000000005c4832ca */ /* 0x000fe200000e0000 */
[----:B------:R-:W-:Y:S01]  /*20220*/  UMOV UR56, 0x0 ;  /* 0x0000000000387882 */ /* 0x000fe20000000000 */
        /* <DEDUP_REMOVED lines=8> */
[----:B------:R-:W-:Y:S01]  /*202b0*/  UIADD3 UR18, UPT, UPT, UR5, 0x80, URZ ;  /* 0x0000008005127890 */ /* 0x000fe2000fffe0ff */
[----:B------:R-:W-:Y:S01]  /*202c0*/  UMOV UR48, 0x0 ;  /* 0x0000000000307882 */ /* 0x000fe20000000000 */
[----:B------:R-:W-:Y:S01]  /*202d0*/  UMOV UR49, 0x8208010 ;  /* 0x0820801000317882 */ /* 0x000fe20000000000 */
[----:B------:R-:W-:Y:S01]  /*202e0*/  UIADD3 UR17, UPT, UPT, UR5, 0x80, URZ ;  /* 0x0000008005117890 */ /* 0x000fe2000fffe0ff */
[----:B------:R-:W-:Y:S01]  /*202f0*/  UMOV UR44, 0x0 ;  /* 0x00000000002c7882 */ /* 0x000fe20000000000 */
[----:B------:R-:W-:Y:S01]  /*20300*/  UMOV UR45, 0x8208010 ;  /* 0x08208010002d7882 */ /* 0x000fe20000000000 */
[----:B------:R-:W-:Y:S01]  /*20310*/  UIADD3 UR16, UPT, UPT, UR5, 0x80, URZ ;  /* 0x0000008005107890 */ /* 0x000fe2000fffe0ff */
[----:B--2---:R-:W-:-:S02]  /*20320*/  IMAD.MOV.U32 R3, RZ, RZ, RZ ;  /* 0x000000ffff037224 */ /* 0x004fc400078e00ff */
[----:B---3--:R-:W-:-:S03]  /*20330*/  VIADD R92, R93, 0x40000 ;  /* 0x000400005d5c7836 */ /* 0x008fc60000000000 */
[----:B------:R-:W-:Y:S02]  /*20340*/  @P3 MOV R93, R2 ;  /* 0x00000002005d3202 */ /* 0x000fe40000000f00 */
[----:B------:R0:W5:Y:S01]  /*20350*/  LDL.LU.64 R2, [R1+0x2110] ;  /* 0x0021100001027983 */ /* 0x0001620000300a00 */
[----:B------:R-:W-:-:S04]  /*20360*/  SHF.R.U32.HI R92, RZ, 0x4, R92 ;  /* 0x00000004ff5c7819 */ /* 0x000fc8000001165c */
[----:B------:R-:W-:Y:S02]  /*20370*/  SGXT.U32 R92, R92, 0xe ;  /* 0x0000000e5c5c781a */ /* 0x000fe40000000000 */
[----:B------:R-:W-:Y:S02]  /*20380*/  @P3 R2UR UR12, R93 ;  /* 0x000000005d0c32ca */ /* 0x000fe400000e0000 */
[C---:B------:R-:W-:Y:S02]  /*20390*/  R2UR UR54, R92.reuse ;  /* 0x000000005c3672ca */ /* 0x040fe400000e0000 */
[----:B------:R-:W-:Y:S02]  /*203a0*/  IADD3 R93, P4, PT, R92, 0x2, RZ ;  /* 0x000000025c5d7810 */ /* 0x000fe40007f9e0ff */
[----:B------:R-:W-:Y:S02]  /*203b0*/  IADD3 R92, P3, PT, R0, 0x4000080, RZ ;  /* 0x04000080005c7810 */ /* 0x000fe40007f7e0ff */
[----:B------:R0:W5:Y:S01]  /*203c0*/  LDL.LU R0, [R1+0x2108] ;  /* 0x0021080001007983 */ /* 0x0001620000300800 */
[----:B------:R-:W-:-:S02]  /*203d0*/  R2UR UR50, R93 ;  /* 0x000000005d3272ca */ /* 0x000fc400000e0000 */
[----:B------:R-:W-:Y:S02]  /*203e0*/  R2UR UR58, R92 ;  /* 0x000000005c3a72ca */ /* 0x000fe400000e0000 */
[----:B------:R-:W-:Y:S02]  /*203f0*/  CS2R R92, SRZ ;  /* 0x00000000005c7805 */ /* 0x000fe4000001ff00 */
[----:B------:R1:W-:Y:S04]  /*20400*/  UTCHMMA gdesc[UR72], gdesc[UR54], tmem[UR5], tmem[UR56], idesc[UR57], !UPT ;  /* 0x00ff3836480075ea */ /* 0x0003e8000f800005 */
[----:B------:R-:W-:Y:S02]  /*20410*/  IADD3.X R93, PT, PT, R93, 0x40004040, RZ, P3, !PT ;  /* 0x400040405d5d7810 */ /* 0x000fe40001ffe4ff */
[----:B------:R-:W-:-:S02]  /*20420*/  IADD3.X R92, PT, PT, R92, 0x40004040, RZ, P4, !PT ;  /* 0x400040405c5c7810 */ /* 0x000fc400027fe4ff */
[----:B------:R-:W-:Y:S02]  /*20430*/  R2UR UR59, R93 ;  /* 0x000000005d3b72ca */ /* 0x000fe400000e0000 */
[----:B------:R-:W-:-:S11]  /*20440*/  R2UR UR51, R92 ;  /* 0x000000005c3372ca */ /* 0x000fd600000e0000 */
[----:B------:R-:W-:Y:S02]  /*20450*/  UIADD3.64 UR70, UPT, UPT, UR58, 0x80, URZ ;  /* 0x000000803a467897 */ /* 0x000fe4000fffe0ff */
[----:B------:R-:W-:Y:S02]  /*20460*/  UIADD3.64 UR46, UPT, UPT, UR50, 0x2, URZ ;  /* 0x00000002322e7897 */ /* 0x000fe4000fffe0ff */
[----:B------:R2:W-:Y:S01]  /*20470*/  UTCHMMA gdesc[UR58], gdesc[UR50], tmem[UR5], tmem[UR34], idesc[UR35], UPT ;  /* 0x00ff22323a0075ea */ /* 0x0005e2000b800005 */
[----:B------:R-:W-:Y:S02]  /*20480*/  UIADD3.64 UR42, UPT, UPT, UR50, 0x4, URZ ;  /* 0x00000004322a7897 */ /* 0x000fe4000fffe0ff */
[----:B------:R-:W-:Y:S02]  /*20490*/  UIADD3.64 UR66, UPT, UPT, UR58, 0x100, URZ ;  /* 0x000001003a427897 */ /* 0x000fe4000fffe0ff */
[----:B------:R-:W-:Y:S02]  /*204a0*/  UIADD3.64 UR38, UPT, UPT, UR50, 0x3fe, URZ ;  /* 0x000003fe32267897 */ /* 0x000fe4000fffe0ff */
[----:B------:R-:W-:Y:S01]  /*204b0*/  UIADD3.64 UR64, UPT, UPT, UR58, 0x180, URZ ;  /* 0x000001803a407897 */ /* 0x000fe2000fffe0ff */
[----:B------:R-:W-:Y:S01]  /*204c0*/  UTCHMMA gdesc[UR70], gdesc[UR46], tmem[UR5], tmem[UR68], idesc[UR69], UPT ;  /* 0x00ff442e460075ea */ /* 0x000fe2000b800005 */
[----:B------:R-:W-:-:S02]  /*204d0*/  UIADD3.64 UR32, UPT, UPT, UR50, 0x400, URZ ;  /* 0x0000040032207897 */ /* 0x000fc4000fffe0ff */
[----:B------:R-:W-:Y:S01]  /*204e0*/  UIADD3.64 UR62, UPT, UPT, UR58, 0x200, URZ ;  /* 0x000002003a3e7897 */ /* 0x000fe2000fffe0ff */
[----:B------:R3:W-:Y:S01]  /*204f0*/  UTCHMMA gdesc[UR66], gdesc[UR42], tmem[UR5], tmem[UR30], idesc[UR31], UPT ;  /* 0x00ff1e2a420075ea */ /* 0x0007e2000b800005 */
[----:B------:R-:W-:Y:S02]  /*20500*/  UIADD3.64 UR26, UPT, UPT, UR50, 0x402, URZ ;  /* 0x00000402321a7897 */ /* 0x000fe4000fffe0ff */
[----:B------:R-:W-:Y:S01]  /*20510*/  UIADD3.64 UR60, UPT, UPT, UR58, 0x280, URZ ;  /* 0x000002803a3c7897 */ /* 0x000fe2000fffe0ff */
[----:B------:R4:W-:Y:S01]  /*20520*/  UTCHMMA gdesc[UR64], gdesc[UR38], tmem[UR5], tmem[UR48], idesc[UR49], UPT ;  /* 0x00ff3026400075ea */ /* 0x0009e2000b800005 */
[----:B------:R-:W-:Y:S02]  /*20530*/  UIADD3.64 UR20, UPT, UPT, UR50, 0x404, URZ ;  /* 0x0000040432147897 */ /* 0x000fe4000fffe0ff */
[----:B-1----:R-:W-:Y:S01]  /*20540*/  UIADD3.64 UR56, UPT, UPT, UR58, 0x300, URZ ;  /* 0x000003003a387897 */ /* 0x002fe2000fffe0ff */
[----:B------:R1:W-:Y:S01]  /*20550*/  UTCHMMA gdesc[UR62], gdesc[UR32], tmem[UR5], tmem[UR44], idesc[UR45], UPT ;  /* 0x00ff2c203e0075ea */ /* 0x0003e2000b800005 */
[----:B--2---:R-:W-:-:S02]  /*20560*/  UIADD3.64 UR34, UPT, UPT, UR58, 0x780, URZ ;  /* 0x000007803a227897 */ /* 0x004fc4000fffe0ff */
[----:B---3--:R-:W-:Y:S01]  /*20570*/  UIADD3.64 UR30, UPT, UPT, UR58, 0x800, URZ ;  /* 0x000008003a1e7897 */ /* 0x008fe2000fffe0ff */
[----:B------:R-:W-:Y:S01]  /*20580*/  UMOV UR36, 0x0 ;  /* 0x0000000000247882 */ /* 0x000fe20000000000 */
[----:B----4-:R-:W-:Y:S01]  /*20590*/  UIADD3.64 UR48, UPT, UPT, UR58, 0x880, URZ ;  /* 0x000008803a307897 */ /* 0x010fe2000fffe0ff */
[----:B------:R-:W-:Y:S01]  /*205a0*/  UMOV UR37, 0x8208010 ;  /* 0x0820801000257882 */ /* 0x000fe20000000000 */
[----:B------:R-:W-:Y:S02]  /*205b0*/  UIADD3 UR15, UPT, UPT, UR5, 0x80, URZ ;  /* 0x00000080050f7890 */ /* 0x000fe4000fffe0ff */
[----:B------:R2:W-:Y:S01]  /*205c0*/  UTCHMMA gdesc[UR60], gdesc[UR26], tmem[UR5], tmem[UR36], idesc[UR37], UPT ;  /* 0x00ff241a3c0075ea */ /* 0x0005e2000b800005 */
[----:B-1----:R-:W-:Y:S01]  /*205d0*/  UIADD3.64 UR44, UPT, UPT, UR58, 0x900, URZ ;  /* 0x000009003a2c7897 */ /* 0x002fe2000fffe0ff */
[----:B------:R-:W-:Y:S01]  /*205e0*/  UMOV UR52, 0x0 ;  /* 0x0000000000347882 */ /* 0x000fe20000000000 */
[----:B------:R-:W-:Y:S01]  /*205f0*/  UMOV UR53, 0x8208010 ;  /* 0x0820801000357882 */ /* 0x000fe20000000000 */
[----:B------:R-:W-:Y:S01]  /*20600*/  UMOV UR74, 0x0 ;  /* 0x00000000004a7882 */ /* 0x000fe20000000000 */
[----:B------:R-:W-:Y:S01]  /*20610*/  UMOV UR75, 0x8208010 ;  /* 0x08208010004b7882 */ /* 0x000fe20000000000 */
[----:B------:R-:W-:-:S02]  /*20620*/  UIADD3 UR14, UPT, UPT, UR5, 0x80, URZ ;  /* 0x00000080050e7890 */ /* 0x000fc4000fffe0ff */
[----:B------:R1:W-:Y:S01]  /*20630*/  UTCHMMA gdesc[UR56], gdesc[UR20], tmem[UR5], tmem[UR52], idesc[UR53], UPT ;  /* 0x00ff3414380075ea */ /* 0x0003e2000b800005 */
[----:B------:R-:W-:Y:S01]  /*20640*/  UMOV UR72, 0x0 ;  /* 0x0000000000487882 */ /* 0x000fe20000000000 */
[----:B------:R-:W-:Y:S01]  /*20650*/  UMOV UR73, 0x8208010 ;  /* 0x0820801000497882 */ /* 0x000fe20000000000 */
[----:B--2---:R-:W-:Y:S01]  /*20660*/  UIADD3.64 UR36, UPT, UPT, UR58, 0x980, URZ ;  /* 0x000009803a247897 */ /* 0x004fe2000fffe0ff */
[----:B------:R2:W-:Y:S01]  /*20670*/  UTCHMMA gdesc[UR34], gdesc[UR54], tmem[UR18], tmem[UR74], idesc[UR75], !UPT ;  /* 0x00ff4a36220075ea */ /* 0x0005e2000f800012 */
[----:B------:R-:W-:Y:S01]  /*20680*/  UIADD3 UR19, UPT, UPT, UR5, 0x80, URZ ;  /* 0x0000008005137890 */ /* 0x000fe2000fffe0ff */
[----:B------:R3:W-:Y:S01]  /*20690*/  UTCHMMA gdesc[UR30], gdesc[UR50], tmem[UR17], tmem[UR72], idesc[UR73], UPT ;  /* 0x00ff48321e0075ea */ /* 0x0007e2000b800011 */
[----:B------:R-:W-:Y:S01]  /*206a0*/  UIADD3 UR28, UPT, UPT, UR5, 0x80, URZ ;  /* 0x00000080051c7890 */ /* 0x000fe2000fffe0ff */
[----:B------:R4:W-:Y:S01]  /*206b0*/  UTCHMMA gdesc[UR48], gdesc[UR46], tmem[UR16], tmem[UR72], idesc[UR73], UPT ;  /* 0x00ff482e300075ea */ /* 0x0009e2000b800010 */
[----:B------:R-:W-:Y:S01]  /*206c0*/  UIADD3 UR23, UPT, UPT, UR5, 0x80, URZ ;  /* 0x0000008005177890 */ /* 0x000fe2000fffe0ff */
[----:B------:R0:W-:Y:S01]  /*206d0*/  UTCHMMA gdesc[UR44], gdesc[UR42], tmem[UR15], tmem[UR72], idesc[UR73], UPT ;  /* 0x00ff482a2c0075ea */ /* 0x0001e2000b80000f */
[----:B-1----:R-:W-:Y:S01]  /*206e0*/  UIADD3.64 UR52, UPT, UPT, UR58, 0xb00, URZ ;  /* 0x00000b003a347897 */ /* 0x002fe2000fffe0ff */
[----:B------:R1:W-:Y:S01]  /*206f0*/  UTCHMMA gdesc[UR36], gdesc[UR38], tmem[UR14], tmem[UR72], idesc[UR73], UPT ;  /* 0x00ff4826240075ea */ /* 0x0003e2000b80000e */
[----:B--2---:R-:W-:-:S02]  /*20700*/  UIADD3.64 UR34, UPT, UPT, UR58, 0xa00, URZ ;  /* 0x00000a003a227897 */ /* 0x004fc4000fffe0ff */
[----:B---3--:R-:W-:Y:S02]  /*20710*/  UIADD3.64 UR30, UPT, UPT, UR58, 0xa80, URZ ;  /* 0x00000a803a1e7897 */ /* 0x008fe4000fffe0ff */
[----:B------:R-:W-:Y:S02]  /*20720*/  UIADD3 UR22, UPT, UPT, UR5, 0x100, URZ ;  /* 0x0000010005167890 */ /* 0x000fe4000fffe0ff */
[----:B----4-:R-:W-:Y:S02]  /*20730*/  UIADD3.64 UR48, UPT, UPT, UR58, 0xf80, URZ ;  /* 0x00000f803a307897 */ /* 0x010fe4000fffe0ff */
[----:B------:R-:W-:Y:S01]  /*20740*/  UIADD3 UR40, UPT, UPT, UR5, 0x100, URZ ;  /* 0x0000010005287890 */ /* 0x000fe2000fffe0ff */
[----:B------:R-:W-:Y:S01]  /*20750*/  UTCHMMA gdesc[UR34], gdesc[UR32], tmem[UR19], tmem[UR72], idesc[UR73], UPT ;  /* 0x00ff4820220075ea */ /* 0x000fe2000b800013 */
[----:B0-----:R-:W-:Y:S01]  /*20760*/  UIADD3.64 UR44, UPT, UPT, UR58, 0x1000, URZ ;  /* 0x000010003a2c7897 */ /* 0x001fe2000fffe0ff */
[----:B------:R0:W-:Y:S01]  /*20770*/  UTCHMMA gdesc[UR30], gdesc[UR26], tmem[UR28], tmem[UR72], idesc[UR73], UPT ;  /* 0x00ff481a1e0075ea */ /* 0x0001e2000b80001c */
[----:B------:R-:W-:Y:S01]  /*20780*/  UIADD3 UR25, UPT, UPT, UR5, 0x100, URZ ;  /* 0x0000010005197890 */ /* 0x000fe2000fffe0ff */
[----:B------:R-:W-:Y:S01]  /*20790*/  UTCHMMA gdesc[UR52], gdesc[UR20], tmem[UR23], tmem[UR72], idesc[UR73], UPT ;  /* 0x00ff4814340075ea */ /* 0x000fe2000b800017 */
[----:B-1----:R-:W-:Y:S01]  /*207a0*/  UIADD3.64 UR36, UPT, UPT, UR58, 0x1080, URZ ;  /* 0x000010803a247897 */ /* 0x002fe2000fffe0ff */
[----:B------:R-:W-:Y:S01]  /*207b0*/  UTCHMMA gdesc[UR48], gdesc[UR54], tmem[UR22], tmem[UR68], idesc[UR69], !UPT ;  /* 0x00ff4436300075ea */ /* 0x000fe2000f800016 */
[----:B------:R-:W-:Y:S01]  /*207c0*/  UIADD3 UR24, UPT, UPT, UR5, 0x100, URZ ;  /* 0x0000010005187890 */ /* 0x000fe2000fffe0ff */
[----:B------:R-:W-:-:S02]  /*207d0*/  UMOV UR64, 0x0 ;  /* 0x0000000000407882 */ /* 0x000fc40000000000 */
[----:B------:R1:W-:Y:S01]  /*207e0*/  UTCHMMA gdesc[UR44], gdesc[UR50], tmem[UR40], tmem[UR68], idesc[UR69], UPT ;  /* 0x00ff44322c0075ea */ /* 0x0003e2000b800028 */
[----:B0-----:R-:W-:Y:S01]  /*207f0*/  UIADD3.64 UR30, UPT, UPT, UR58, 0x1100, URZ ;  /* 0x000011003a1e7897 */ /* 0x001fe2000fffe0ff */
[----:B------:R-:W-:Y:S01]  /*20800*/  UMOV UR65, 0x8208010 ;  /* 0x0820801000417882 */ /* 0x000fe20000000000 */
[----:B------:R-:W-:Y:S01]  /*20810*/  UIADD3 UR67, UPT, UPT, UR5, 0x100, URZ ;  /* 0x0000010005437890 */ /* 0x000fe2000fffe0ff */
[----:B------:R0:W-:Y:S01]  /*20820*/  UTCHMMA gdesc[UR36], gdesc[UR46], tmem[UR25], tmem[UR64], idesc[UR65], UPT ;  /* 0x00ff402e240075ea */ /* 0x0001e2000b800019 */
[----:B------:R-:W-:Y:S01]  /*20830*/  UMOV UR62, 0x0 ;  /* 0x00000000003e7882 */ /* 0x000fe20000000000 */
[----:B-1----:R-:W-:Y:S01]  /*20840*/  UIADD3.64 UR68, UPT, UPT, UR58, 0x1180, URZ ;  /* 0x000011803a447897 */ /* 0x002fe2000fffe0ff */
[----:B------:R-:W-:Y:S01]  /*20850*/  UMOV UR63, 0x8208010 ;  /* 0x08208010003f7882 */ /* 0x000fe20000000000 */
[----:B------:R-:W-:Y:S02]  /*20860*/  UIADD3 UR66, UPT, UPT, UR5, 0x100, URZ ;  /* 0x0000010005427890 */ /* 0x000fe4000fffe0ff */
[----:B------:R1:W-:Y:S01]  /*20870*/  UTCHMMA gdesc[UR30], gdesc[UR42], tmem[UR24], tmem[UR62], idesc[UR63], UPT ;  /* 0x00ff3e2a1e0075ea */ /* 0x0003e2000b800018 */
[----:B0-----:R-:W-:-:S02]  /*20880*/  UIADD3.64 UR64, UPT, UPT, UR58, 0x1200, URZ ;  /* 0x000012003a407897 */ /* 0x001fc4000fffe0ff */
[----:B------:R-:W-:Y:S01]  /*20890*/  UIADD3 UR61, UPT, UPT, UR5, 0x100, URZ ;  /* 0x00000100053d7890 */ /* 0x000fe2000fffe0ff */
[----:B------:R-:W-:Y:S01]  /*208a0*/  UMOV UR52, 0x0 ;  /* 0x0000000000347882 */ /* 0x000fe20000000000 */
[----:B------:R-:W-:Y:S01]  /*208b0*/  UMOV UR53, 0x8208010 ;  /* 0x0820801000357882 */ /* 0x000fe20000000000 */
[----:B------:R-:W-:Y:S01]  /*208c0*/  UIADD3 UR13, UPT, UPT, UR5, 0x100, URZ ;  /* 0x00000100050d7890 */ /* 0x000fe2000fffe0ff */
[----:B------:R0:W-:Y:S01]  /*208d0*/  UTCHMMA gdesc[UR68], gdesc[UR38], tmem[UR67], tmem[UR52], idesc[UR53], UPT ;  /* 0x00ff3426440075ea */ /* 0x0001e2000b800043 */
[----:B-1----:R-:W-:Y:S02]  /*208e0*/  UIADD3.64 UR62, UPT, UPT, UR58, 0x1280, URZ ;  /* 0x000012803a3e7897 */ /* 0x002fe4000fffe0ff */
[----:B------:R-:W-:Y:S02]  /*208f0*/  UIADD3.64 UR56, UPT, UPT, UR58, 0x1300, URZ ;  /* 0x000013003a387897 */ /* 0x000fe4000fffe0ff */
[----:B------:R-:W-:Y:S01]  /*20900*/  UIADD3 UR18, UPT, UPT, UR5, 0x180, URZ ;  /* 0x0000018005127890 */ /* 0x000fe2000fffe0ff */
[----:B------:R-:W-:Y:S01]  /*20910*/  UMOV UR40, 0x0 ;  /* 0x0000000000287882 */ /* 0x000fe20000000000 */
[----:B------:R-:W-:Y:S01]  /*20920*/  UMOV UR41, 0x8208010 ;  /* 0x0820801000297882 */ /* 0x000fe20000000000 */
[----:B------:R-:W-:Y:S01]  /*20930*/  UIADD3 UR17, UPT, UPT, UR5, 0x180, URZ ;  /* 0x0000018005117890 */ /* 0x000fe2000fffe0ff */
[----:B------:R1:W-:Y:S01]  /*20940*/  UTCHMMA gdesc[UR64], gdesc[UR32], tmem[UR66], tmem[UR40], idesc[UR41], UPT ;  /* 0x00ff2820400075ea */ /* 0x0003e2000b800042 */
[----:B0-----:R-:W-:-:S02]  /*20950*/  UIADD3.64 UR52, UPT, UPT, UR58, 0x1780, URZ ;  /* 0x000017803a347897 */ /* 0x001fc4000fffe0ff */
[----:B------:R-:W-:Y:S02]  /*20960*/  UIADD3.64 UR48, UPT, UPT, UR58, 0x1800, URZ ;  /* 0x000018003a307897 */ /* 0x000fe4000fffe0ff */
[----:B------:R-:W-:Y:S02]  /*20970*/  UIADD3 UR16, UPT, UPT, UR5, 0x180, URZ ;  /* 0x0000018005107890 */ /* 0x000fe4000fffe0ff */
[----:B------:R-:W-:Y:S02]  /*20980*/  UIADD3.64 UR44, UPT, UPT, UR58, 0x1880, URZ ;  /* 0x000018803a2c7897 */ /* 0x000fe4000fffe0ff */
[----:B------:R-:W-:Y:S01]  /*20990*/  UIADD3 UR15, UPT, UPT, UR5, 0x180, URZ ;  /* 0x00000180050f7890 */ /* 0x000fe2000fffe0ff */
[----:B------:R-:W-:Y:S01]  /*209a0*/  UMOV UR24, 0x0 ;  /* 0x0000000000187882 */ /* 0x000fe20000000000 */
[----:B------:R-:W-:Y:S01]  /*209b0*/  UMOV UR25, 0x8208010 ;  /* 0x0820801000197882 */ /* 0x000fe20000000000 */
[----:B-1----:R-:W-:Y:S01]  /*209c0*/  UIADD3.64 UR40, UPT, UPT, UR58, 0x1900, URZ ;  /* 0x000019003a287897 */ /* 0x002fe2000fffe0ff */
[----:B------:R0:W-:Y:S01]  /*209d0*/  UTCHMMA gdesc[UR62], gdesc[UR26], tmem[UR61], tmem[UR24], idesc[UR25], UPT ;  /* 0x00ff181a3e0075ea */ /* 0x0001e2000b80003d */
[----:B------:R-:W-:-:S02]  /*209e0*/  UIADD3 UR14, UPT, UPT, UR5, 0x180, URZ ;  /* 0x00000180050e7890 */ /* 0x000fc4000fffe0ff */
[----:B------:R-:W-:Y:S02]  /*209f0*/  UIADD3.64 UR36, UPT, UPT, UR58, 0x1980, URZ ;  /* 0x000019803a247897 */ /* 0x000fe4000fffe0ff */
[----:B------:R-:W-:Y:S02]  /*20a00*/  UIADD3 UR19, UPT, UPT, UR5, 0x180, URZ ;  /* 0x0000018005137890 */ /* 0x000fe4000fffe0ff */
[----:B------:R-:W-:Y:S02]  /*20a10*/  UIADD3.64 UR30, UPT, UPT, UR58, 0x1a00, URZ ;  /* 0x00001a003a1e7897 */ /* 0x000fe4000fffe0ff */
[----:B------:R-:W-:Y:S02]  /*20a20*/  UIADD3 UR60, UPT, UPT, UR5, 0x180, URZ ;  /* 0x00000180053c7890 */ /* 0x000fe4000fffe0ff */
[----:B0-----:R-:W-:Y:S01]  /*20a30*/  UIADD3.64 UR24, UPT, UPT, UR58, 0x1a80, URZ ;  /* 0x00001a803a187897 */ /* 0x001fe2000fffe0ff */
[----:B------:R-:W-:Y:S01]  /*20a40*/  UMOV UR62, 0x0 ;  /* 0x00000000003e7882 */ /* 0x000fe20000000000 */
[----:B------:R-:W-:Y:S01]  /*20a50*/  UMOV UR63, 0x8208010 ;  /* 0x08208010003f7882 */ /* 0x000fe20000000000 */
[----:B------:R-:W-:Y:S01]  /*20a60*/  UIADD3 UR70, UPT, UPT, UR5, 0x180, URZ ;  /* 0x0000018005467890 */ /* 0x000fe2000fffe0ff */
[----:B------:R0:W-:Y:S01]  /*20a70*/  UTCHMMA gdesc[UR56], gdesc[UR20], tmem[UR13], tmem[UR62], idesc[UR63], UPT ;  /* 0x00ff3e14380075ea */ /* 0x0001e2000b80000d */
[----:B------:R-:W-:Y:S01]  /*20a80*/  UIADD3.64 UR58, UPT, UPT, UR58, 0x1b00, URZ ;  /* 0x00001b003a3a7897 */ /* 0x000fe2000fffe0ff */
[----:B------:R-:W-:Y:S01]  /*20a90*/  UMOV UR64, 0x0 ;  /* 0x0000000000407882 */ /* 0x000fe20000000000 */
[----:B------:R-:W-:Y:S01]  /*20aa0*/  UMOV UR65, 0x8208010 ;  /* 0x0820801000417882 */ /* 0x000fe20000000000 */
[----:B------:R-:W-:Y:S01]  /*20ab0*/  UMOV UR66, 0x0 ;  /* 0x0000000000427882 */ /* 0x000fe20000000000 */
[----:B------:R-:W-:Y:S01]  /*20ac0*/  UMOV UR67, 0x8208010 ;  /* 0x0820801000437882 */ /* 0x000fe20000000000 */
[----:B------:R-:W-:Y:S01]  /*20ad0*/  UMOV UR68, 0x0 ;  /* 0x0000000000447882 */ /* 0x000fe20000000000 */
[----:B------:R-:W-:Y:S01]  /*20ae0*/  UMOV UR69, 0x8208010 ;  /* 0x0820801000457882 */ /* 0x000fe20000000000 */
[----:B------:R0:W-:Y:S01]  /*20af0*/  UTCHMMA gdesc[UR52], gdesc[UR54], tmem[UR18], tmem[UR64], idesc[UR65], !UPT ;  /* 0x00ff4036340075ea */ /* 0x0001e2000f800012 */
[----:B------:R0:W-:Y:S01]  /*20b00*/  UTCHMMA gdesc[UR48], gdesc[UR50], tmem[UR17], tmem[UR66], idesc[UR67], UPT ;  /* 0x00ff4232300075ea */ /* 0x0001e2000b800011 */
[----:B------:R0:W-:Y:S01]  /*20b10*/  UTCHMMA gdesc[UR44], gdesc[UR46], tmem[UR16], tmem[UR68], idesc[UR69], UPT ;  /* 0x00ff442e2c0075ea */ /* 0x0001e2000b800010 */
[----:B------:R-:W-:Y:S01]  /*20b20*/  UMOV UR34, 0x0 ;  /* 0x0000000000227882 */ /* 0x000fe20000000000 */
[----:B------:R-:W-:Y:S01]  /*20b30*/  UMOV UR35, 0x8208010 ;  /* 0x0820801000237882 */ /* 0x000fe20000000000 */
[----:B------:R0:W-:Y:S01]  /*20b40*/  UTCHMMA gdesc[UR40], gdesc[UR42], tmem[UR15], tmem[UR74], idesc[UR75], UPT ;  /* 0x00ff4a2a280075ea */ /* 0x0001e2000b80000f */
[----:B------:R-:W-:Y:S01]  /*20b50*/  UMOV UR28, 0x0 ;  /* 0x00000000001c7882 */ /* 0x000fe20000000000 */
[----:B------:R-:W-:Y:S01]  /*20b60*/  UMOV UR29, 0x8208010 ;  /* 0x08208010001d7882 */ /* 0x000fe20000000000 */
[----:B------:R0:W-:Y:S01]  /*20b70*/  UTCHMMA gdesc[UR36], gdesc[UR38], tmem[UR14], tmem[UR72], idesc[UR73], UPT ;  /* 0x00ff4826240075ea */ /* 0x0001e2000b80000e */
[----:B------:R-:W-:Y:S01]  /*20b80*/  UMOV UR22, 0x0 ;  /* 0x0000000000167882 */ /* 0x000fe20000000000 */
[----:B------:R-:W-:Y:S01]  /*20b90*/  UMOV UR23, 0x8208010 ;  /* 0x0820801000177882 */ /* 0x000fe20000000000 */
[----:B------:R0:W-:Y:S01]  /*20ba0*/  UTCHMMA gdesc[UR30], gdesc[UR32], tmem[UR19], tmem[UR34], idesc[UR35], UPT ;  /* 0x00ff22201e0075ea */ /* 0x0001e2000b800013 */
[----:B------:R0:W-:Y:S01]  /*20bb0*/  UTCHMMA gdesc[UR24], gdesc[UR26], tmem[UR60], tmem[UR28], idesc[UR29], UPT ;  /* 0x00ff1c1a180075ea */ /* 0x0001e2000b80003c */
[----:B------:R0:W-:Y:S01]  /*20bc0*/  UTCHMMA gdesc[UR58], gdesc[UR20], tmem[UR70], tmem[UR22], idesc[UR23], UPT ;  /* 0x00ff16143a0075ea */ /* 0x0001e2000b800046 */
[----:B------:R0:W-:Y:S01]  /*20bd0*/  UTCBAR [UR12], URZ ;  /* 0x000000ff0c0073e9 */ /* 0x0001e200080000ff */
[----:B------:R-:W-:Y:S01]  /*20be0*/  NOP ;  /* 0x0000000000007918 */ /* 0x000fe20000000000 */
.L_x_6:
[----:B------:R2:W-:Y:S01]  /*20bf0*/  STL [R1+0x56c], RZ ;  /* 0x00056cff01007387 */ /* 0x0005e20000100800 */
[----:B-----5:R-:W-:Y:S02]  /*20c00*/  IMAD.SHL.U32 R3, R3, 0x80, RZ ;  /* 0x0000008003037824 */ /* 0x020fe400078e00ff */
[----:B------:R-:W-:Y:S01]  /*20c10*/  IMAD.SHL.U32 R93, R2, 0x80, RZ ;  /* 0x00000080025d7824 */ /* 0x000fe200078e00ff */
[----:B------:R2:W-:Y:S01]  /*20c20*/  STL [R1+0xeac], RZ ;  /* 0x000eacff01007387 */ /* 0x0005e20000100800 */
[----:B------:R-:W-:Y:S05]  /*20c30*/  @!P1 BRA `(.L_x_7) ;  /* 0x0000030400f49947 */ /* 0x000fea0003800000 */
[----:B-1----:R-:W3:Y:S01]  /*20c40*/  LDL.LU R92, [R1+0xec0] ;  /* 0x000ec000015c7983 */ /* 0x002ee20000300800 */
[----:B0-----:R-:W-:Y:S02]  /*20c50*/  UIADD3.64 UR16, UPT, UPT, UR8, 0x80, URZ ;  /* 0x0000008008107897 */ /* 0x001fe4000fffe0ff */
[----:B------:R-:W-:Y:S01]  /*20c60*/  UIADD3.64 UR18, UPT, UPT, UR8, 0x100, URZ ;  /* 0x0000010008127897 */ /* 0x000fe2000fffe0ff */
[----:B------:R0:W-:Y:S01]  /*20c70*/  STL [R1+0x2108], R0 ;  /* 0x0021080001007387 */ /* 0x0001e20000100800 */
[----:B------:R-:W-:Y:S01]  /*20c80*/  UIADD3.64 UR14, UPT, UPT, UR10, 0x2, URZ ;  /* 0x000000020a0e7897 */ /* 0x000fe2000fffe0ff */
[----:B---3--:R-:W-:Y:S02]  /*20c90*/  R2UR UR12, R92 ;  /* 0x000000005c0c72ca */ /* 0x008fe400000e0000 */
[----:B------:R-:W0:Y:S01]  /*20ca0*/  LDL.LU R92, [R1+0xec4] ;  /* 0x000ec400015c7983 */ /* 0x000e220000300800 */
[----:B------:R-:W-:Y:S01]  /*20cb0*/  SHF.R.S32.HI R2, RZ, 0x1f, R3 ;  /* 0x0000001fff027819 */ /* 0x000fe20000011403 */
[----:B------:R-:W-:-:S02]  /*20cc0*/  UIADD3.64 UR20, UPT, UPT, UR8, 0x180, URZ ;  /* 0x0000018008147897 */ /* 0x000fc4000fffe0ff */
[----:B------:R-:W-:Y:S01]  /*20cd0*/  UIADD3.64 UR22, UPT, UPT, UR8, 0x200, URZ ;  /* 0x0000020008167897 */ /* 0x000fe2000fffe0ff */
[C---:B------:R-:W-:Y:S01]  /*20ce0*/  SHF.L.U64.HI R2, R3.reuse, 0x1, R2 ;  /* 0x0000000103027819 */ /* 0x040fe20000010202 */
[----:B------:R-:W-:Y:S01]  /*20cf0*/  IMAD.SHL.U32 R3, R3, 0x2, RZ ;  /* 0x0000000203037824 */ /* 0x000fe200078e00ff */
[----:B------:R-:W-:Y:S02]  /*20d00*/  UIADD3.64 UR24, UPT, UPT, UR8, 0x280, URZ ;  /* 0x0000028008187897 */ /* 0x000fe4000fffe0ff */
[----:B------:R-:W-:Y:S02]  /*20d10*/  UIADD3.64 UR28, UPT, UPT, UR8, 0x300, URZ ;  /* 0x00000300081c7897 */ /* 0x000fe4000fffe0ff */
[----:B------:R-:W-:Y:S02]  /*20d20*/  UIADD3.64 UR16, UPT, UPT, UR10, 0x4, URZ ;  /* 0x000000040a107897 */ /* 0x000fe4000fffe0ff */
[----:B------:R-:W-:Y:S02]  /*20d30*/  UIADD3.64 UR18, UPT, UPT, UR10, 0x3fe, URZ ;  /* 0x000003fe0a127897 */ /* 0x000fe4000fffe0ff */
[----:B------:R-:W-:-:S02]  /*20d40*/  UIADD3.64 UR20, UPT, UPT, UR10, 0x400, URZ ;  /* 0x000004000a147897 */ /* 0x000fc4000fffe0ff */
[----:B------:R-:W-:Y:S02]  /*20d50*/  UIADD3.64 UR22, UPT, UPT, UR10, 0x402, URZ ;  /* 0x000004020a167897 */ /* 0x000fe4000fffe0ff */
        /* <DEDUP_REMOVED lines=19> */
[----:B------:R-:W-:Y:S01]  /*20e90*/  UIADD3.64 UR62, UPT, UPT, UR8, 0x1880, URZ ;  /* 0x00001880083e7897 */ /* 0x000fe2000fffe0ff */
[----:B------:R-:W-:Y:S01]  /*20ea0*/  UMOV UR13, 0x40004040 ;  /* 0x40004040000d7882 */ /* 0x000fe20000000000 */
[----:B------:R-:W-:Y:S02]  /*20eb0*/  UIADD3.64 UR64, UPT, UPT, UR8, 0x1900, URZ ;  /* 0x0000190008407897 */ /* 0x000fe4000fffe0ff */
[----:B------:R-:W-:Y:S02]  /*20ec0*/  UIADD3.64 UR66, UPT, UPT, UR8, 0x1980, URZ ;  /* 0x0000198008427897 */ /* 0x000fe4000fffe0ff */
[----:B------:R-:W-:-:S02]  /*20ed0*/  UIADD3.64 UR68, UPT, UPT, UR8, 0x1a00, URZ ;  /* 0x00001a0008447897 */ /* 0x000fc4000fffe0ff */
[----:B------:R-:W-:Y:S02]  /*20ee0*/  UIADD3.64 UR70, UPT, UPT, UR8, 0x1a80, URZ ;  /* 0x00001a8008467897 */ /* 0x000fe4000fffe0ff */
[----:B------:R-:W-:Y:S01]  /*20ef0*/  UIADD3.64 UR72, UPT, UPT, UR8, 0x1b00, URZ ;  /* 0x00001b0008487897 */ /* 0x000fe2000fffe0ff */
[----:B0-----:R-:W-:Y:S02]  /*20f00*/  LOP3.LUT R0, R92, 0x4000000, RZ, 0xfc, !PT ;  /* 0x040000005c007812 */ /* 0x001fe400078efcff */
[----:B------:R-:W-:-:S03]  /*20f10*/  SHF.R.S32.HI R92, RZ, 0x1f, R93 ;  /* 0x0000001fff5c7819 */ /* 0x000fc6000001145d */
[----:B------:R0:W-:Y:S01]  /*20f20*/  STL [R1+0x20fc], R0 ;  /* 0x0020fc0001007387 */ /* 0x0001e20000100800 */
[C---:B------:R-:W-:Y:S01]  /*20f30*/  SHF.L.U64.HI R92, R93.reuse, 0x1, R92 ;  /* 0x000000015d5c7819 */ /* 0x040fe2000001025c */
[----:B------:R-:W-:Y:S02]  /*20f40*/  IMAD.SHL.U32 R93, R93, 0x2, RZ ;  /* 0x000000025d5d7824 */ /* 0x000fe400078e00ff */
[----:B0-----:R-:W-:-:S05]  /*20f50*/  IMAD.MOV.U32 R0, RZ, RZ, 0x1 ;  /* 0x00000001ff007424 */ /* 0x001fca00078e00ff */
[----:B------:R0:W-:Y:S04]  /*20f60*/  STL [R1+0x1ad4], R0 ;  /* 0x001ad40001007387 */ /* 0x0001e80000100800 */
[----:B0-----:R0:W5:Y:S04]  /*20f70*/  LDL.LU R0, [R1+0x2108] ;  /* 0x0021080001007983 */ /* 0x0011680000300800 */
[----:B------:R0:W-:Y:S02]  /*20f80*/  STL [R1+0x1ad8], RZ ;  /* 0x001ad8ff01007387 */ /* 0x0001e40000100800 */
.L_x_10:
[----:B------:R1:W-:Y:S04]  /*20f90*/  STL [R1+0x214c], R20 ;  /* 0x00214c1401007387 */ /* 0x0003e80000100800 */
[----:B-1-3--:R-:W3:Y:S04]  /*20fa0*/  LDL.LU R20, [R1+0x1800] ;  /* 0x0018000001147983 */ /* 0x00aee80000300800 */
[----:B------:R1:W-:Y:S04]  /*20fb0*/  STL [R1+0x2148], R19 ;  /* 0x0021481301007387 */ /* 0x0003e80000100800 */
[----:B-1----:R-:W4:Y:S04]  /*20fc0*/  LDL.LU R19, [R1+0xeac] ;  /* 0x000eac0001137983 */ /* 0x002f280000300800 */
[----:B------:R1:W-:Y:S04]  /*20fd0*/  STL [R1+0x2144], R18 ;  /* 0x0021441201007387 */ /* 0x0003e80000100800 */
[----:B-12---:R-:W2:Y:S04]  /*20fe0*/  LDL.LU R18, [R1+0x16e4] ;  /* 0x0016e40001127983 */ /* 0x006ea80000300800 */
        /* <DEDUP_REMOVED lines=12> */
[----:B-----5:R-:W-:Y:S04]  /*210b0*/  STL [R1+0x2110], R5 ;  /* 0x0021100501007387 */ /* 0x020fe80000100800 */
[----:B------:R-:W-:Y:S04]  /*210c0*/  STL [R1+0x210c], R4 ;  /* 0x00210c0401007387 */ /* 0x000fe80000100800 */
[----:B-----5:R-:W-:Y:S01]  /*210d0*/  STL [R1+0x2108], R0 ;  /* 0x0021080001007387 */ /* 0x020fe20000100800 */
[----:B---3--:R-:W-:-:S05]  /*210e0*/  IADD3 R20, P1, PT, R20, R3, RZ ;  /* 0x0000000314147210 */ /* 0x008fca0007f3e0ff */
[----:B------:R1:W-:Y:S01]  /*210f0*/  STL [R1+0x1800], R20 ;  /* 0x0018001401007387 */ /* 0x0003e20000100800 */
[----:B----4-:R-:W-:-:S03]  /*21100*/  IMAD.U32 R19, R19, -0x80000000, RZ ;  /* 0x8000000013137824 */ /* 0x010fc600078e00ff */
[----:B-1----:R-:W3:Y:S01]  /*21110*/  LDL.LU R20, [R1+0x17fc] ;  /* 0x0017fc0001147983 */ /* 0x002ee20000300800 */
[----:B--2---:R-:W-:-:S05]  /*21120*/  IADD3 R18, P3, PT, R18, R3, RZ ;  /* 0x0000000312127210 */ /* 0x004fca0007f7e0ff */
[----:B------:R1:W-:Y:S04]  /*21130*/  STL [R1+0x16e4], R18 ;  /* 0x0016e41201007387 */ /* 0x0003e80000100800 */
[----:B-1----:R-:W2:Y:S04]  /*21140*/  LDL.LU R18, [R1+0x1ad0] ;  /* 0x001ad00001127983 */ /* 0x002ea80000300800 */
        /* <DEDUP_REMOVED lines=15> */
[----:B------:R-:W-:Y:S01]  /*21240*/  STL [R1+0xea8], R19 ;  /* 0x000ea81301007387 */ /* 0x000fe20000100800 */
[----:B---3--:R-:W-:-:S05]  /*21250*/  IADD3 R20, P5, PT, R20, R3, RZ ;  /* 0x0000000314147210 */ /* 0x008fca0007fbe0ff */
[----:B------:R1:W-:Y:S01]  /*21260*/  STL [R1+0x17fc], R20 ;  /* 0x0017fc1401007387 */ /* 0x0003e20000100800 */
[----:B--2---:R-:W-:Y:S01]  /*21270*/  IADD3 R18, P4, PT, R18, R3, RZ ;  /* 0x0000000312127210 */ /* 0x004fe20007f9e0ff */
[----:B----4-:R-:W-:-:S04]  /*21280*/  IMAD.X R17, R17, 0x1, R2, P3 ;  /* 0x0000000111117824 */ /* 0x010fc800018e0602 */
[----:B------:R2:W-:Y:S01]  /*21290*/  STL [R1+0x1ad0], R18 ;  /* 0x001ad01201007387 */ /* 0x0005e20000100800 */
[----:B------:R-:W-:-:S03]  /*212a0*/  IADD3 R16, P3, PT, R16, R3, RZ ;  /* 0x0000000310107210 */ /* 0x000fc60007f7e0ff */
[----:B------:R3:W-:Y:S01]  /*212b0*/  STL [R1+0x16d4], R17 ;  /* 0x0016d41101007387 */ /* 0x0007e20000100800 */
[----:B------:R-:W-:-:S03]  /*212c0*/  IMAD.X R15, R15, 0x1, R2, P1 ;  /* 0x000000010f0f7824 */ /* 0x000fc600008e0602 */
[----:B------:R4:W-:Y:S01]  /*212d0*/  STL [R1+0x1ac8], R16 ;  /* 0x001ac81001007387 */ /* 0x0009e20000100800 */
[----:B------:R-:W-:-:S03]  /*212e0*/  IADD3 R14, P1, PT, R14, R3, RZ ;  /* 0x000000030e0e7210 */ /* 0x000fc60007f3e0ff */
[----:B0-----:R0:W-:Y:S01]  /*212f0*/  STL [R1+0x16e0], R15 ;  /* 0x0016e00f01007387 */ /* 0x0011e20000100800 */
[----:B------:R-:W-:-:S03]  /*21300*/  IMAD.X R13, R13, 0x1, R2, P5 ;  /* 0x000000010d0d7824 */ /* 0x000fc600028e0602 */
[----:B------:R0:W-:Y:S01]  /*21310*/  STL [R1+0x1ac0], R14 ;  /* 0x001ac00e01007387 */ /* 0x0001e20000100800 */
[----:B------:R-:W-:-:S03]  /*21320*/  IADD3 R12, P5, PT, R12, R3, RZ ;  /* 0x000000030c0c7210 */ /* 0x000fc60007fbe0ff */
[----:B------:R0:W-:Y:S01]  /*21330*/  STL [R1+0x16dc], R13 ;  /* 0x0016dc0d01007387 */ /* 0x0001e20000100800 */
        /* <DEDUP_REMOVED lines=15> */
[----:B-1----:R-:W4:Y:S01]  /*21430*/  LDL.LU R20, [R1+0x1aa8] ;  /* 0x001aa80001147983 */ /* 0x002f220000300800 */
[----:B------:R-:W-:-:S03]  /*21440*/  IMAD.X R0, R0, 0x1, R2, P4 ;  /* 0x0000000100007824 */ /* 0x000fc600020e0602 */
[----:B------:R1:W-:Y:S04]  /*21450*/  STL [R1+0x1ab4], R5 ;  /* 0x001ab40501007387 */ /* 0x0003e80000100800 */
[----:B--2---:R-:W2:Y:S04]  /*21460*/  LDL.LU R18, [R1+0x16d8] ;  /* 0x0016d80001127983 */ /* 0x004ea80000300800 */
[----:B------:R0:W-:Y:S04]  /*21470*/  STL [R1+0x17ec], R4 ;  /* 0x0017ec0401007387 */ /* 0x0001e80000100800 */
[----:B---3--:R-:W3:Y:S04]  /*21480*/  LDL.LU R17, [R1+0x1aa0] ;  /* 0x001aa00001117983 */ /* 0x008ee80000300800 */
[----:B------:R1:W-:Y:S04]  /*21490*/  STL [R1+0x1aac], R0 ;  /* 0x001aac0001007387 */ /* 0x0003e80000100800 */
[----:B----4-:R-:W4:Y:S04]  /*214a0*/  LDL.LU R16, [R1+0x17f0] ;  /* 0x0017f00001107983 */ /* 0x010f280000300800 */
[----:B0-----:R-:W4:Y:S04]  /*214b0*/  LDL.LU R15, [R1+0x1a98] ;  /* 0x001a9800010f7983 */ /* 0x001f280000300800 */
        /* <DEDUP_REMOVED lines=9> */
[----:B-1----:R-:W4:Y:S04]  /*21550*/  LDL.LU R5, [R1+0x17d4] ;  /* 0x0017d40001057983 */ /* 0x002f280000300800 */
[----:B------:R-:W4:Y:S04]  /*21560*/  LDL.LU R4, [R1+0x1a84] ;  /* 0x001a840001047983 */ /* 0x000f280000300800 */
[----:B------:R-:W4:Y:S01]  /*21570*/  LDL.LU R0, [R1+0x1a80] ;  /* 0x001a800001007983 */ /* 0x000f220000300800 */
[----:B------:R-:W-:Y:S01]  /*21580*/  IADD3 R20, P4, PT, R20, R3, RZ ;  /* 0x0000000314147210 */ /* 0x000fe20007f9e0ff */
[----:B--2---:R-:W-:-:S04]  /*21590*/  IMAD.X R18, R18, 0x1, R2, P3 ;  /* 0x0000000112127824 */ /* 0x004fc800018e0602 */
[----:B------:R0:W-:Y:S01]  /*215a0*/  STL [R1+0x1aa8], R20 ;  /* 0x001aa81401007387 */ /* 0x0001e20000100800 */
[----:B---3--:R-:W-:-:S03]  /*215b0*/  IADD3 R17, P3, PT, R17, R3, RZ ;  /* 0x0000000311117210 */ /* 0x008fc60007f7e0ff */
[----:B------:R1:W-:Y:S01]  /*215c0*/  STL [R1+0x16d8], R18 ;  /* 0x0016d81201007387 */ /* 0x0003e20000100800 */
[----:B----4-:R-:W-:-:S03]  /*215d0*/  IMAD.X R16, R16, 0x1, R2, P1 ;  /* 0x0000000110107824 */ /* 0x010fc600008e0602 */
        /* <DEDUP_REMOVED lines=24> */
[----:B0-----:R-:W4:Y:S01]  /*21760*/  LDL.LU R20, [R1+0x17e0] ;  /* 0x0017e00001147983 */ /* 0x001f220000300800 */
[----:B------:R-:W-:-:S03]  /*21770*/  IADD3 R0, P4, PT, R0, R3, RZ ;  /* 0x0000000300007210 */ /* 0x000fc60007f9e0ff */
[----:B------:R0:W-:Y:S04]  /*21780*/  STL [R1+0x17d4], R5 ;  /* 0x0017d40501007387 */ /* 0x0001e80000100800 */
[----:B-1----:R-:W4:Y:S04]  /*21790*/  LDL.LU R18, [R1+0x1a78] ;  /* 0x001a780001127983 */ /* 0x002f280000300800 */
[----:B------:R1:W-:Y:S04]  /*217a0*/  STL [R1+0x1a84], R4 ;  /* 0x001a840401007387 */ /* 0x0003e80000100800 */
[----:B--2---:R-:W2:Y:S04]  /*217b0*/  LDL.LU R17, [R1+0x17d8] ;  /* 0x0017d80001117983 */ /* 0x004ea80000300800 */
[----:B------:R0:W-:Y:S04]  /*217c0*/  STL [R1+0x1a80], R0 ;  /* 0x001a800001007387 */ /* 0x0001e80000100800 */
[----:B---3--:R-:W3:Y:S04]  /*217d0*/  LDL.LU R16, [R1+0x1a70] ;  /* 0x001a700001107983 */ /* 0x008ee80000300800 */
[----:B----4-:R-:W4:Y:S04]  /*217e0*/  LDL.LU R15, [R1+0x17d0] ;  /* 0x0017d000010f7983 */ /* 0x010f280000300800 */
        /* <DEDUP_REMOVED lines=9> */
[----:B0-----:R-:W4:Y:S04]  /*21880*/  LDL.LU R5, [R1+0x1a5c] ;  /* 0x001a5c0001057983 */ /* 0x001f280000300800 */
[----:B-1----:R-:W4:Y:S04]  /*21890*/  LDL.LU R4, [R1+0x1a58] ;  /* 0x001a580001047983 */ /* 0x002f280000300800 */
[----:B------:R-:W4:Y:S01]  /*218a0*/  LDL.LU R0, [R1+0x17c8] ;  /* 0x0017c80001007983 */ /* 0x000f220000300800 */
[----:B------:R-:W-:Y:S01]  /*218b0*/  IMAD.X R20, R20, 0x1, R2, P3 ;  /* 0x0000000114147824 */ /* 0x000fe200018e0602 */
[----:B------:R-:W-:-:S04]  /*218c0*/  IADD3 R18, P3, PT, R18, R3, RZ ;  /* 0x0000000312127210 */ /* 0x000fc80007f7e0ff */
[----:B------:R0:W-:Y:S01]  /*218d0*/  STL [R1+0x17e0], R20 ;  /* 0x0017e01401007387 */ /* 0x0001e20000100800 */
[----:B--2---:R-:W-:-:S03]  /*218e0*/  IMAD.X R17, R17, 0x1, R2, P1 ;  /* 0x0000000111117824 */ /* 0x004fc600008e0602 */
        /* <DEDUP_REMOVED lines=26> */
[----:B0-----:R-:W4:Y:S01]  /*21a90*/  LDL.LU R20, [R1+0x1a50] ;  /* 0x001a500001147983 */ /* 0x001f220000300800 */
[----:B------:R-:W-:-:S03]  /*21aa0*/  IMAD.X R0, R0, 0x1, R2, P3 ;  /* 0x0000000100007824 */ /* 0x000fc600018e0602 */
        /* <DEDUP_REMOVED lines=19> */
[----:B------:R-:W-:Y:S01]  /*21be0*/  IADD3 R20, P3, PT, R20, R3, RZ ;  /* 0x0000000314147210 */ /* 0x000fe20007f7e0ff */
[----:B------:R-:W-:-:S04]  /*21bf0*/  IMAD.X R18, R18, 0x1, R2, P1 ;  /* 0x0000000112127824 */ /* 0x000fc800008e0602 */
[----:B------:R0:W-:Y:S01]  /*21c00*/  STL [R1+0x1a50], R20 ;  /* 0x001a501401007387 */ /* 0x0001e20000100800 */
[----:B--2---:R-:W-:-:S03]  /*21c10*/  IADD3 R17, P1, PT, R17, R3, RZ ;  /* 0x0000000311117210 */ /* 0x004fc60007f3e0ff */
[----:B------:R1:W-:Y:S01]  /*21c20*/  STL [R1+0x17c0], R18 ;  /* 0x0017c01201007387 */ /* 0x0003e20000100800 */
[----:B---3--:R-:W-:-:S03]  /*21c30*/  IMAD.X R16, R16, 0x1, R2, P5 ;  /* 0x0000000110107824 */ /* 0x008fc600028e0602 */
[----:B------:R2:W-:Y:S01]  /*21c40*/  STL [R1+0x1a48], R17 ;  /* 0x001a481101007387 */ /* 0x0005e20000100800 */
[----:B----4-:R-:W-:-:S03]  /*21c50*/  IADD3 R15, P5, PT, R15, R3, RZ ;  /* 0x000000030f0f7210 */ /* 0x010fc60007fbe0ff */
        /* <DEDUP_REMOVED lines=451> */
[----:B------:R-:W-:-:S05]  /*23890*/  IMAD.X R20, R20, 0x1, R2, P1 ;  /* 0x0000000114147824 */ /* 0x000fca00008e0602 */
[----:B------:R0:W-:Y:S01]  /*238a0*/  STL [R1+0x18a4], R20 ;  /* 0x0018a41401007387 */ /* 0x0001e20000100800 */
[----:B------:R-:W-:-:S03]  /*238b0*/  IADD3 R18, P1, PT, R18, R3, RZ ;  /* 0x0000000312127210 */ /* 0x000fc60007f3e0ff */
[----:B0-----:R0:W5:Y:S01]  /*238c0*/  LDL.LU R20, [R1+0x214c] ;  /* 0x00214c0001147983 */ /* 0x0011620000300800 */
        /* <DEDUP_REMOVED lines=29> */
[----:B------:R1:W-:Y:S01]  /*23aa0*/  STL [R1+0x187c], R5 ;  /* 0x00187c0501007387 */ /* 0x0003e20000100800 */
[----:B------:R0:W1:Y:S03]  /*23ab0*/  SYNCS.PHASECHK.TRANS64.TRYWAIT P1, [UR4], R19 ;  /* 0x00000013ff0075a7 */ /* 0x0000660008021104 */
        /* <DEDUP_REMOVED lines=17> */
[----:B------:R-:W-:Y:S01]  /*23bd0*/  IMAD.X R18, R18, 0x1, R2, P5 ;  /* 0x0000000112127824 */ /* 0x000fe200028e0602 */
[----:B--2---:R-:W-:-:S04]  /*23be0*/  IADD3 R17, P5, PT, R17, R3, RZ ;  /* 0x0000000311117210 */ /* 0x004fc80007fbe0ff */
        /* <DEDUP_REMOVED lines=26> */
[----:B------:R-:W4:Y:S01]  /*23d90*/  LDL.LU R19, [R1+0x183c] ;  /* 0x00183c0001137983 */ /* 0x000f220000300800 */
[----:B------:R-:W-:-:S03]  /*23da0*/  IADD3 R0, P4, PT, R0, R3, RZ ;  /* 0x0000000300007210 */ /* 0x000fc60007f9e0ff */
[----:B------:R1:W-:Y:S04]  /*23db0*/  STL [R1+0x1838], R5 ;  /* 0x0018380501007387 */ /* 0x0003e80000100800 */
[----:B0-----:R-:W4:Y:S04]  /*23dc0*/  LDL.LU R18, [R1+0x16ec] ;  /* 0x0016ec0001127983 */ /* 0x001f280000300800 */
[----:B------:R0:W-:Y:S04]  /*23dd0*/  STL [R1+0x1844], R4 ;  /* 0x0018440401007387 */ /* 0x0001e80000100800 */
[----:B-1----:R-:W4:Y:S04]  /*23de0*/  LDL.LU R17, [R1+0x1834] ;  /* 0x0018340001117983 */ /* 0x002f280000300800 */
[----:B------:R1:W-:Y:S04]  /*23df0*/  STL [R1+0x16f4], R0 ;  /* 0x0016f40001007387 */ /* 0x0003e80000100800 */
[----:B--2---:R-:W2:Y:S04]  /*23e00*/  LDL.LU R16, [R1+0x1830] ;  /* 0x0018300001107983 */ /* 0x004ea80000300800 */
        /* <DEDUP_REMOVED lines=12> */
[----:B-1----:R-:W4:Y:S01]  /*23ed0*/  LDL.LU R0, [R1+0x1804] ;  /* 0x0018040001007983 */ /* 0x002f220000300800 */
[----:B------:R-:W-:-:S05]  /*23ee0*/  IMAD.X R19, R19, 0x1, R2, P3 ;  /* 0x0000000113137824 */ /* 0x000fca00018e0602 */
[----:B------:R0:W-:Y:S01]  /*23ef0*/  STL [R1+0x183c], R19 ;  /* 0x00183c1301007387 */ /* 0x0001e20000100800 */
[----:B------:R-:W-:-:S03]  /*23f00*/  IADD3 R18, P3, PT, R18, R3, RZ ;  /* 0x0000000312127210 */ /* 0x000fc60007f7e0ff */
[----:B0-----:R0:W5:Y:S01]  /*23f10*/  LDL.LU R19, [R1+0x2148] ;  /* 0x0021480001137983 */ /* 0x0011620000300800 */
[----:B------:R-:W-:-:S03]  /*23f20*/  IMAD.X R17, R17, 0x1, R2, P5 ;  /* 0x0000000111117824 */ /* 0x000fc600028e0602 */
[----:B------:R1:W-:Y:S01]  /*23f30*/  STL [R1+0x16ec], R18 ;  /* 0x0016ec1201007387 */ /* 0x0003e20000100800 */
[-C--:B--2---:R-:W-:Y:S01]  /*23f40*/  IADD3 R16, P5, PT, R16, R3.reuse, RZ ;  /* 0x0000000310107210 */ /* 0x084fe20007fbe0ff */
[----:B---3--:R-:W-:Y:S02]  /*23f50*/  IMAD.X R15, R15, 0x1, R2, P4 ;  /* 0x000000010f0f7824 */ /* 0x008fe400020e0602 */
[----:B-1----:R0:W5:Y:S01]  /*23f60*/  LDL.LU R18, [R1+0x2144] ;  /* 0x0021440001127983 */ /* 0x0021620000300800 */
[----:B----4-:R-:W-:-:S03]  /*23f70*/  IADD3 R14, P4, PT, R14, R3, RZ ;  /* 0x000000030e0e7210 */ /* 0x010fc60007f9e0ff */
[----:B------:R1:W-:Y:S01]  /*23f80*/  STL [R1+0x1834], R17 ;  /* 0x0018341101007387 */ /* 0x0003e20000100800 */
[----:B------:R-:W-:-:S03]  /*23f90*/  IMAD.X R13, R13, 0x1, R2, P3 ;  /* 0x000000010d0d7824 */ /* 0x000fc600018e0602 */
[----:B-1----:R0:W5:Y:S01]  /*23fa0*/  LDL.LU R17, [R1+0x2140] ;  /* 0x0021400001117983 */ /* 0x0021620000300800 */
[----:B------:R-:W-:-:S03]  /*23fb0*/  IADD3 R12, P3, PT, R12, R3, RZ ;  /* 0x000000030c0c7210 */ /* 0x000fc60007f7e0ff */
[----:B------:R1:W-:Y:S01]  /*23fc0*/  STL [R1+0x1830], R16 ;  /* 0x0018301001007387 */ /* 0x0003e20000100800 */
[--C-:B------:R-:W-:Y:S01]  /*23fd0*/  IMAD.X R11, R11, 0x1, R2.reuse, P5 ;  /* 0x000000010b0b7824 */ /* 0x100fe200028e0602 */
[-C--:B------:R-:W-:Y:S02]  /*23fe0*/  IADD3 R10, P5, PT, R10, R3.reuse, RZ ;  /* 0x000000030a0a7210 */ /* 0x080fe40007fbe0ff */
[----:B-1----:R0:W5:Y:S04]  /*23ff0*/  LDL.LU R16, [R1+0x213c] ;  /* 0x00213c0001107983 */ /* 0x0021680000300800 */
[----:B------:R1:W-:Y:S01]  /*24000*/  STL [R1+0x16f0], R15 ;  /* 0x0016f00f01007387 */ /* 0x0003e20000100800 */
[----:B------:R-:W-:Y:S01]  /*24010*/  IMAD.X R9, R9, 0x1, R2, P4 ;  /* 0x0000000109097824 */ /* 0x000fe200020e0602 */
[----:B------:R-:W-:-:S02]  /*24020*/  IADD3 R8, P4, PT, R8, R3, RZ ;  /* 0x0000000308087210 */ /* 0x000fc40007f9e0ff */
[----:B-1----:R0:W5:Y:S04]  /*24030*/  LDL.LU R15, [R1+0x2138] ;  /* 0x00213800010f7983 */ /* 0x0021680000300800 */
[----:B------:R1:W-:Y:S01]  /*24040*/  STL [R1+0x1828], R14 ;  /* 0x0018280e01007387 */ /* 0x0003e20000100800 */
[----:B------:R-:W-:-:S03]  /*24050*/  IMAD.X R7, R7, 0x1, R2, P3 ;  /* 0x0000000107077824 */ /* 0x000fc600018e0602 */
[----:B-1----:R0:W5:Y:S04]  /*24060*/  LDL.LU R14, [R1+0x2134] ;  /* 0x00213400010e7983 */ /* 0x0021680000300800 */
[----:B------:R1:W-:Y:S01]  /*24070*/  STL [R1+0x16e8], R13 ;  /* 0x0016e80d01007387 */ /* 0x0003e20000100800 */
[----:B------:R-:W-:-:S03]  /*24080*/  IADD3 R6, P3, PT, R6, R3, RZ ;  /* 0x0000000306067210 */ /* 0x000fc60007f7e0ff */
[----:B-1----:R0:W5:Y:S04]  /*24090*/  LDL.LU R13, [R1+0x2130] ;  /* 0x00213000010d7983 */ /* 0x0021680000300800 */
[----:B------:R1:W-:Y:S01]  /*240a0*/  STL [R1+0x1820], R12 ;  /* 0x0018200c01007387 */ /* 0x0003e20000100800 */
[----:B------:R-:W-:-:S03]  /*240b0*/  IMAD.X R5, R5, 0x1, R2, P5 ;  /* 0x0000000105057824 */ /* 0x000fc600028e0602 */
[----:B-1----:R0:W5:Y:S04]  /*240c0*/  LDL.LU R12, [R1+0x212c] ;  /* 0x00212c00010c7983 */ /* 0x0021680000300800 */
[----:B------:R1:W-:Y:S01]  /*240d0*/  STL [R1+0x182c], R11 ;  /* 0x00182c0b01007387 */ /* 0x0003e20000100800 */
[----:B------:R-:W-:-:S03]  /*240e0*/  IMAD.X R4, R4, 0x1, R2, P4 ;  /* 0x0000000104047824 */ /* 0x000fc600020e0602 */
[----:B-1----:R0:W5:Y:S04]  /*240f0*/  LDL.LU R11, [R1+0x2128] ;  /* 0x00212800010b7983 */ /* 0x0021680000300800 */
[----:B------:R1:W-:Y:S01]  /*24100*/  STL [R1+0x1818], R10 ;  /* 0x0018180a01007387 */ /* 0x0003e20000100800 */
[----:B------:R-:W-:-:S03]  /*24110*/  IMAD.X R0, R0, 0x1, R2, P3 ;  /* 0x0000000100007824 */ /* 0x000fc600018e0602 */
[----:B-1----:R0:W5:Y:S04]  /*24120*/  LDL.LU R10, [R1+0x2124] ;  /* 0x00212400010a7983 */ /* 0x0021680000300800 */
[----:B------:R1:W-:Y:S04]  /*24130*/  STL [R1+0x1824], R9 ;  /* 0x0018240901007387 */ /* 0x0003e80000100800 */
        /* <DEDUP_REMOVED lines=12> */
[----:B-1----:R0:W5:Y:S01]  /*24200*/  LDL.LU R0, [R1+0x2108] ;  /* 0x0021080001007983 */ /* 0x0021620000300800 */
[----:B------:R-:W-:Y:S05]  /*24210*/  @!P1 BRA `(.L_x_8) ;  /* 0x000003fc00fc9947 */ /* 0x000fea0003800000 */
.L_x_16:
[----:B------:R-:W-:Y:S04]  /*24220*/  STL.64 [R1+0x3bf8], R84 ;  /* 0x003bf85401007387 */ /* 0x000fe80000100a00 */
[----:B------:R-:W-:Y:S04]  /*24230*/  STL.64 [R1+0x3bf0], R86 ;  /* 0x003bf05601007387 */ /* 0x000fe80000100a00 */
[----:B------:R-:W-:Y:S04]  /*24240*/  STL.64 [R1+0x3be8], R88 ;  /* 0x003be85801007387 */ /* 0x000fe80000100a00 */
[----:B------:R-:W-:Y:S04]  /*24250*/  STL.64 [R1+0x3be0], R90 ;  /* 0x003be05a01007387 */ /* 0x000fe80000100a00 */
[----:B-----5:R-:W-:Y:S04]  /*24260*/  STL [R1+0x24d8], R0 ;  /* 0x0024d80001007387 */ /* 0x020fe80000100800 */
        /* <DEDUP_REMOVED lines=92> */
[----:B------:R1:W-:Y:S02]  /*24830*/  STL.64 [R1+0x3c00], R2 ;  /* 0x003c000201007387 */ /* 0x0003e40000100a00 */
[----:B-1----:R-:W-:-:S02]  /*24840*/  IADD3 R3, P1, PT, R4, R93, RZ ;  /* 0x0000005d04037210 */ /* 0x002fc40007f3e0ff */
[----:B------:R-:W-:-:S03]  /*24850*/  IADD3 R2, P3, PT, R6, R93, RZ ;  /* 0x0000005d06027210 */ /* 0x000fc60007f7e0ff */
[--C-:B------:R-:W-:Y:S01]  /*24860*/  IMAD.X R0, R5, 0x1, R92.reuse, P1 ;  /* 0x0000000105007824 */ /* 0x100fe200008e065c */
[----:B------:R-:W-:Y:S04]  /*24870*/  STL [R1+0x20cc], R3 ;  /* 0x0020cc0301007387 */ /* 0x000fe80000100800 */
[----:B------:R-:W-:Y:S04]  /*24880*/  STL [R1+0x3628], R4 ;  /* 0x0036280401007387 */ /* 0x000fe80000100800 */
[----:B------:R1:W-:Y:S04]  /*24890*/  STL [R1+0x20d0], R2 ;  /* 0x0020d00201007387 */ /* 0x0003e80000100800 */
[----:B------:R-:W-:Y:S04]  /*248a0*/  STL [R1+0x362c], R4 ;  /* 0x00362c0401007387 */ /* 0x000fe80000100800 */
[----:B------:R2:W-:Y:S01]  /*248b0*/  STL [R1+0x209c], R0 ;  /* 0x00209c0001007387 */ /* 0x0005e20000100800 */
[----:B-1----:R-:W-:Y:S01]  /*248c0*/  IMAD.X R2, R7, 0x1, R92, P3 ;  /* 0x0000000107027824 */ /* 0x002fe200018e065c */
[----:B------:R-:W-:-:S02]  /*248d0*/  IADD3 R3, P3, PT, R10, R93, RZ ;  /* 0x0000005d0a037210 */ /* 0x000fc40007f7e0ff */
[----:B------:R-:W-:Y:S04]  /*248e0*/  STL [R1+0x3630], R4 ;  /* 0x0036300401007387 */ /* 0x000fe80000100800 */
[----:B------:R-:W-:Y:S01]  /*248f0*/  STL [R1+0x3634], R4 ;  /* 0x0036340401007387 */ /* 0x000fe20000100800 */
[----:B--2---:R-:W-:-:S03]  /*24900*/  IADD3 R0, P1, PT, R8, R93, RZ ;  /* 0x0000005d08007210 */ /* 0x004fc60007f3e0ff */
        /* <DEDUP_REMOVED lines=275> */
[----:B------:R2:W-:Y:S04]  /*25a40*/  STL [R1+0x20d4], R0 ;  /* 0x0020d40001007387 */ /* 0x0005e80000100800 */
[----:B------:R3:W-:Y:S01]  /*25a50*/  STL [R1+0x20d8], R3 ;  /* 0x0020d80301007387 */ /* 0x0007e20000100800 */
[----:B-1----:R-:W-:Y:S01]  /*25a60*/  IADD3 R2, P4, PT, R12, R93, RZ ;  /* 0x0000005d0c027210 */ /* 0x002fe20007f9e0ff */
[----:B--2---:R-:W-:-:S04]  /*25a70*/  IMAD.X R0, R9, 0x1, R92, P1 ;  /* 0x0000000109007824 */ /* 0x004fc800008e065c */
[----:B------:R1:W-:Y:S01]  /*25a80*/  STL [R1+0x20dc], R2 ;  /* 0x0020dc0201007387 */ /* 0x0003e20000100800 */
[----:B---3--:R-:W-:-:S03]  /*25a90*/  IMAD.X R3, R11, 0x1, R92, P3 ;  /* 0x000000010b037824 */ /* 0x008fc600018e065c */
[----:B------:R2:W-:Y:S04]  /*25aa0*/  STL [R1+0x20a4], R0 ;  /* 0x0020a40001007387 */ /* 0x0005e80000100800 */
[----:B------:R3:W-:Y:S01]  /*25ab0*/  STL [R1+0x20a8], R3 ;  /* 0x0020a80301007387 */ /* 0x0007e20000100800 */
[----:B-1----:R-:W-:Y:S01]  /*25ac0*/  IMAD.X R2, R13, 0x1, R92, P4 ;  /* 0x000000010d027824 */ /* 0x002fe200020e065c */
[----:B--2---:R-:W-:-:S04]  /*25ad0*/  IADD3 R0, P1, PT, R14, R93, RZ ;  /* 0x0000005d0e007210 */ /* 0x004fc80007f3e0ff */
[----:B------:R1:W-:Y:S01]  /*25ae0*/  STL [R1+0x20ac], R2 ;  /* 0x0020ac0201007387 */ /* 0x0003e20000100800 */
[----:B---3--:R-:W-:-:S03]  /*25af0*/  IADD3 R3, P3, PT, R16, R93, RZ ;  /* 0x0000005d10037210 */ /* 0x008fc60007f7e0ff */
        /* <DEDUP_REMOVED lines=18> */
[----:B------:R2:W-:Y:S01]  /*25c20*/  STL [R1+0x20bc], R0 ;  /* 0x0020bc0001007387 */ /* 0x0005e20000100800 */
[----:B------:R-:W-:-:S03]  /*25c30*/  IADD3 R5, P3, PT, R44, R93, RZ ;  /* 0x0000005d2c057210 */ /* 0x000fc60007f7e0ff */
[----:B------:R3:W-:Y:S01]  /*25c40*/  STL [R1+0x20c0], R3 ;  /* 0x0020c00301007387 */ /* 0x0007e20000100800 */
[--C-:B-1----:R-:W-:Y:S02]  /*25c50*/  IMAD.X R2, R41, 0x1, R92.reuse, P4 ;  /* 0x0000000129027824 */ /* 0x102fe400020e065c */
[----:B------:R-:W-:Y:S01]  /*25c60*/  IMAD.X R44, R45, 0x1, R92, P3 ;  /* 0x000000012d2c7824 */ /* 0x000fe200018e065c */
[-C--:B--2---:R-:W-:Y:S02]  /*25c70*/  IADD3 R0, P1, PT, R42, R93.reuse, RZ ;  /* 0x0000005d2a007210 */ /* 0x084fe40007f3e0ff */
[----:B---3--:R-:W-:-:S03]  /*25c80*/  IADD3 R3, P4, PT, R46, R93, RZ ;  /* 0x0000005d2e037210 */ /* 0x008fc60007f9e0ff */
[----:B------:R-:W-:Y:S04]  /*25c90*/  STL [R1+0x25c0], R0 ;  /* 0x0025c00001007387 */ /* 0x000fe80000100800 */
[----:B------:R1:W-:Y:S01]  /*25ca0*/  STL [R1+0x20c4], R2 ;  /* 0x0020c40201007387 */ /* 0x0003e20000100800 */
[----:B------:R-:W-:-:S03]  /*25cb0*/  IMAD.X R46, R47, 0x1, R92, P4 ;  /* 0x000000012f2e7824 */ /* 0x000fc600020e065c */
[----:B------:R-:W-:Y:S04]  /*25cc0*/  STL [R1+0x25d0], R0 ;  /* 0x0025d00001007387 */ /* 0x000fe80000100800 */
[----:B------:R-:W-:Y:S01]  /*25cd0*/  STL [R1+0x2610], R0 ;  /* 0x0026100001007387 */ /* 0x000fe20000100800 */
[----:B-1----:R-:W-:-:S03]  /*25ce0*/  IMAD.X R2, R43, 0x1, R92, P1 ;  /* 0x000000012b027824 */ /* 0x002fc600008e065c */
        /* <DEDUP_REMOVED lines=11> */
[----:B------:R-:W-:Y:S01]  /*25da0*/  STL.64 [R1+0x3c08], R44 ;  /* 0x003c082c01007387 */ /* 0x000fe20000100a00 */
[----:B-1----:R-:W-:-:S03]  /*25db0*/  IADD3 R5, P1, PT, R48, R93, RZ ;  /* 0x0000005d30057210 */ /* 0x002fc60007f3e0ff */
[----:B------:R1:W-:Y:S01]  /*25dc0*/  STL [R1+0x20c8], R2 ;  /* 0x0020c80201007387 */ /* 0x0003e20000100800 */
[-C--:B--2---:R-:W-:Y:S01]  /*25dd0*/  IADD3 R3, P3, PT, R50, R93.reuse, RZ ;  /* 0x0000005d32037210 */ /* 0x084fe20007f7e0ff */
[--C-:B------:R-:W-:Y:S02]  /*25de0*/  IMAD.X R48, R49, 0x1, R92.reuse, P1 ;  /* 0x0000000131307824 */ /* 0x100fe400008e065c */
[----:B------:R-:W-:Y:S02]  /*25df0*/  STL.64 [R1+0x3c10], R46 ;  /* 0x003c102e01007387 */ /* 0x000fe40000100a00 */
[----:B------:R-:W-:Y:S02]  /*25e00*/  IMAD.X R50, R51, 0x1, R92, P3 ;  /* 0x0000000133327824 */ /* 0x000fe400018e065c */
[----:B------:R2:W-:Y:S01]  /*25e10*/  STL [R1+0xea8], R5 ;  /* 0x000ea80501007387 */ /* 0x0005e20000100800 */
[----:B-1----:R-:W-:-:S03]  /*25e20*/  IADD3 R2, P4, PT, R52, R93, RZ ;  /* 0x0000005d34027210 */ /* 0x002fc60007f9e0ff */
[----:B------:R1:W-:Y:S02]  /*25e30*/  STL [R1+0xeac], R3 ;  /* 0x000eac0301007387 */ /* 0x0003e40000100800 */
[----:B------:R-:W-:Y:S02]  /*25e40*/  IMAD.X R52, R53, 0x1, R92, P4 ;  /* 0x0000000135347824 */ /* 0x000fe400020e065c */
[----:B------:R-:W-:Y:S01]  /*25e50*/  STL.64 [R1+0x3c18], R48 ;  /* 0x003c183001007387 */ /* 0x000fe20000100a00 */
[----:B--2---:R-:W-:-:S03]  /*25e60*/  IADD3 R5, P1, PT, R54, R93, RZ ;  /* 0x0000005d36057210 */ /* 0x004fc60007f3e0ff */
[----:B------:R2:W-:Y:S01]  /*25e70*/  STL [R1+0xec0], R2 ;  /* 0x000ec00201007387 */ /* 0x0005e20000100800 */
[-C--:B-1----:R-:W-:Y:S01]  /*25e80*/  IADD3 R3, P3, PT, R56, R93.reuse, RZ ;  /* 0x0000005d38037210 */ /* 0x082fe20007f7e0ff */
[--C-:B------:R-:W-:Y:S02]  /*25e90*/  IMAD.X R54, R55, 0x1, R92.reuse, P1 ;  /* 0x0000000137367824 */ /* 0x100fe400008e065c */
[----:B------:R-:W-:Y:S02]  /*25ea0*/  STL.64 [R1+0x3c20], R50 ;  /* 0x003c203201007387 */ /* 0x000fe40000100a00 */
[----:B------:R-:W-:Y:S02]  /*25eb0*/  IMAD.X R56, R57, 0x1, R92, P3 ;  /* 0x0000000139387824 */ /* 0x000fe400018e065c */
[----:B------:R-:W-:Y:S01]  /*25ec0*/  STL.64 [R1+0x3c28], R52 ;  /* 0x003c283401007387 */ /* 0x000fe20000100a00 */
[----:B--2---:R-:W-:-:S03]  /*25ed0*/  IADD3 R2, P4, PT, R58, R93, RZ ;  /* 0x0000005d3a027210 */ /* 0x004fc60007f9e0ff */
[----:B------:R1:W-:Y:S02]  /*25ee0*/  STL [R1+0xec4], R5 ;  /* 0x000ec40501007387 */ /* 0x0003e40000100800 */
[----:B------:R-:W-:Y:S02]  /*25ef0*/  IMAD.X R58, R59, 0x1, R92, P4 ;  /* 0x000000013b3a7824 */ /* 0x000fe400020e065c */
[----:B------:R2:W-:Y:S04]  /*25f00*/  STL [R1+0xec8], R3 ;  /* 0x000ec80301007387 */ /* 0x0005e80000100800 */
[----:B------:R3:W-:Y:S01]  /*25f10*/  STL [R1+0xecc], R2 ;  /* 0x000ecc0201007387 */ /* 0x0007e20000100800 */
[-C--:B-1----:R-:W-:Y:S02]  /*25f20*/  IADD3 R5, P1, PT, R60, R93.reuse, RZ ;  /* 0x0000005d3c057210 */ /* 0x082fe40007f3e0ff */
[----:B--2---:R-:W-:-:S03]  /*25f30*/  IADD3 R3, P3, PT, R62, R93, RZ ;  /* 0x0000005d3e037210 */ /* 0x004fc60007f7e0ff */
[----:B------:R1:W-:Y:S01]  /*25f40*/  STL [R1+0xed0], R5 ;  /* 0x000ed00501007387 */ /* 0x0003e20000100800 */
[--C-:B------:R-:W-:Y:S01]  /*25f50*/  IMAD.X R60, R61, 0x1, R92.reuse, P1 ;  /* 0x000000013d3c7824 */ /* 0x100fe200008e065c */
[----:B---3--:R-:W-:Y:S02]  /*25f60*/  IADD3 R2, P4, PT, R64, R93, RZ ;  /* 0x0000005d40027210 */ /* 0x008fe40007f9e0ff */
[----:B------:R2:W-:Y:S01]  /*25f70*/  STL [R1+0xed4], R3 ;  /* 0x000ed40301007387 */ /* 0x0005e20000100800 */
[----:B------:R-:W-:-:S03]  /*25f80*/  IMAD.X R62, R63, 0x1, R92, P3 ;  /* 0x000000013f3e7824 */ /* 0x000fc600018e065c */
[----:B------:R3:W-:Y:S01]  /*25f90*/  STL [R1+0xed8], R2 ;  /* 0x000ed80201007387 */ /* 0x0007e20000100800 */
[----:B------:R-:W-:Y:S01]  /*25fa0*/  IMAD.X R64, R65, 0x1, R92, P4 ;  /* 0x0000000141407824 */ /* 0x000fe200020e065c */
        /* <DEDUP_REMOVED lines=11> */
[----:B------:R-:W-:Y:S01]  /*26060*/  STL [R1+0xee8], R5 ;  /* 0x000ee80501007387 */ /* 0x000fe20000100800 */
[----:B---3--:R-:W-:-:S03]  /*26070*/  IADD3 R2, P4, PT, R76, R93, RZ ;  /* 0x0000005d4c027210 */ /* 0x008fc60007f9e0ff */
[----:B------:R-:W2:Y:S01]  /*26080*/  LDL.LU.64 R14, [R1] ;  /* 0x00000000010e7983 */ /* 0x000ea20000300a00 */
[--C-:B------:R-:W-:Y:S02]  /*26090*/  IMAD.X R72, R73, 0x1, R92.reuse, P1 ;  /* 0x0000000149487824 */ /* 0x100fe400008e065c */
[--C-:B------:R-:W-:Y:S01]  /*260a0*/  IMAD.X R74, R75, 0x1, R92.reuse, P3 ;  /* 0x000000014b4a7824 */ /* 0x100fe200018e065c */
[----:B------:R1:W-:Y:S01]  /*260b0*/  STL [R1+0xeec], R3 ;  /* 0x000eec0301007387 */ /* 0x0003e20000100800 */
[----:B------:R-:W-:-:S03]  /*260c0*/  IMAD.X R76, R77, 0x1, R92, P4 ;  /* 0x000000014d4c7824 */ /* 0x000fc600020e065c */
[----:B------:R3:W-:Y:S04]  /*260d0*/  STL [R1+0xef0], R2 ;  /* 0x000ef00201007387 */ /* 0x0007e80000100800 */
[----:B------:R-:W4:Y:S01]  /*260e0*/  LDL.LU.64 R6, [R1+0x8] ;  /* 0x0000080001067983 */ /* 0x000f220000300a00 */
[-C--:B-1----:R-:W-:Y:S02]  /*260f0*/  IADD3 R3, P1, PT, R78, R93.reuse, RZ ;  /* 0x0000005d4e037210 */ /* 0x082fe40007f3e0ff */
[----:B---3--:R-:W-:-:S03]  /*26100*/  IADD3 R2, P3, PT, R80, R93, RZ ;  /* 0x0000005d50027210 */ /* 0x008fc60007f7e0ff */
[----:B------:R-:W-:Y:S04]  /*26110*/  STL [R1+0xef4], R3 ;  /* 0x000ef40301007387 */ /* 0x000fe80000100800 */
[----:B------:R-:W3:Y:S04]  /*26120*/  LDL.LU.64 R16, [R1+0x10] ;  /* 0x0000100001107983 */ /* 0x000ee80000300a00 */
[----:B------:R1:W-:Y:S04]  /*26130*/  STL [R1+0xef8], R2 ;  /* 0x000ef80201007387 */ /* 0x0003e80000100800 */
[----:B------:R-:W3:Y:S01]  /*26140*/  LDL.LU.64 R8, [R1+0x18] ;  /* 0x0000180001087983 */ /* 0x000ee20000300a00 */
[----:B------:R-:W-:-:S03]  /*26150*/  IADD3 R5, P4, PT, R82, R93, RZ ;  /* 0x0000005d52057210 */ /* 0x000fc60007f9e0ff */
[----:B-1----:R-:W3:Y:S01]  /*26160*/  LDL.LU.64 R2, [R1+0x20] ;  /* 0x0000200001027983 */ /* 0x002ee20000300a00 */
[----:B------:R-:W-:-:S03]  /*26170*/  IMAD.X R78, R79, 0x1, R92, P1 ;  /* 0x000000014f4e7824 */ /* 0x000fc600008e065c */
[----:B------:R1:W-:Y:S04]  /*26180*/  STL [R1+0xefc], R5 ;  /* 0x000efc0501007387 */ /* 0x0003e80000100800 */
[----:B------:R-:W3:Y:S01]  /*26190*/  LDL.LU.64 R10, [R1+0x28] ;  /* 0x00002800010a7983 */ /* 0x000ee20000300a00 */
[--C-:B------:R-:W-:Y:S01]  /*261a0*/  IMAD.X R80, R81, 0x1, R92.reuse, P3 ;  /* 0x0000000151507824 */ /* 0x100fe200018e065c */
[-C--:B------:R-:W-:Y:S02]  /*261b0*/  IADD3 R12, P3, PT, R22, R93.reuse, RZ ;  /* 0x0000005d160c7210 */ /* 0x080fe40007f7e0ff */
[----:B-1----:R-:W-:Y:S01]  /*261c0*/  IADD3 R5, P1, PT, R20, R93, RZ ;  /* 0x0000005d14057210 */ /* 0x002fe20007f3e0ff */
[--C-:B------:R-:W-:Y:S02]  /*261d0*/  IMAD.X R82, R83, 0x1, R92.reuse, P4 ;  /* 0x0000000153527824 */ /* 0x100fe400020e065c */
[----:B------:R-:W-:-:S02]  /*261e0*/  IMAD.X R22, R23, 0x1, R92, P3 ;  /* 0x0000000117167824 */ /* 0x000fc400018e065c */
[----:B------:R1:W-:Y:S01]  /*261f0*/  STL [R1+0xf00], R5 ;  /* 0x000f000501007387 */ /* 0x0003e20000100800 */
[--C-:B------:R-:W-:Y:S01]  /*26200*/  IMAD.X R20, R21, 0x1, R92.reuse, P1 ;  /* 0x0000000115147824 */ /* 0x100fe200008e065c */
[-C--:B------:R-:W-:Y:S02]  /*26210*/  IADD3 R13, P1, PT, R26, R93.reuse, RZ ;  /* 0x0000005d1a0d7210 */ /* 0x080fe40007f3e0ff */
[----:B------:R-:W3:Y:S04]  /*26220*/  LDL.LU.64 R18, [R1+0x30] ;  /* 0x0000300001127983 */ /* 0x000ee80000300a00 */
[----:B------:R0:W-:Y:S01]  /*26230*/  STL [R1+0xf04], R12 ;  /* 0x000f040c01007387 */ /* 0x0001e20000100800 */
[----:B-1----:R-:W-:Y:S01]  /*26240*/  IADD3 R5, P4, PT, R24, R93, RZ ;  /* 0x0000005d18057210 */ /* 0x002fe20007f9e0ff */
[----:B------:R-:W-:-:S04]  /*26250*/  IMAD.X R26, R27, 0x1, R92, P1 ;  /* 0x000000011b1a7824 */ /* 0x000fc800008e065c */
[----:B------:R1:W-:Y:S01]  /*26260*/  STL [R1+0xf08], R5 ;  /* 0x000f080501007387 */ /* 0x0003e20000100800 */
[-C--:B0-----:R-:W-:Y:S01]  /*26270*/  IADD3 R12, P3, PT, R28, R93.reuse, RZ ;  /* 0x0000005d1c0c7210 */ /* 0x081fe20007f7e0ff */
[--C-:B------:R-:W-:Y:S02]  /*26280*/  IMAD.X R24, R25, 0x1, R92.reuse, P4 ;  /* 0x0000000119187824 */ /* 0x100fe400020e065c */
[----:B------:R-:W-:Y:S04]  /*26290*/  STL [R1+0xf0c], R13 ;  /* 0x000f0c0d01007387 */ /* 0x000fe80000100800 */
[----:B------:R0:W-:Y:S01]  /*262a0*/  STL [R1+0xf10], R12 ;  /* 0x000f100c01007387 */ /* 0x0001e20000100800 */
[-C--:B-1----:R-:W-:Y:S01]  /*262b0*/  IADD3 R5, P4, PT, R30, R93.reuse, RZ ;  /* 0x0000005d1e057210 */ /* 0x082fe20007f9e0ff */
[----:B------:R-:W-:Y:S01]  /*262c0*/  IMAD.X R28, R29, 0x1, R92, P3 ;  /* 0x000000011d1c7824 */ /* 0x000fe200018e065c */
[----:B------:R-:W-:-:S03]  /*262d0*/  IADD3 R21, P3, PT, R34, R93, RZ ;  /* 0x0000005d22157210 */ /* 0x000fc60007f7e0ff */
[----:B------:R-:W-:Y:S01]  /*262e0*/  STL [R1+0xf14], R5 ;  /* 0x000f140501007387 */ /* 0x000fe20000100800 */
[----:B0-----:R-:W-:Y:S01]  /*262f0*/  IADD3 R12, P1, PT, R32, R93, RZ ;  /* 0x0000005d200c7210 */ /* 0x001fe20007f3e0ff */
[----:B------:R-:W-:-:S04]  /*26300*/  IMAD.X R30, R31, 0x1, R92, P4 ;  /* 0x000000011f1e7824 */ /* 0x000fc800020e065c */
[----:B------:R0:W-:Y:S04]  /*26310*/  STL [R1+0xf18], R12 ;  /* 0x000f180c01007387 */ /* 0x0001e80000100800 */
[----:B0-----:R-:W3:Y:S04]  /*26320*/  LDL.LU.64 R12, [R1+0x38] ;  /* 0x00003800010c7983 */ /* 0x001ee80000300a00 */
[----:B------:R-:W-:Y:S01]  /*26330*/  STL [R1+0xf1c], R21 ;  /* 0x000f1c1501007387 */ /* 0x000fe20000100800 */
[--C-:B------:R-:W-:Y:S02]  /*26340*/  IMAD.X R32, R33, 0x1, R92.reuse, P1 ;  /* 0x0000000121207824 */ /* 0x100fe400008e065c */
[----:B------:R-:W-:Y:S01]  /*26350*/  IMAD.X R34, R35, 0x1, R92, P3 ;  /* 0x0000000123227824 */ /* 0x000fe200018e065c */
[----:B--2---:R-:W-:-:S05]  /*26360*/  IADD3 R5, P4, PT, R14, R93, RZ ;  /* 0x0000005d0e057210 */ /* 0x004fca0007f9e0ff */
[----:B------:R0:W-:Y:S04]  /*26370*/  STL [R1], R5 ;  /* 0x0000000501007387 */ /* 0x0001e80000100800 */
[----:B------:R-:W2:Y:S01]  /*26380*/  LDL.LU.64 R38, [R1+0x40] ;  /* 0x0000400001267983 */ /* 0x000ea20000300a00 */
[----:B----4-:R-:W-:Y:S01]  /*26390*/  IADD3 R14, P1, PT, R6, R93, RZ ;  /* 0x0000005d060e7210 */ /* 0x010fe20007f3e0ff */
[----:B0-----:R-:W-:-:S04]  /*263a0*/  IMAD.X R5, R15, 0x1, R92, P4 ;  /* 0x000000010f057824 */ /* 0x001fc800020e065c */
[----:B------:R0:W-:Y:S01]  /*263b0*/  STL [R1+0x8], R14 ;  /* 0x0000080e01007387 */ /* 0x0001e20000100800 */
[----:B---3--:R-:W-:-:S03]  /*263c0*/  IADD3 R36, P3, PT, R16, R93, RZ ;  /* 0x0000005d10247210 */ /* 0x008fc60007f7e0ff */
[----:B0-----:R-:W3:Y:S01]  /*263d0*/  LDL.LU.64 R14, [R1+0x48] ;  /* 0x00004800010e7983 */ /* 0x001ee20000300a00 */
[----:B------:R-:W-:-:S03]  /*263e0*/  IADD3 R21, P4, PT, R8, R93, RZ ;  /* 0x0000005d08157210 */ /* 0x000fc60007f9e0ff */
[----:B------:R-:W-:Y:S04]  /*263f0*/  STL [R1+0x10], R36 ;  /* 0x0000102401007387 */ /* 0x000fe80000100800 */
[----:B------:R-:W-:Y:S04]  /*26400*/  STL [R1+0x18], R21 ;  /* 0x0000181501007387 */ /* 0x000fe80000100800 */
[----:B------:R-:W4:Y:S01]  /*26410*/  LDL.LU.64 R40, [R1+0x50] ;  /* 0x0000500001287983 */ /* 0x000f220000300a00 */
[--C-:B------:R-:W-:Y:S01]  /*26420*/  IMAD.X R6, R7, 0x1, R92.reuse, P1 ;  /* 0x0000000107067824 */ /* 0x100fe200008e065c */
[----:B------:R-:W-:Y:S01]  /*26430*/  IADD3 R16, P1, PT, R2, R93, RZ ;  /* 0x0000005d02107210 */ /* 0x000fe20007f3e0ff */
[----:B------:R-:W-:-:S02]  /*26440*/  IMAD.X R7, R17, 0x1, R92, P3 ;  /* 0x0000000111077824 */ /* 0x000fc400018e065c */
[--C-:B------:R-:W-:Y:S01]  /*26450*/  IMAD.X R8, R9, 0x1, R92.reuse, P4 ;  /* 0x0000000109087824 */ /* 0x100fe200020e065c */
[-C--:B------:R-:W-:Y:S01]  /*26460*/  IADD3 R9, P3, PT, R10, R93.reuse, RZ ;  /* 0x0000005d0a097210 */ /* 0x080fe20007f7e0ff */
[----:B------:R0:W-:Y:S04]  /*26470*/  STL [R1+0x20], R16 ;  /* 0x0000201001007387 */ /* 0x0001e80000100800 */
[----:B0-----:R-:W4:Y:S04]  /*26480*/  LDL.LU.64 R16, [R1+0x58] ;  /* 0x0000580001107983 */ /* 0x001f280000300a00 */
[----:B------:R0:W-:Y:S01]  /*26490*/  STL [R1+0x28], R9 ;  /* 0x0000280901007387 */ /* 0x0001e20000100800 */
[----:B------:R-:W-:Y:S01]  /*264a0*/  IADD3 R21, P4, PT, R18, R93, RZ ;  /* 0x0000005d12157210 */ /* 0x000fe20007f9e0ff */
[----:B------:R-:W-:-:S02]  /*264b0*/  IMAD.X R10, R11, 0x1, R92, P3 ;  /* 0x000000010b0a7824 */ /* 0x000fc400018e065c */
[--C-:B0-----:R-:W-:Y:S02]  /*264c0*/  IMAD.X R9, R3, 0x1, R92.reuse, P1 ;  /* 0x0000000103097824 */ /* 0x101fe400008e065c */
[----:B------:R-:W4:Y:S01]  /*264d0*/  LDL.LU.64 R2, [R1+0x60] ;  /* 0x0000600001027983 */ /* 0x000f220000300a00 */
[----:B------:R-:W-:-:S03]  /*264e0*/  IMAD.X R11, R19, 0x1, R92, P4 ;  /* 0x00000001130b7824 */ /* 0x000fc600020e065c */
[----:B------:R2:W-:Y:S04]  /*264f0*/  STL [R1+0x30], R21 ;  /* 0x0000301501007387 */ /* 0x0005e80000100800 */
[----:B------:R-:W4:Y:S01]  /*26500*/  LDL.LU.64 R18, [R1+0x68] ;  /* 0x0000680001127983 */ /* 0x000f220000300a00 */
[----:B------:R-:W-:-:S05]  /*26510*/  IADD3 R36, P1, PT, R12, R93, RZ ;  /* 0x0000005d0c247210 */ /* 0x000fca0007f3e0ff */
[----:B------:R0:W-:Y:S04]  /*26520*/  STL [R1+0x38], R36 ;  /* 0x0000382401007387 */ /* 0x0001e80000100800 */
[----:B------:R-:W4:Y:S01]  /*26530*/  LDL.LU.64 R46, [R1+0x70] ;  /* 0x00007000012e7983 */ /* 0x000f220000300a00 */
[----:B------:R-:W-:Y:S01]  /*26540*/  IMAD.X R12, R13, 0x1, R92, P1 ;  /* 0x000000010d0c7824 */ /* 0x000fe200008e065c */
[----:B--2---:R-:W-:-:S05]  /*26550*/  IADD3 R21, P3, PT, R38, R93, RZ ;  /* 0x0000005d26157210 */ /* 0x004fca0007f7e0ff */
[----:B------:R3:W-:Y:S04]  /*26560*/  STL [R1+0x40], R21 ;  /* 0x0000401501007387 */ /* 0x0007e80000100800 */
[----:B0-----:R-:W2:Y:S01]  /*26570*/  LDL.LU.64 R36, [R1+0x78] ;  /* 0x0000780001247983 */ /* 0x001ea20000300a00 */
[----:B---3--:R-:W-:-:S05]  /*26580*/  IADD3 R21, P4, PT, R14, R93, RZ ;  /* 0x0000005d0e157210 */ /* 0x008fca0007f9e0ff */
[----:B------:R4:W-:Y:S04]  /*26590*/  STL [R1+0x48], R21 ;  /* 0x0000481501007387 */ /* 0x0009e80000100800 */
[----:B------:R-:W3:Y:S01]  /*265a0*/  LDL.LU.64 R44, [R1+0x80] ;  /* 0x00008000012c7983 */ /* 0x000ee20000300a00 */
[----:B------:R-:W-:Y:S01]  /*265b0*/  IMAD.X R13, R39, 0x1, R92, P3 ;  /* 0x00000001270d7824 */ /* 0x000fe200018e065c */
[----:B----4-:R-:W-:-:S05]  /*265c0*/  IADD3 R21, P1, PT, R40, R93, RZ ;  /* 0x0000005d28157210 */ /* 0x010fca0007f3e0ff */
[----:B------:R-:W-:Y:S04]  /*265d0*/  STL [R1+0x50], R21 ;  /* 0x0000501501007387 */ /* 0x000fe80000100800 */
[----:B------:R-:W4:Y:S01]  /*265e0*/  LDL.LU.64 R38, [R1+0x88] ;  /* 0x0000880001267983 */ /* 0x000f220000300a00 */
[----:B------:R-:W-:Y:S01]  /*265f0*/  IMAD.X R14, R15, 0x1, R92, P4 ;  /* 0x000000010f0e7824 */ /* 0x000fe200020e065c */
[----:B------:R-:W-:-:S05]  /*26600*/  IADD3 R15, P3, PT, R16, R93, RZ ;  /* 0x0000005d100f7210 */ /* 0x000fca0007f7e0ff */
[----:B------:R0:W-:Y:S01]  /*26610*/  STL [R1+0x58], R15 ;  /* 0x0000580f01007387 */ /* 0x0001e20000100800 */
[--C-:B------:R-:W-:Y:S02]  /*26620*/  IMAD.X R16, R17, 0x1, R92.reuse, P3 ;  /* 0x0000000111107824 */ /* 0x100fe400018e065c */
[--C-:B0-----:R-:W-:Y:S01]  /*26630*/  IMAD.X R15, R41, 0x1, R92.reuse, P1 ;  /* 0x00000001290f7824 */ /* 0x101fe200008e065c */
[----:B------:R-:W-:Y:S01]  /*26640*/  IADD3 R21, P4, PT, R2, R93, RZ ;  /* 0x0000005d02157210 */ /* 0x000fe20007f9e0ff */
[----:B------:R-:W4:Y:S04]  /*26650*/  LDL.LU.64 R40, [R1+0x90] ;  /* 0x0000900001287983 */ /* 0x000f280000300a00 */
[----:B------:R0:W-:Y:S01]  /*26660*/  STL [R1+0x60], R21 ;  /* 0x0000601501007387 */ /* 0x0001e20000100800 */
[----:B------:R-:W-:-:S03]  /*26670*/  IMAD.X R17, R3, 0x1, R92, P4 ;  /* 0x0000000103117824 */ /* 0x000fc600020e065c */
[----:B------:R-:W4:Y:S01]  /*26680*/  LDL.LU.64 R2, [R1+0x98] ;  /* 0x0000980001027983 */ /* 0x000f220000300a00 */
[----:B------:R-:W-:-:S05]  /*26690*/  IADD3 R42, P1, PT, R18, R93, RZ ;  /* 0x0000005d122a7210 */ /* 0x000fca0007f3e0ff */
[----:B------:R1:W-:Y:S04]  /*266a0*/  STL [R1+0x68], R42 ;  /* 0x0000682a01007387 */ /* 0x0003e80000100800 */
[----:B------:R-:W4:Y:S01]  /*266b0*/  LDL.LU.64 R50, [R1+0xa0] ;  /* 0x0000a00001327983 */ /* 0x000f220000300a00 */
[----:B0-----:R-:W-:-:S05]  /*266c0*/  IADD3 R21, P3, PT, R46, R93, RZ ;  /* 0x0000005d2e157210 */ /* 0x001fca0007f7e0ff */
[----:B------:R2:W-:Y:S04]  /*266d0*/  STL [R1+0x70], R21 ;  /* 0x0000701501007387 */ /* 0x0005e80000100800 */
[----:B-1----:R-:W4:Y:S01]  /*266e0*/  LDL.LU.64 R42, [R1+0xa8] ;  /* 0x0000a800012a7983 */ /* 0x002f220000300a00 */
[--C-:B------:R-:W-:Y:S02]  /*266f0*/  IMAD.X R18, R19, 0x1, R92.reuse, P1 ;  /* 0x0000000113127824 */ /* 0x100fe400008e065c */
[----:B------:R-:W-:Y:S01]  /*26700*/  IMAD.X R19, R47, 0x1, R92, P3 ;  /* 0x000000012f137824 */ /* 0x000fe200018e065c */
[----:B--2---:R-:W-:-:S05]  /*26710*/  IADD3 R21, P4, PT, R36, R93, RZ ;  /* 0x0000005d24157210 */ /* 0x004fca0007f9e0ff */
[----:B------:R4:W-:Y:S04]  /*26720*/  STL [R1+0x78], R21 ;  /* 0x0000781501007387 */ /* 0x0009e80000100800 */
[----:B------:R-:W2:Y:S01]  /*26730*/  LDL.LU.64 R48, [R1+0xb0] ;  /* 0x0000b00001307983 */ /* 0x000ea20000300a00 */
[----:B------:R-:W-:Y:S01]  /*26740*/  IMAD.X R36, R37, 0x1, R92, P4 ;  /* 0x0000000125247824 */ /* 0x000fe200020e065c */
[----:B---3--:R-:W-:-:S05]  /*26750*/  IADD3 R37, P1, PT, R44, R93, RZ ;  /* 0x0000005d2c257210 */ /* 0x008fca0007f3e0ff */
[----:B------:R0:W-:Y:S04]  /*26760*/  STL [R1+0x80], R37 ;  /* 0x0000802501007387 */ /* 0x0001e80000100800 */
[----:B------:R-:W3:Y:S01]  /*26770*/  LDL.LU.64 R84, [R1+0xb8] ;  /* 0x0000b80001547983 */ /* 0x000ee20000300a00 */
[----:B----4-:R-:W-:-:S05]  /*26780*/  IADD3 R21, P3, PT, R38, R93, RZ ;  /* 0x0000005d26157210 */ /* 0x010fca0007f7e0ff */
[----:B------:R1:W-:Y:S04]  /*26790*/  STL [R1+0x88], R21 ;  /* 0x0000881501007387 */ /* 0x0003e80000100800 */
[----:B------:R-:W4:Y:S01]  /*267a0*/  LDL.LU.64 R46, [R1+0xc0] ;  /* 0x0000c000012e7983 */ /* 0x000f220000300a00 */
[----:B0-----:R-:W-:Y:S01]  /*267b0*/  IMAD.X R37, R45, 0x1, R92, P1 ;  /* 0x000000012d257824 */ /* 0x001fe200008e065c */
[----:B-1----:R-:W-:-:S05]  /*267c0*/  IADD3 R21, P4, PT, R40, R93, RZ ;  /* 0x0000005d28157210 */ /* 0x002fca0007f9e0ff */
[----:B------:R0:W-:Y:S01]  /*267d0*/  STL [R1+0x90], R21 ;  /* 0x0000901501007387 */ /* 0x0001e20000100800 */
[----:B------:R-:W-:-:S03]  /*267e0*/  IADD3 R40, P1, PT, R2, R93, RZ ;  /* 0x0000005d02287210 */ /* 0x000fc60007f3e0ff */
[----:B------:R-:W4:Y:S01]  /*267f0*/  LDL.LU.64 R44, [R1+0xc8] ;  /* 0x0000c800012c7983 */ /* 0x000f220000300a00 */
[----:B------:R-:W-:-:S03]  /*26800*/  IMAD.X R38, R39, 0x1, R92, P3 ;  /* 0x0000000127267824 */ /* 0x000fc600018e065c */
[----:B------:R1:W-:Y:S04]  /*26810*/  STL [R1+0x98], R40 ;  /* 0x0000982801007387 */ /* 0x0003e80000100800 */
[----:B------:R-:W4:Y:S01]  /*26820*/  LDL.LU.64 R86, [R1+0xd0] ;  /* 0x0000d00001567983 */ /* 0x000f220000300a00 */
[----:B0-----:R-:W-:-:S05]  /*26830*/  IADD3 R21, P3, PT, R50, R93, RZ ;  /* 0x0000005d32157210 */ /* 0x001fca0007f7e0ff */
[----:B------:R0:W-:Y:S01]  /*26840*/  STL [R1+0xa0], R21 ;  /* 0x0000a01501007387 */ /* 0x0001e20000100800 */
[----:B-1----:R-:W-:-:S03]  /*26850*/  IMAD.X R40, R3, 0x1, R92, P1 ;  /* 0x0000000103287824 */ /* 0x002fc600008e065c */
[----:B------:R-:W4:Y:S01]  /*26860*/  LDL.LU.64 R2, [R1+0xd8] ;  /* 0x0000d80001027983 */ /* 0x000f220000300a00 */
[--C-:B------:R-:W-:Y:S02]  /*26870*/  IMAD.X R39, R41, 0x1, R92.reuse, P4 ;  /* 0x0000000129277824 */ /* 0x100fe400020e065c */
[----:B------:R-:W-:Y:S01]  /*26880*/  IMAD.X R41, R51, 0x1, R92, P3 ;  /* 0x0000000133297824 */ /* 0x000fe200018e065c */
[----:B0-----:R-:W-:-:S05]  /*26890*/  IADD3 R21, P4, PT, R42, R93, RZ ;  /* 0x0000005d2a157210 */ /* 0x001fca0007f9e0ff */
[----:B------:R3:W-:Y:S01]  /*268a0*/  STL [R1+0xa8], R21 ;  /* 0x0000a81501007387 */ /* 0x0007e20000100800 */
[----:B------:R-:W-:-:S03]  /*268b0*/  IMAD.X R42, R43, 0x1, R92, P4 ;  /* 0x000000012b2a7824 */ /* 0x000fc600020e065c */
[----:B------:R-:W4:Y:S01]  /*268c0*/  LDL.LU.64 R50, [R1+0xe0] ;  /* 0x0000e00001327983 */ /* 0x000f220000300a00 */
[----:B--2---:R-:W-:-:S05]  /*268d0*/  IADD3 R43, P1, PT, R48, R93, RZ ;  /* 0x0000005d302b7210 */ /* 0x004fca0007f3e0ff */
[----:B------:R0:W-:Y:S04]  /*268e0*/  STL [R1+0xb0], R43 ;  /* 0x0000b02b01007387 */ /* 0x0001e80000100800 */
[----:B------:R-:W2:Y:S01]  /*268f0*/  LDL.LU.64 R52, [R1+0xe8] ;  /* 0x0000e80001347983 */ /* 0x000ea20000300a00 */
[----:B---3--:R-:W-:Y:S01]  /*26900*/  IADD3 R21, P3, PT, R84, R93, RZ ;  /* 0x0000005d54157210 */ /* 0x008fe20007f7e0ff */
[----:B0-----:R-:W-:-:S04]  /*26910*/  IMAD.X R43, R49, 0x1, R92, P1 ;  /* 0x00000001312b7824 */ /* 0x001fc800008e065c */
[----:B------:R4:W-:Y:S04]  /*26920*/  STL [R1+0xf20], R21 ;  /* 0x000f201501007387 */ /* 0x0009e80000100800 */
[----:B------:R-:W3:Y:S01]  /*26930*/  LDL.LU.64 R48, [R1+0xf0] ;  /* 0x0000f00001307983 */ /* 0x000ee20000300a00 */
[----:B----4-:R-:W-:-:S05]  /*26940*/  IADD3 R21, P4, PT, R46, R93, RZ ;  /* 0x0000005d2e157210 */ /* 0x010fca0007f9e0ff */
[----:B------:R0:W-:Y:S01]  /*26950*/  STL [R1+0xf24], R21 ;  /* 0x000f241501007387 */ /* 0x0001e20000100800 */
[--C-:B------:R-:W-:Y:S02]  /*26960*/  IMAD.X R46, R47, 0x1, R92.reuse, P4 ;  /* 0x000000012f2e7824 */ /* 0x100fe400020e065c */
[----:B0-----:R-:W-:-:S05]  /*26970*/  IMAD.X R21, R85, 0x1, R92, P3 ;  /* 0x0000000155157824 */ /* 0x001fca00018e065c */
[----:B------:R-:W-:Y:S04]  /*26980*/  STL [R1+0xb8], R21 ;  /* 0x0000b81501007387 */ /* 0x000fe80000100800 */
[----:B------:R0:W-:Y:S04]  /*26990*/  STL [R1+0xc0], R46 ;  /* 0x0000c02e01007387 */ /* 0x0001e80000100800 */
[----:B0-----:R-:W4:Y:S01]  /*269a0*/  LDL.LU.64 R46, [R1+0xf8] ;  /* 0x0000f800012e7983 */ /* 0x001f220000300a00 */
[-C--:B------:R-:W-:Y:S02]  /*269b0*/  IADD3 R84, P1, PT, R44, R93.reuse, RZ ;  /* 0x0000005d2c547210 */ /* 0x080fe40007f3e0ff */
[----:B------:R-:W-:-:S03]  /*269c0*/  IADD3 R21, P3, PT, R86, R93, RZ ;  /* 0x0000005d56157210 */ /* 0x000fc60007f7e0ff */
[----:B------:R0:W-:Y:S01]  /*269d0*/  STL [R1+0xf28], R84 ;  /* 0x000f285401007387 */ /* 0x0001e20000100800 */
[----:B------:R-:W-:-:S03]  /*269e0*/  IMAD.X R88, R45, 0x1, R92, P1 ;  /* 0x000000012d587824 */ /* 0x000fc600008e065c */
[----:B0-----:R-:W4:Y:S04]  /*269f0*/  LDL.LU.64 R84, [R1+0x100] ;  /* 0x0001000001547983 */ /* 0x001f280000300a00 */
[----:B------:R0:W-:Y:S04]  /*26a00*/  STL [R1+0xf2c], R21 ;  /* 0x000f2c1501007387 */ /* 0x0001e80000100800 */
[----:B------:R-:W4:Y:S01]  /*26a10*/  LDL.LU.64 R44, [R1+0x108] ;  /* 0x00010800012c7983 */ /* 0x000f220000300a00 */
[----:B0-----:R-:W-:-:S05]  /*26a20*/  IADD3 R21, P4, PT, R2, R93, RZ ;  /* 0x0000005d02157210 */ /* 0x001fca0007f9e0ff */
[----:B------:R0:W-:Y:S01]  /*26a30*/  STL [R1+0xf30], R21 ;  /* 0x000f301501007387 */ /* 0x0001e20000100800 */
[----:B------:R-:W-:-:S03]  /*26a40*/  IMAD.X R2, R3, 0x1, R92, P4 ;  /* 0x0000000103027824 */ /* 0x000fc600020e065c */
[----:B------:R-:W-:Y:S01]  /*26a50*/  STL [R1+0xc8], R88 ;  /* 0x0000c85801007387 */ /* 0x000fe20000100800 */
[----:B0-----:R-:W-:Y:S01]  /*26a60*/  IMAD.X R21, R87, 0x1, R92, P3 ;  /* 0x0000000157157824 */ /* 0x001fe200018e065c */
[----:B------:R-:W-:-:S04]  /*26a70*/  IADD3 R86, P1, PT, R50, R93, RZ ;  /* 0x0000005d32567210 */ /* 0x000fc80007f3e0ff */
[----:B------:R-:W-:Y:S04]  /*26a80*/  STL [R1+0xd0], R21 ;  /* 0x0000d01501007387 */ /* 0x000fe80000100800 */
[----:B------:R0:W-:Y:S04]  /*26a90*/  STL [R1+0xd8], R2 ;  /* 0x0000d80201007387 */ /* 0x0001e80000100800 */
[----:B0-----:R-:W4:Y:S04]  /*26aa0*/  LDL.LU.64 R2, [R1+0x110] ;  /* 0x0001100001027983 */ /* 0x001f280000300a00 */
[----:B------:R0:W-:Y:S01]  /*26ab0*/  STL [R1+0xf34], R86 ;  /* 0x000f345601007387 */ /* 0x0001e20000100800 */
[----:B------:R-:W-:-:S03]  /*26ac0*/  IMAD.X R88, R51, 0x1, R92, P1 ;  /* 0x0000000133587824 */ /* 0x000fc600008e065c */
[----:B0-----:R-:W4:Y:S01]  /*26ad0*/  LDL.LU.64 R86, [R1+0x118] ;  /* 0x0001180001567983 */ /* 0x001f220000300a00 */
[----:B--2---:R-:W-:-:S05]  /*26ae0*/  IADD3 R21, P3, PT, R52, R93, RZ ;  /* 0x0000005d34157210 */ /* 0x004fca0007f7e0ff */
[----:B------:R3:W-:Y:S04]  /*26af0*/  STL [R1+0xf38], R21 ;  /* 0x000f381501007387 */ /* 0x0007e80000100800 */
[----:B------:R-:W2:Y:S01]  /*26b00*/  LDL.LU.64 R50, [R1+0x120] ;  /* 0x0001200001327983 */ /* 0x000ea20000300a00 */
[----:B---3--:R-:W-:-:S05]  /*26b10*/  IADD3 R21, P4, PT, R48, R93, RZ ;  /* 0x0000005d30157210 */ /* 0x008fca0007f9e0ff */
[----:B------:R0:W-:Y:S01]  /*26b20*/  STL [R1+0xf3c], R21 ;  /* 0x000f3c1501007387 */ /* 0x0001e20000100800 */
[----:B------:R-:W-:-:S03]  /*26b30*/  IMAD.X R48, R49, 0x1, R92, P4 ;  /* 0x0000000131307824 */ /* 0x000fc600020e065c */
[----:B------:R-:W-:Y:S01]  /*26b40*/  STL [R1+0xe0], R88 ;  /* 0x0000e05801007387 */ /* 0x000fe20000100800 */
[----:B0-----:R-:W-:-:S05]  /*26b50*/  IMAD.X R21, R53, 0x1, R92, P3 ;  /* 0x0000000135157824 */ /* 0x001fca00018e065c */
[----:B------:R-:W-:Y:S04]  /*26b60*/  STL [R1+0xe8], R21 ;  /* 0x0000e81501007387 */ /* 0x000fe80000100800 */
[----:B------:R0:W-:Y:S04]  /*26b70*/  STL [R1+0xf0], R48 ;  /* 0x0000f03001007387 */ /* 0x0001e80000100800 */
[----:B0-----:R-:W3:Y:S01]  /*26b80*/  LDL.LU.64 R48, [R1+0x128] ;  /* 0x0001280001307983 */ /* 0x001ee20000300a00 */
[----:B----4-:R-:W-:-:S05]  /*26b90*/  IADD3 R52, P1, PT, R46, R93, RZ ;  /* 0x0000005d2e347210 */ /* 0x010fca0007f3e0ff */
[----:B------:R0:W-:Y:S04]  /*26ba0*/  STL [R1+0xf40], R52 ;  /* 0x000f403401007387 */ /* 0x0001e80000100800 */
[----:B0-----:R-:W4:Y:S01]  /*26bb0*/  LDL.LU.64 R52, [R1+0x130] ;  /* 0x0001300001347983 */ /* 0x001f220000300a00 */
[----:B------:R-:W-:Y:S01]  /*26bc0*/  IADD3 R21, P3, PT, R84, R93, RZ ;  /* 0x0000005d54157210 */ /* 0x000fe20007f7e0ff */
[----:B------:R-:W-:-:S04]  /*26bd0*/  IMAD.X R88, R47, 0x1, R92, P1 ;  /* 0x000000012f587824 */ /* 0x000fc800008e065c */
[----:B------:R0:W-:Y:S04]  /*26be0*/  STL [R1+0xf44], R21 ;  /* 0x000f441501007387 */ /* 0x0001e80000100800 */
[----:B------:R-:W4:Y:S01]  /*26bf0*/  LDL.LU.64 R46, [R1+0x138] ;  /* 0x00013800012e7983 */ /* 0x000f220000300a00 */
[----:B0-----:R-:W-:-:S05]  /*26c00*/  IADD3 R21, P4, PT, R44, R93, RZ ;  /* 0x0000005d2c157210 */ /* 0x001fca0007f9e0ff */
[----:B------:R0:W-:Y:S01]  /*26c10*/  STL [R1+0xf48], R21 ;  /* 0x000f481501007387 */ /* 0x0001e20000100800 */
[----:B------:R-:W-:-:S03]  /*26c20*/  IMAD.X R44, R45, 0x1, R92, P4 ;  /* 0x000000012d2c7824 */ /* 0x000fc600020e065c */
[----:B------:R-:W-:Y:S01]  /*26c30*/  STL [R1+0xf8], R88 ;  /* 0x0000f85801007387 */ /* 0x000fe20000100800 */
[----:B0-----:R-:W-:-:S05]  /*26c40*/  IMAD.X R21, R85, 0x1, R92, P3 ;  /* 0x0000000155157824 */ /* 0x001fca00018e065c */
[----:B------:R-:W-:Y:S04]  /*26c50*/  STL [R1+0x100], R21 ;  /* 0x0001001501007387 */ /* 0x000fe80000100800 */
[----:B------:R0:W-:Y:S04]  /*26c60*/  STL [R1+0x108], R44 ;  /* 0x0001082c01007387 */ /* 0x0001e80000100800 */
[----:B0-----:R-:W4:Y:S01]  /*26c70*/  LDL.LU.64 R44, [R1+0x140] ;  /* 0x00014000012c7983 */ /* 0x001f220000300a00 */
[----:B------:R-:W-:-:S05]  /*26c80*/  IADD3 R84, P1, PT, R2, R93, RZ ;  /* 0x0000005d02547210 */ /* 0x000fca0007f3e0ff */
[----:B------:R0:W-:Y:S01]  /*26c90*/  STL [R1+0xf4c], R84 ;  /* 0x000f4c5401007387 */ /* 0x0001e20000100800 */
[----:B------:R-:W-:Y:S01]  /*26ca0*/  IMAD.X R88, R3, 0x1, R92, P1 ;  /* 0x0000000103587824 */ /* 0x000fe200008e065c */
[-C--:B------:R-:W-:Y:S02]  /*26cb0*/  IADD3 R21, P3, PT, R86, R93.reuse, RZ ;  /* 0x0000005d56157210 */ /* 0x080fe40007f7e0ff */
[----:B0-----:R-:W4:Y:S04]  /*26cc0*/  LDL.LU.64 R84, [R1+0x148] ;  /* 0x0001480001547983 */ /* 0x001f280000300a00 */
[----:B------:R2:W-:Y:S04]  /*26cd0*/  STL [R1+0xf50], R21 ;  /* 0x000f501501007387 */ /* 0x0005e80000100800 */
[----:B------:R-:W4:Y:S01]  /*26ce0*/  LDL.LU.64 R2, [R1+0x150] ;  /* 0x0001500001027983 */ /* 0x000f220000300a00 */
[----:B--2---:R-:W-:-:S05]  /*26cf0*/  IADD3 R21, P4, PT, R50, R93, RZ ;  /* 0x0000005d32157210 */ /* 0x004fca0007f9e0ff */
[----:B------:R0:W-:Y:S01]  /*26d00*/  STL [R1+0xf54], R21 ;  /* 0x000f541501007387 */ /* 0x0001e20000100800 */
[----:B------:R-:W-:-:S03]  /*26d10*/  IMAD.X R50, R51, 0x1, R92, P4 ;  /* 0x0000000133327824 */ /* 0x000fc600020e065c */
[----:B------:R-:W-:Y:S01]  /*26d20*/  STL [R1+0x110], R88 ;  /* 0x0001105801007387 */ /* 0x000fe20000100800 */
[----:B0-----:R-:W-:-:S05]  /*26d30*/  IMAD.X R21, R87, 0x1, R92, P3 ;  /* 0x0000000157157824 */ /* 0x001fca00018e065c */
[----:B------:R-:W-:Y:S04]  /*26d40*/  STL [R1+0x118], R21 ;  /* 0x0001181501007387 */ /* 0x000fe80000100800 */
[----:B------:R0:W-:Y:S04]  /*26d50*/  STL [R1+0x120], R50 ;  /* 0x0001203201007387 */ /* 0x0001e80000100800 */
[----:B0-----:R-:W2:Y:S01]  /*26d60*/  LDL.LU.64 R50, [R1+0x158] ;  /* 0x0001580001327983 */ /* 0x001ea20000300a00 */
[----:B---3--:R-:W-:-:S05]  /*26d70*/  IADD3 R86, P1, PT, R48, R93, RZ ;  /* 0x0000005d30567210 */ /* 0x008fca0007f3e0ff */
[----:B------:R0:W-:Y:S01]  /*26d80*/  STL [R1+0xf58], R86 ;  /* 0x000f585601007387 */ /* 0x0001e20000100800 */
[----:B------:R-:W-:-:S03]  /*26d90*/  IMAD.X R88, R49, 0x1, R92, P1 ;  /* 0x0000000131587824 */ /* 0x000fc600008e065c */
[----:B0-----:R-:W3:Y:S01]  /*26da0*/  LDL.LU.64 R86, [R1+0x160] ;  /* 0x0001600001567983 */ /* 0x001ee20000300a00 */
[----:B----4-:R-:W-:-:S05]  /*26db0*/  IADD3 R21, P3, PT, R52, R93, RZ ;  /* 0x0000005d34157210 */ /* 0x010fca0007f7e0ff */
        /* <DEDUP_REMOVED lines=12> */
[----:B------:R-:W-:-:S03]  /*26e80*/  IMAD.X R88, R45, 0x1, R92, P1 ;  /* 0x000000012d587824 */ /* 0x000fc600008e065c */
[----:B0-----:R-:W4:Y:S01]  /*26e90*/  LDL.LU.64 R52, [R1+0x178] ;  /* 0x0001780001347983 */ /* 0x001f220000300a00 */
[----:B------:R-:W-:-:S05]  /*26ea0*/  IADD3 R21, P3, PT, R84, R93, RZ ;  /* 0x0000005d54157210 */ /* 0x000fca0007f7e0ff */
        /* <DEDUP_REMOVED lines=10> */
[----:B--2---:R-:W-:-:S05]  /*26f50*/  IADD3 R84, P1, PT, R50, R93, RZ ;  /* 0x0000005d32547210 */ /* 0x004fca0007f3e0ff */
[----:B------:R0:W-:Y:S04]  /*26f60*/  STL [R1+0xf70], R84 ;  /* 0x000f705401007387 */ /* 0x0001e80000100800 */
[----:B0-----:R-:W2:Y:S01]  /*26f70*/  LDL.LU.64 R84, [R1+0x190] ;  /* 0x0001900001547983 */ /* 0x001ea20000300a00 */
[----:B------:R-:W-:Y:S01]  /*26f80*/  IMAD.X R88, R51, 0x1, R92, P1 ;  /* 0x0000000133587824 */ /* 0x000fe200008e065c */
[----:B---3--:R-:W-:-:S05]  /*26f90*/  IADD3 R21, P3, PT, R86, R93, RZ ;  /* 0x0000005d56157210 */ /* 0x008fca0007f7e0ff */
[----:B------:R4:W-:Y:S04]  /*26fa0*/  STL [R1+0xf74], R21 ;  /* 0x000f741501007387 */ /* 0x0009e80000100800 */
[----:B------:R-:W3:Y:S01]  /*26fb0*/  LDL.LU.64 R50, [R1+0x198] ;  /* 0x0001980001327983 */ /* 0x000ee20000300a00 */
[----:B----4-:R-:W-:-:S05]  /*26fc0*/  IADD3 R21, P4, PT, R48, R93, RZ ;  /* 0x0000005d30157210 */ /* 0x010fca0007f9e0ff */
        /* <DEDUP_REMOVED lines=40> */
[----:B------:R-:W-:Y:S01]  /*27250*/  IMAD.X R88, R49, 0x1, R92, P1 ;  /* 0x0000000131587824 */ /* 0x000fe200008e065c */
        /* <DEDUP_REMOVED lines=1844> */
[----:B---3--:R-:W-:Y:S01]  /*2e5a0*/  IADD3 R21, P3, PT, R86, R93, RZ ;  /* 0x0000005d56157210 */ /* 0x008fe20007f7e0ff */
[----:B------:R-:W-:-:S04]  /*2e5b0*/  IMAD.X R88, R47, 0x1, R92, P1 ;  /* 0x000000012f587824 */ /* 0x000fc800008e065c */
        /* <DEDUP_REMOVED lines=20> */
[----:B------:R1:W-:Y:S01]  /*2e700*/  STL [R1+0xd48], R88 ;  /* 0x000d485801007387 */ /* 0x0003e20000100800 */
[----:B0-----:R-:W-:-:S05]  /*2e710*/  IMAD.X R21, R53, 0x1, R92, P3 ;  /* 0x0000000135157824 */ /* 0x001fca00018e065c */
[----:B------:R-:W-:Y:S04]  /*2e720*/  STL [R1+0xd50], R21 ;  /* 0x000d501501007387 */ /* 0x000fe80000100800 */
[----:B------:R-:W-:Y:S04]  /*2e730*/  STL [R1+0xd58], R51 ;  /* 0x000d583301007387 */ /* 0x000fe80000100800 */
[----:B------:R-:W4:Y:S01]  /*2e740*/  LDL.LU.64 R52, [R1+0xd90] ;  /* 0x000d900001347983 */ /* 0x000f220000300a00 */
[----:B------:R-:W-:-:S05]  /*2e750*/  IADD3 R50, P1, PT, R48, R93, RZ ;  /* 0x0000005d30327210 */ /* 0x000fca0007f3e0ff */
[----:B------:R0:W-:Y:S01]  /*2e760*/  STL [R1+0x1fe4], R50 ;  /* 0x001fe43201007387 */ /* 0x0001e20000100800 */
[----:B-1----:R-:W-:-:S03]  /*2e770*/  IMAD.X R88, R49, 0x1, R92, P1 ;  /* 0x0000000131587824 */ /* 0x002fc600008e065c */
        /* <DEDUP_REMOVED lines=37> */
[----:B------:R1:W-:Y:S01]  /*2e9d0*/  STL [R1+0xd90], R88 ;  /* 0x000d905801007387 */ /* 0x0003e20000100800 */
[----:B0-----:R-:W-:-:S05]  /*2e9e0*/  IMAD.X R21, R51, 0x1, R92, P3 ;  /* 0x0000000133157824 */ /* 0x001fca00018e065c */
[----:B------:R-:W-:Y:S04]  /*2e9f0*/  STL [R1+0xd98], R21 ;  /* 0x000d981501007387 */ /* 0x000fe80000100800 */
[----:B------:R-:W-:Y:S04]  /*2ea00*/  STL [R1+0xda0], R49 ;  /* 0x000da03101007387 */ /* 0x000fe80000100800 */
[----:B------:R-:W2:Y:S01]  /*2ea10*/  LDL.LU.64 R50, [R1+0xdd8] ;  /* 0x000dd80001327983 */ /* 0x000ea20000300a00 */
[----:B---3--:R-:W-:-:S05]  /*2ea20*/  IADD3 R48, P1, PT, R46, R93, RZ ;  /* 0x0000005d2e307210 */ /* 0x008fca0007f3e0ff */
[----:B------:R0:W-:Y:S01]  /*2ea30*/  STL [R1+0x2008], R48 ;  /* 0x0020083001007387 */ /* 0x0001e20000100800 */
[----:B-1----:R-:W-:-:S03]  /*2ea40*/  IMAD.X R88, R47, 0x1, R92, P1 ;  /* 0x000000012f587824 */ /* 0x002fc600008e065c */
        /* <DEDUP_REMOVED lines=10> */
[----:B------:R-:W-:Y:S04]  /*2eaf0*/  STL [R1+0xdb8], R45 ;  /* 0x000db82d01007387 */ /* 0x000fe80000100800 */
[----:B------:R-:W4:Y:S01]  /*2eb00*/  LDL.LU.64 R84, [R1+0xdf0] ;  /* 0x000df00001547983 */ /* 0x000f220000300a00 */
[----:B------:R-:W-:-:S05]  /*2eb10*/  IADD3 R44, P1, PT, R2, R93, RZ ;  /* 0x0000005d022c7210 */ /* 0x000fca0007f3e0ff */
        /* <DEDUP_REMOVED lines=9> */
[----:B------:R1:W-:Y:S01]  /*2ebb0*/  STL [R1+0xdc0], R88 ;  /* 0x000dc05801007387 */ /* 0x0003e20000100800 */
[----:B0-----:R-:W-:-:S05]  /*2ebc0*/  IMAD.X R21, R87, 0x1, R92, P3 ;  /* 0x0000000157157824 */ /* 0x001fca00018e065c */
[----:B------:R3:W-:Y:S04]  /*2ebd0*/  STL [R1+0xdc8], R21 ;  /* 0x000dc81501007387 */ /* 0x0007e80000100800 */
[----:B------:R-:W-:Y:S04]  /*2ebe0*/  STL [R1+0xdd0], R53 ;  /* 0x000dd03501007387 */ /* 0x000fe80000100800 */
[----:B-1----:R-:W4:Y:S01]  /*2ebf0*/  LDL.LU.64 R88, [R1+0xe08] ;  /* 0x000e080001587983 */ /* 0x002f220000300a00 */
[----:B--2---:R-:W-:-:S05]  /*2ec00*/  IADD3 R52, P1, PT, R50, R93, RZ ;  /* 0x0000005d32347210 */ /* 0x004fca0007f3e0ff */
[----:B------:R4:W-:Y:S04]  /*2ec10*/  STL [R1+0x2020], R52 ;  /* 0x0020203401007387 */ /* 0x0009e80000100800 */
[----:B------:R-:W2:Y:S01]  /*2ec20*/  LDL.LU.64 R86, [R1+0xe10] ;  /* 0x000e100001567983 */ /* 0x000ea20000300a00 */
[----:B---3--:R-:W-:-:S05]  /*2ec30*/  IADD3 R21, P3, PT, R48, R93, RZ ;  /* 0x0000005d30157210 */ /* 0x008fca0007f7e0ff */
[----:B------:R-:W-:Y:S01]  /*2ec40*/  STL [R1+0x2024], R21 ;  /* 0x0020241501007387 */ /* 0x000fe20000100800 */
[----:B----4-:R-:W-:-:S05]  /*2ec50*/  IADD3 R52, P4, PT, R46, R93, RZ ;  /* 0x0000005d2e347210 */ /* 0x010fca0007f9e0ff */
[----:B------:R0:W-:Y:S04]  /*2ec60*/  STL [R1+0x2028], R52 ;  /* 0x0020283401007387 */ /* 0x0001e80000100800 */
[----:B0-----:R-:W3:Y:S01]  /*2ec70*/  LDL.LU.64 R52, [R1+0xe18] ;  /* 0x000e180001347983 */ /* 0x001ee20000300a00 */
[--C-:B------:R-:W-:Y:S02]  /*2ec80*/  IMAD.X R50, R51, 0x1, R92.reuse, P1 ;  /* 0x0000000133327824 */ /* 0x100fe400008e065c */
[--C-:B------:R-:W-:Y:S02]  /*2ec90*/  IMAD.X R21, R49, 0x1, R92.reuse, P3 ;  /* 0x0000000131157824 */ /* 0x100fe400018e065c */
[----:B------:R-:W-:Y:S01]  /*2eca0*/  IMAD.X R47, R47, 0x1, R92, P4 ;  /* 0x000000012f2f7824 */ /* 0x000fe200020e065c */
[----:B------:R0:W-:Y:S04]  /*2ecb0*/  STL [R1+0xdd8], R50 ;  /* 0x000dd83201007387 */ /* 0x0001e80000100800 */
[----:B------:R1:W-:Y:S04]  /*2ecc0*/  STL [R1+0xde0], R21 ;  /* 0x000de01501007387 */ /* 0x0003e80000100800 */
[----:B------:R-:W-:Y:S04]  /*2ecd0*/  STL [R1+0xde8], R47 ;  /* 0x000de82f01007387 */ /* 0x000fe80000100800 */
[----:B0-----:R-:W4:Y:S01]  /*2ece0*/  LDL.LU.64 R50, [R1+0xe20] ;  /* 0x000e200001327983 */ /* 0x001f220000300a00 */
[----:B------:R-:W-:-:S05]  /*2ecf0*/  IADD3 R46, P1, PT, R84, R93, RZ ;  /* 0x0000005d542e7210 */ /* 0x000fca0007f3e0ff */
[----:B------:R0:W-:Y:S04]  /*2ed00*/  STL [R1+0x202c], R46 ;  /* 0x00202c2e01007387 */ /* 0x0001e80000100800 */
[----:B------:R-:W4:Y:S01]  /*2ed10*/  LDL.LU.64 R48, [R1+0xe28] ;  /* 0x000e280001307983 */ /* 0x000f220000300a00 */
[----:B-1----:R-:W-:-:S05]  /*2ed20*/  IADD3 R21, P3, PT, R44, R93, RZ ;  /* 0x0000005d2c157210 */ /* 0x002fca0007f7e0ff */
[----:B------:R1:W-:Y:S04]  /*2ed30*/  STL [R1+0x2030], R21 ;  /* 0x0020301501007387 */ /* 0x0003e80000100800 */
[----:B0-----:R-:W4:Y:S01]  /*2ed40*/  LDL.LU.64 R46, [R1+0xe30] ;  /* 0x000e3000012e7983 */ /* 0x001f220000300a00 */
[--C-:B------:R-:W-:Y:S01]  /*2ed50*/  IMAD.X R84, R85, 0x1, R92.reuse, P1 ;  /* 0x0000000155547824 */ /* 0x100fe200008e065c */
[----:B-1----:R-:W-:Y:S01]  /*2ed60*/  IADD3 R21, P4, PT, R2, R93, RZ ;  /* 0x0000005d02157210 */ /* 0x002fe20007f9e0ff */
[----:B------:R-:W-:-:S04]  /*2ed70*/  IMAD.X R44, R45, 0x1, R92, P3 ;  /* 0x000000012d2c7824 */ /* 0x000fc800018e065c */
[----:B------:R0:W-:Y:S04]  /*2ed80*/  STL [R1+0x2034], R21 ;  /* 0x0020341501007387 */ /* 0x0001e80000100800 */
[----:B------:R-:W-:Y:S01]  /*2ed90*/  STL [R1+0xdf0], R84 ;  /* 0x000df05401007387 */ /* 0x000fe20000100800 */
[----:B0-----:R-:W-:-:S03]  /*2eda0*/  IMAD.X R21, R3, 0x1, R92, P4 ;  /* 0x0000000103157824 */ /* 0x001fc600020e065c */
[----:B------:R0:W-:Y:S04]  /*2edb0*/  STL [R1+0xdf8], R44 ;  /* 0x000df82c01007387 */ /* 0x0001e80000100800 */
[----:B------:R-:W-:Y:S04]  /*2edc0*/  STL [R1+0xe00], R21 ;  /* 0x000e001501007387 */ /* 0x000fe80000100800 */
[----:B0-----:R-:W4:Y:S01]  /*2edd0*/  LDL.LU.64 R44, [R1+0xe38] ;  /* 0x000e3800012c7983 */ /* 0x001f220000300a00 */
[----:B------:R-:W-:-:S05]  /*2ede0*/  IADD3 R3, P1, PT, R88, R93, RZ ;  /* 0x0000005d58037210 */ /* 0x000fca0007f3e0ff */
[----:B------:R-:W-:Y:S04]  /*2edf0*/  STL [R1+0x2038], R3 ;  /* 0x0020380301007387 */ /* 0x000fe80000100800 */
[----:B------:R-:W4:Y:S01]  /*2ee00*/  LDL.LU.64 R84, [R1+0xe40] ;  /* 0x000e400001547983 */ /* 0x000f220000300a00 */
[----:B------:R-:W-:Y:S01]  /*2ee10*/  IMAD.X R88, R89, 0x1, R92, P1 ;  /* 0x0000000159587824 */ /* 0x000fe200008e065c */
[----:B--2---:R-:W-:-:S05]  /*2ee20*/  IADD3 R2, P3, PT, R86, R93, RZ ;  /* 0x0000005d56027210 */ /* 0x004fca0007f7e0ff */
[----:B------:R0:W-:Y:S04]  /*2ee30*/  STL [R1+0x203c], R2 ;  /* 0x00203c0201007387 */ /* 0x0001e80000100800 */
[----:B0-----:R-:W2:Y:S01]  /*2ee40*/  LDL.LU.64 R2, [R1+0xe48] ;  /* 0x000e480001027983 */ /* 0x001ea20000300a00 */
[----:B------:R-:W-:Y:S01]  /*2ee50*/  IMAD.X R21, R87, 0x1, R92, P3 ;  /* 0x0000000157157824 */ /* 0x000fe200018e065c */
[----:B---3--:R-:W-:-:S05]  /*2ee60*/  IADD3 R90, P4, PT, R52, R93, RZ ;  /* 0x0000005d345a7210 */ /* 0x008fca0007f9e0ff */
[----:B------:R-:W-:Y:S01]  /*2ee70*/  IMAD.X R53, R53, 0x1, R92, P4 ;  /* 0x0000000135357824 */ /* 0x000fe200020e065c */
[----:B------:R-:W-:Y:S04]  /*2ee80*/  STL [R1+0x2040], R90 ;  /* 0x0020405a01007387 */ /* 0x000fe80000100800 */
[----:B------:R0:W-:Y:S04]  /*2ee90*/  STL [R1+0xe08], R88 ;  /* 0x000e085801007387 */ /* 0x0001e80000100800 */
[----:B------:R1:W-:Y:S04]  /*2eea0*/  STL [R1+0xe10], R21 ;  /* 0x000e101501007387 */ /* 0x0003e80000100800 */
[----:B------:R-:W-:Y:S04]  /*2eeb0*/  STL [R1+0xe18], R53 ;  /* 0x000e183501007387 */ /* 0x000fe80000100800 */
[----:B0-----:R-:W3:Y:S01]  /*2eec0*/  LDL.LU.64 R88, [R1+0xe50] ;  /* 0x000e500001587983 */ /* 0x001ee20000300a00 */
[----:B----4-:R-:W-:-:S02]  /*2eed0*/  IADD3 R52, P1, PT, R50, R93, RZ ;  /* 0x0000005d32347210 */ /* 0x010fc40007f3e0ff */
[----:B-1----:R-:W-:-:S03]  /*2eee0*/  IADD3 R21, P3, PT, R48, R93, RZ ;  /* 0x0000005d30157210 */ /* 0x002fc60007f7e0ff */
[----:B------:R0:W-:Y:S01]  /*2eef0*/  STL [R1+0x2044], R52 ;  /* 0x0020443401007387 */ /* 0x0001e20000100800 */
[----:B------:R-:W-:-:S03]  /*2ef00*/  IMAD.X R50, R51, 0x1, R92, P1 ;  /* 0x0000000133327824 */ /* 0x000fc600008e065c */
[----:B------:R1:W-:Y:S01]  /*2ef10*/  STL [R1+0x2048], R21 ;  /* 0x0020481501007387 */ /* 0x0003e20000100800 */
[----:B0-----:R-:W-:-:S05]  /*2ef20*/  IADD3 R52, P4, PT, R46, R93, RZ ;  /* 0x0000005d2e347210 */ /* 0x001fca0007f9e0ff */
[----:B------:R0:W-:Y:S01]  /*2ef30*/  STL [R1+0x204c], R52 ;  /* 0x00204c3401007387 */ /* 0x0001e20000100800 */
[----:B-1----:R-:W-:-:S03]  /*2ef40*/  IMAD.X R21, R49, 0x1, R92, P3 ;  /* 0x0000000131157824 */ /* 0x002fc600018e065c */
[----:B0-----:R-:W4:Y:S04]  /*2ef50*/  LDL.LU.64 R52, [R1+0xe58] ;  /* 0x000e580001347983 */ /* 0x001f280000300a00 */
[----:B------:R0:W-:Y:S04]  /*2ef60*/  STL [R1+0xe20], R50 ;  /* 0x000e203201007387 */ /* 0x0001e80000100800 */
[----:B0-----:R-:W4:Y:S01]  /*2ef70*/  LDL.LU.64 R50, [R1+0xe60] ;  /* 0x000e600001327983 */ /* 0x001f220000300a00 */
[----:B------:R-:W-:-:S03]  /*2ef80*/  IMAD.X R46, R47, 0x1, R92, P4 ;  /* 0x000000012f2e7824 */ /* 0x000fc600020e065c */
[----:B------:R0:W-:Y:S04]  /*2ef90*/  STL [R1+0xe28], R21 ;  /* 0x000e281501007387 */ /* 0x0001e80000100800 */
[----:B------:R-:W-:Y:S01]  /*2efa0*/  STL [R1+0xe30], R46 ;  /* 0x000e302e01007387 */ /* 0x000fe20000100800 */
[-C--:B0-----:R-:W-:Y:S02]  /*2efb0*/  IADD3 R21, P1, PT, R44, R93.reuse, RZ ;  /* 0x0000005d2c157210 */ /* 0x081fe40007f3e0ff */
[----:B------:R-:W-:-:S03]  /*2efc0*/  IADD3 R47, P3, PT, R84, R93, RZ ;  /* 0x0000005d542f7210 */ /* 0x000fc60007f7e0ff */
[----:B------:R0:W-:Y:S04]  /*2efd0*/  STL [R1+0x2050], R21 ;  /* 0x0020501501007387 */ /* 0x0001e80000100800 */
[----:B------:R-:W-:Y:S04]  /*2efe0*/  STL [R1+0x2054], R47 ;  /* 0x0020542f01007387 */ /* 0x000fe80000100800 */
[----:B------:R-:W4:Y:S01]  /*2eff0*/  LDL.LU.64 R48, [R1+0xe68] ;  /* 0x000e680001307983 */ /* 0x000f220000300a00 */
[--C-:B0-----:R-:W-:Y:S02]  /*2f000*/  IMAD.X R21, R45, 0x1, R92.reuse, P1 ;  /* 0x000000012d157824 */ /* 0x101fe400008e065c */
[----:B------:R-:W-:Y:S01]  /*2f010*/  IMAD.X R85, R85, 0x1, R92, P3 ;  /* 0x0000000155557824 */ /* 0x000fe200018e065c */
[----:B--2---:R-:W-:-:S05]  /*2f020*/  IADD3 R46, P4, PT, R2, R93, RZ ;  /* 0x0000005d022e7210 */ /* 0x004fca0007f9e0ff */
[----:B------:R0:W-:Y:S04]  /*2f030*/  STL [R1+0x2058], R46 ;  /* 0x0020582e01007387 */ /* 0x0001e80000100800 */
[----:B0-----:R-:W2:Y:S04]  /*2f040*/  LDL.LU.64 R46, [R1+0xe70] ;  /* 0x000e7000012e7983 */ /* 0x001ea80000300a00 */
[----:B------:R-:W-:Y:S04]  /*2f050*/  STL [R1+0xe38], R21 ;  /* 0x000e381501007387 */ /* 0x000fe80000100800 */
[----:B------:R-:W2:Y:S01]  /*2f060*/  LDL.LU.64 R44, [R1+0xe78] ;  /* 0x000e7800012c7983 */ /* 0x000ea20000300a00 */
[----:B------:R-:W-:-:S03]  /*2f070*/  IMAD.X R84, R3, 0x1, R92, P4 ;  /* 0x0000000103547824 */ /* 0x000fc600020e065c */
[----:B------:R-:W-:Y:S04]  /*2f080*/  STL [R1+0xe40], R85 ;  /* 0x000e405501007387 */ /* 0x000fe80000100800 */
[----:B------:R-:W2:Y:S04]  /*2f090*/  LDL.LU.64 R2, [R1+0xe80] ;  /* 0x000e800001027983 */ /* 0x000ea80000300a00 */
[----:B------:R0:W-:Y:S04]  /*2f0a0*/  STL [R1+0xe48], R84 ;  /* 0x000e485401007387 */ /* 0x0001e80000100800 */
[----:B0-----:R-:W2:Y:S01]  /*2f0b0*/  LDL.LU.64 R84, [R1+0xe88] ;  /* 0x000e880001547983 */ /* 0x001ea20000300a00 */
[----:B---3--:R-:W-:-:S05]  /*2f0c0*/  IADD3 R21, P1, PT, R88, R93, RZ ;  /* 0x0000005d58157210 */ /* 0x008fca0007f3e0ff */
[----:B------:R0:W-:Y:S04]  /*2f0d0*/  STL [R1+0x205c], R21 ;  /* 0x00205c1501007387 */ /* 0x0001e80000100800 */
[----:B------:R-:W3:Y:S01]  /*2f0e0*/  LDL.LU.64 R86, [R1+0xe90] ;  /* 0x000e900001567983 */ /* 0x000ee20000300a00 */
[----:B0-----:R-:W-:Y:S01]  /*2f0f0*/  IMAD.X R21, R89, 0x1, R92, P1 ;  /* 0x0000000159157824 */ /* 0x001fe200008e065c */
[----:B----4-:R-:W-:-:S05]  /*2f100*/  IADD3 R91, P3, PT, R52, R93, RZ ;  /* 0x0000005d345b7210 */ /* 0x010fca0007f7e0ff */
[----:B------:R-:W-:Y:S04]  /*2f110*/  STL [R1+0x2060], R91 ;  /* 0x0020605b01007387 */ /* 0x000fe80000100800 */
[----:B------:R-:W4:Y:S01]  /*2f120*/  LDL.LU.64 R88, [R1+0xe98] ;  /* 0x000e980001587983 */ /* 0x000f220000300a00 */
[----:B------:R-:W-:-:S05]  /*2f130*/  IADD3 R90, P4, PT, R50, R93, RZ ;  /* 0x0000005d325a7210 */ /* 0x000fca0007f9e0ff */
[----:B------:R0:W-:Y:S04]  /*2f140*/  STL [R1+0x2064], R90 ;  /* 0x0020645a01007387 */ /* 0x0001e80000100800 */
[----:B0-----:R-:W4:Y:S04]  /*2f150*/  LDL.LU.64 R90, [R1+0xea0] ;  /* 0x000ea000015a7983 */ /* 0x001f280000300a00 */
[----:B------:R0:W-:Y:S02]  /*2f160*/  STL [R1+0xe50], R21 ;  /* 0x000e501501007387 */ /* 0x0001e40000100800 */
[----:B0-----:R-:W-:-:S02]  /*2f170*/  IMAD.X R21, R53, 0x1, R92, P3 ;  /* 0x0000000135157824 */ /* 0x001fc400018e065c */
[----:B------:R-:W4:Y:S04]  /*2f180*/  LDL.LU.64 R52, [R1+0x3c28] ;  /* 0x003c280001347983 */ /* 0x000f280000300a00 */
[----:B------:R0:W-:Y:S02]  /*2f190*/  STL [R1+0xe58], R21 ;  /* 0x000e581501007387 */ /* 0x0001e40000100800 */
[----:B0-----:R-:W-:Y:S02]  /*2f1a0*/  IMAD.X R21, R51, 0x1, R92, P4 ;  /* 0x0000000133157824 */ /* 0x001fe400020e065c */
[----:B------:R-:W4:Y:S04]  /*2f1b0*/  LDL.LU.64 R50, [R1+0x3c20] ;  /* 0x003c200001327983 */ /* 0x000f280000300a00 */
[----:B------:R0:W-:Y:S02]  /*2f1c0*/  STL [R1+0xe60], R21 ;  /* 0x000e601501007387 */ /* 0x0001e40000100800 */
[----:B0-----:R-:W-:-:S05]  /*2f1d0*/  IADD3 R21, P1, PT, R48, R93, RZ ;  /* 0x0000005d30157210 */ /* 0x001fca0007f3e0ff */
[----:B------:R2:W-:Y:S02]  /*2f1e0*/  STL [R1+0x2068], R21 ;  /* 0x0020681501007387 */ /* 0x0005e40000100800 */
[----:B--2---:R-:W-:-:S05]  /*2f1f0*/  IADD3 R21, P3, PT, R46, R93, RZ ;  /* 0x0000005d2e157210 */ /* 0x004fca0007f7e0ff */
[----:B------:R0:W-:Y:S02]  /*2f200*/  STL [R1+0x206c], R21 ;  /* 0x00206c1501007387 */ /* 0x0001e40000100800 */
[----:B0-----:R-:W-:-:S05]  /*2f210*/  IADD3 R21, P4, PT, R44, R93, RZ ;  /* 0x0000005d2c157210 */ /* 0x001fca0007f9e0ff */
[----:B------:R0:W-:Y:S02]  /*2f220*/  STL [R1+0x2070], R21 ;  /* 0x0020701501007387 */ /* 0x0001e40000100800 */
[--C-:B0-----:R-:W-:Y:S02]  /*2f230*/  IMAD.X R21, R49, 0x1, R92.reuse, P1 ;  /* 0x0000000131157824 */ /* 0x101fe400008e065c */
[----:B------:R-:W2:Y:S04]  /*2f240*/  LDL.LU.64 R48, [R1+0x3c18] ;  /* 0x003c180001307983 */ /* 0x000ea80000300a00 */
[----:B------:R0:W-:Y:S02]  /*2f250*/  STL [R1+0xe68], R21 ;  /* 0x000e681501007387 */ /* 0x0001e40000100800 */
[----:B0-----:R-:W-:-:S02]  /*2f260*/  IMAD.X R21, R47, 0x1, R92, P3 ;  /* 0x000000012f157824 */ /* 0x001fc400018e065c */
[----:B------:R-:W2:Y:S04]  /*2f270*/  LDL.LU.64 R46, [R1+0x3c10] ;  /* 0x003c1000012e7983 */ /* 0x000ea80000300a00 */
[----:B------:R0:W-:Y:S02]  /*2f280*/  STL [R1+0xe70], R21 ;  /* 0x000e701501007387 */ /* 0x0001e40000100800 */
[----:B0-----:R-:W-:Y:S02]  /*2f290*/  IMAD.X R21, R45, 0x1, R92, P4 ;  /* 0x000000012d157824 */ /* 0x001fe400020e065c */
[----:B------:R-:W2:Y:S04]  /*2f2a0*/  LDL.LU.64 R44, [R1+0x3c08] ;  /* 0x003c0800012c7983 */ /* 0x000ea80000300a00 */
[----:B------:R0:W-:Y:S02]  /*2f2b0*/  STL [R1+0xe78], R21 ;  /* 0x000e781501007387 */ /* 0x0001e40000100800 */
[----:B0-----:R-:W-:-:S05]  /*2f2c0*/  IADD3 R21, P1, PT, R2, R93, RZ ;  /* 0x0000005d02157210 */ /* 0x001fca0007f3e0ff */
[----:B------:R0:W-:Y:S02]  /*2f2d0*/  STL [R1+0x2074], R21 ;  /* 0x0020741501007387 */ /* 0x0001e40000100800 */
[----:B0-----:R-:W-:-:S05]  /*2f2e0*/  IADD3 R21, P3, PT, R84, R93, RZ ;  /* 0x0000005d54157210 */ /* 0x001fca0007f7e0ff */
[----:B------:R3:W-:Y:S02]  /*2f2f0*/  STL [R1+0x2078], R21 ;  /* 0x0020781501007387 */ /* 0x0007e40000100800 */
[----:B---3--:R-:W-:-:S05]  /*2f300*/  IADD3 R21, P4, PT, R86, R93, RZ ;  /* 0x0000005d56157210 */ /* 0x008fca0007f9e0ff */
[----:B------:R0:W-:Y:S02]  /*2f310*/  STL [R1+0x207c], R21 ;  /* 0x00207c1501007387 */ /* 0x0001e40000100800 */
[--C-:B0-----:R-:W-:Y:S02]  /*2f320*/  IMAD.X R21, R3, 0x1, R92.reuse, P1 ;  /* 0x0000000103157824 */ /* 0x101fe400008e065c */
[----:B------:R-:W3:Y:S04]  /*2f330*/  LDL.LU.64 R2, [R1+0x3c00] ;  /* 0x003c000001027983 */ /* 0x000ee80000300a00 */
[----:B------:R0:W-:Y:S02]  /*2f340*/  STL [R1+0xe80], R21 ;  /* 0x000e801501007387 */ /* 0x0001e40000100800 */
[----:B0-----:R-:W-:-:S02]  /*2f350*/  IMAD.X R21, R85, 0x1, R92, P3 ;  /* 0x0000000155157824 */ /* 0x001fc400018e065c */
[----:B------:R-:W2:Y:S04]  /*2f360*/  LDL.LU.64 R84, [R1+0x3bf8] ;  /* 0x003bf80001547983 */ /* 0x000ea80000300a00 */
[----:B------:R0:W-:Y:S02]  /*2f370*/  STL [R1+0xe88], R21 ;  /* 0x000e881501007387 */ /* 0x0001e40000100800 */
[----:B0-----:R-:W-:Y:S02]  /*2f380*/  IMAD.X R21, R87, 0x1, R92, P4 ;  /* 0x0000000157157824 */ /* 0x001fe400020e065c */
[----:B------:R-:W3:Y:S04]  /*2f390*/  LDL.LU.64 R86, [R1+0x3bf0] ;  /* 0x003bf00001567983 */ /* 0x000ee80000300a00 */
[----:B------:R4:W-:Y:S02]  /*2f3a0*/  STL [R1+0xe90], R21 ;  /* 0x000e901501007387 */ /* 0x0009e40000100800 */
[----:B----4-:R-:W-:-:S05]  /*2f3b0*/  IADD3 R21, P1, PT, R88, R93, RZ ;  /* 0x0000005d58157210 */ /* 0x010fca0007f3e0ff */
[----:B------:R0:W-:Y:S02]  /*2f3c0*/  STL [R1+0xe98], R21 ;  /* 0x000e981501007387 */ /* 0x0001e40000100800 */
[----:B0-----:R-:W-:-:S05]  /*2f3d0*/  IADD3 R21, P3, PT, R90, R93, RZ ;  /* 0x0000005d5a157210 */ /* 0x001fca0007f7e0ff */
[----:B------:R2:W-:Y:S02]  /*2f3e0*/  STL [R1+0x2080], R21 ;  /* 0x0020801501007387 */ /* 0x0005e40000100800 */
[----:B--2---:R-:W-:Y:S01]  /*2f3f0*/  IADD3 R21, P4, PT, R84, R93, RZ ;  /* 0x0000005d54157210 */ /* 0x004fe20007f9e0ff */
[--C-:B------:R-:W-:Y:S02]  /*2f400*/  IMAD.X R84, R89, 0x1, R92.reuse, P1 ;  /* 0x0000000159547824 */ /* 0x100fe400008e065c */
[----:B------:R-:W2:Y:S04]  /*2f410*/  LDL.LU.64 R88, [R1+0x3be8] ;  /* 0x003be80001587983 */ /* 0x000ea80000300a00 */
[----:B------:R0:W-:Y:S02]  /*2f420*/  STL [R1+0x2084], R21 ;  /* 0x0020841501007387 */ /* 0x0001e40000100800 */
[----:B0-----:R-:W-:-:S02]  /*2f430*/  IMAD.X R21, R91, 0x1, R92, P3 ;  /* 0x000000015b157824 */ /* 0x001fc400018e065c */
[----:B------:R-:W4:Y:S04]  /*2f440*/  LDL.LU.64 R90, [R1+0x3be0] ;  /* 0x003be000015a7983 */ /* 0x000f280000300a00 */
[----:B------:R3:W-:Y:S02]  /*2f450*/  STL [R1+0xea0], R21 ;  /* 0x000ea01501007387 */ /* 0x0007e40000100800 */
[----:B---3--:R-:W-:-:S05]  /*2f460*/  IADD3 R21, P1, PT, R86, R93, RZ ;  /* 0x0000005d56157210 */ /* 0x008fca0007f3e0ff */
[----:B------:R2:W-:Y:S01]  /*2f470*/  STL [R1+0x2088], R21 ;  /* 0x0020881501007387 */ /* 0x0005e20000100800 */
[----:B------:R-:W-:Y:S01]  /*2f480*/  IMAD.X R85, R85, 0x1, R92, P4 ;  /* 0x0000000155557824 */ /* 0x000fe200020e065c */
[----:B------:R-:W-:Y:S02]  /*2f490*/  PRMT R2, RZ, 0x7610, R2 ;  /* 0x00007610ff027816 */ /* 0x000fe40000000002 */
[----:B--2---:R-:W-:-:S05]  /*2f4a0*/  IADD3 R21, P3, PT, R88, R93, RZ ;  /* 0x0000005d58157210 */ /* 0x004fca0007f7e0ff */
[----:B------:R4:W-:Y:S02]  /*2f4b0*/  STL [R1+0x208c], R21 ;  /* 0x00208c1501007387 */ /* 0x0009e40000100800 */
[----:B----4-:R-:W-:-:S05]  /*2f4c0*/  IADD3 R21, P4, PT, R90, R93, RZ ;  /* 0x0000005d5a157210 */ /* 0x010fca0007f9e0ff */
[----:B------:R0:W-:Y:S04]  /*2f4d0*/  STL [R1+0x2090], R21 ;  /* 0x0020901501007387 */ /* 0x0001e80000100800 */
[----:B0-----:R-:W2:Y:S04]  /*2f4e0*/  LDL.LU R21, [R1+0x56c] ;  /* 0x00056c0001157983 */ /* 0x001ea80000300800 */
        /* <DEDUP_REMOVED lines=16> */
[----:B------:R0:W-:Y:S04]  /*2f5f0*/  STL.S16 [R1+0x150c], R2 ;  /* 0x00150c0201007387 */ /* 0x0001e80000100600 */
[----:B0-----:R-:W3:Y:S02]  /*2f600*/  LDL.LU R2, [R1+0x3bd8] ;  /* 0x003bd80001027983 */ /* 0x001ee40000300800 */
[----:B---3--:R-:W-:-:S05]  /*2f610*/  PRMT R2, RZ, 0x7610, R2 ;  /* 0x00007610ff027816 */ /* 0x008fca0000000002 */
[----:B------:R0:W-:Y:S04]  /*2f620*/  STL.S16 [R1+0x1508], R2 ;  /* 0x0015080201007387 */ /* 0x0001e80000100600 */
[----:B0-----:R-:W3:Y:S01]  /*2f630*/  LDL.LU R2, [R1+0x3bd4] ;  /* 0x003bd40001027983 */ /* 0x001ee20000300800 */
[----:B--2---:R-:W-:-:S05]  /*2f640*/  VIADD R21, R21, 0x1 ;  /* 0x0000000115157836 */ /* 0x004fca0000000000 */
[----:B------:R-:W-:Y:S01]  /*2f650*/  STL [R1+0x56c], R21 ;  /* 0x00056c1501007387 */ /* 0x000fe20000100800 */
[----:B---3--:R-:W-:-:S05]  /*2f660*/  PRMT R2, RZ, 0x7610, R2 ;  /* 0x00007610ff027816 */ /* 0x008fca0000000002 */
[----:B------:R0:W-:Y:S04]  /*2f670*/  STL.S16 [R1+0x1504], R2 ;  /* 0x0015040201007387 */ /* 0x0001e80000100600 */
[----:B0-----:R-:W2:Y:S02]  /*2f680*/  LDL.LU R2, [R1+0x3bd0] ;  /* 0x003bd00001027983 */ /* 0x001ea40000300800 */
[----:B--2---:R-:W-:-:S05]  /*2f690*/  PRMT R2, RZ, 0x7610, R2 ;  /* 0x00007610ff027816 */ /* 0x004fca0000000002 */
        /* <DEDUP_REMOVED lines=166> */
[----:B0-----:R-:W2:Y:S01]  /*30100*/  LDL.LU R2, [R1+0x3af0] ;  /* 0x003af00001027983 */ /* 0x001ea20000300800 */
[----:B------:R-:W-:Y:S02]  /*30110*/  PRMT R3, RZ, 0x7610, R3 ;  /* 0x00007610ff037816 */ /* 0x000fe40000000003 */
[----:B--2---:R-:W-:-:S05]  /*30120*/  PRMT R2, RZ, 0x7610, R2 ;  /* 0x00007610ff027816 */ /* 0x004fca0000000002 */
[----:B------:R-:W-:Y:S04]  /*30130*/  STL [R1+0x3480], R2 ;  /* 0x0034800201007387 */ /* 0x000fe80000100800 */
        /* <DEDUP_REMOVED lines=274> */
[--C-:B------:R-:W-:Y:S02]  /*31260*/  IMAD.X R86, R87, 0x1, R92.reuse, P1 ;  /* 0x0000000157567824 */ /* 0x100fe400008e065c */
[--C-:B------:R-:W-:Y:S02]  /*31270*/  IMAD.X R88, R89, 0x1, R92.reuse, P3 ;  /* 0x0000000159587824 */ /* 0x100fe400018e065c */
[--C-:B------:R-:W-:Y:S01]  /*31280*/  IMAD.X R90, R91, 0x1, R92.reuse, P4 ;  /* 0x000000015b5a7824 */ /* 0x100fe200020e065c */
[----:B------:R-:W-:-:S05]  /*31290*/  PRMT R92, RZ, 0x7610, R92 ;  /* 0x00007610ff5c7816 */ /* 0x000fca000000005c */
[----:B------:R-:W-:Y:S01]  /*312a0*/  STL [R1+0x31b0], R92 ;  /* 0x0031b05c01007387 */ /* 0x000fe20000100800 */
        /* <DEDUP_REMOVED lines=646> */
[----:B------:R-:W-:Y:S02]  /*33b10*/  PRMT R91, RZ, 0x7610, R91 ;  /* 0x00007610ff5b7816 */ /* 0x000fe4000000005b */
[----:B------:R-:W-:Y:S02]  /*33b20*/  PRMT R89, RZ, 0x7610, R89 ;  /* 0x00007610ff597816 */ /* 0x000fe40000000059 */
[----:B------:R-:W-:-:S02]  /*33b30*/  PRMT R87, RZ, 0x7610, R87 ;  /* 0x00007610ff577816 */ /* 0x000fc40000000057 */
[----:B------:R-:W-:Y:S02]  /*33b40*/  PRMT R83, RZ, 0x7610, R83 ;  /* 0x00007610ff537816 */ /* 0x000fe40000000053 */
[----:B------:R-:W-:Y:S02]  /*33b50*/  PRMT R81, RZ, 0x7610, R81 ;  /* 0x00007610ff517816 */ /* 0x000fe40000000051 */
        /* <DEDUP_REMOVED lines=27> */
[----:B--2---:R-:W-:-:S05]  /*33d10*/  PRMT R4, RZ, 0x7610, R4 ;  /* 0x00007610ff047816 */ /* 0x004fca0000000004 */
[----:B------:R0:W-:Y:S04]  /*33d20*/  STL.S16 [R1+0x1054], R4 ;  /* 0x0010540401007387 */ /* 0x0001e80000100600 */
[----:B------:R-:W-:Y:S04]  /*33d30*/  STL.S16 [R1+0x1050], R92 ;  /* 0x0010505c01007387 */ /* 0x000fe80000100600 */
        /* <DEDUP_REMOVED lines=16> */
[----:B------:R1:W-:Y:S01]  /*33e40*/  STL.S16 [R1+0x102c], R45 ;  /* 0x00102c2d01007387 */ /* 0x0003e20000100600 */
[----:B------:R-:W-:-:S02]  /*33e50*/  PRMT R93, RZ, 0x7610, R93 ;  /* 0x00007610ff5d7816 */ /* 0x000fc4000000005d */
[----:B------:R-:W-:Y:S01]  /*33e60*/  PRMT R0, RZ, 0x7610, R0 ;  /* 0x00007610ff007816 */ /* 0x000fe20000000000 */
[----:B0-----:R-:W0:Y:S01]  /*33e70*/  LDC R4, c[0x0][0x3a0] ;  /* 0x0000e800ff047b82 */ /* 0x001e220000000800 */
[----:B-1----:R-:W2:Y:S04]  /*33e80*/  LDL.LU R45, [R1+0x2094] ;  /* 0x00209400012d7983 */ /* 0x002ea80000300800 */
[----:B------:R-:W-:Y:S04]  /*33e90*/  STL.S16 [R1+0x1028], R57 ;  /* 0x0010283901007387 */ /* 0x000fe80000100600 */
[----:B------:R1:W-:Y:S04]  /*33ea0*/  STL.S16 [R1+0x1024], R47 ;  /* 0x0010242f01007387 */ /* 0x0003e80000100600 */
[----:B-1----:R-:W3:Y:S04]  /*33eb0*/  LDL.LU R47, [R1+0x2098] ;  /* 0x00209800012f7983 */ /* 0x002ee80000300800 */
[----:B------:R1:W-:Y:S04]  /*33ec0*/  STL.S16 [R1+0x1020], R49 ;  /* 0x0010203101007387 */ /* 0x0003e80000100600 */
[----:B-1----:R-:W4:Y:S04]  /*33ed0*/  LDL.LU R49, [R1+0xea8] ;  /* 0x000ea80001317983 */ /* 0x002f280000300800 */
[----:B------:R1:W-:Y:S04]  /*33ee0*/  STL.S16 [R1+0x101c], R51 ;  /* 0x00101c3301007387 */ /* 0x0003e80000100600 */
[----:B-1----:R-:W4:Y:S04]  /*33ef0*/  LDL.LU R51, [R1+0xeac] ;  /* 0x000eac0001337983 */ /* 0x002f280000300800 */
[----:B------:R-:W-:Y:S04]  /*33f00*/  STL.S16 [R1+0x1018], R55 ;  /* 0x0010183701007387 */ /* 0x000fe80000100600 */
[----:B------:R1:W-:Y:S04]  /*33f10*/  STL.S16 [R1+0x1014], R53 ;  /* 0x0010143501007387 */ /* 0x0003e80000100600 */
[----:B-1----:R-:W4:Y:S04]  /*33f20*/  LDL.LU R53, [R1+0xec0] ;  /* 0x000ec00001357983 */ /* 0x002f280000300800 */
[----:B------:R-:W-:Y:S04]  /*33f30*/  STL.S16 [R1+0x1010], R35 ;  /* 0x0010102301007387 */ /* 0x000fe80000100600 */
[----:B------:R-:W-:Y:S04]  /*33f40*/  STL.S16 [R1+0x100c], R33 ;  /* 0x00100c2101007387 */ /* 0x000fe80000100600 */
[----:B------:R-:W4:Y:S04]  /*33f50*/  LDL.LU R55, [R1+0xec4] ;  /* 0x000ec40001377983 */ /* 0x000f280000300800 */
[----:B------:R-:W-:Y:S04]  /*33f60*/  STL.S16 [R1+0x1008], R31 ;  /* 0x0010081f01007387 */ /* 0x000fe80000100600 */
[----:B------:R-:W4:Y:S04]  /*33f70*/  LDL.LU R57, [R1+0xec8] ;  /* 0x000ec80001397983 */ /* 0x000f280000300800 */
[----:B------:R-:W-:Y:S04]  /*33f80*/  STL.S16 [R1+0x1004], R29 ;  /* 0x0010041d01007387 */ /* 0x000fe80000100600 */
[----:B------:R-:W4:Y:S04]  /*33f90*/  LDL.LU R59, [R1+0xecc] ;  /* 0x000ecc00013b7983 */ /* 0x000f280000300800 */
[----:B------:R-:W-:Y:S04]  /*33fa0*/  STL.S16 [R1+0x1000], R27 ;  /* 0x0010001b01007387 */ /* 0x000fe80000100600 */
[----:B------:R-:W-:Y:S04]  /*33fb0*/  STL.S16 [R1+0xffc], R25 ;  /* 0x000ffc1901007387 */ /* 0x000fe80000100600 */
[----:B------:R-:W4:Y:S04]  /*33fc0*/  LDL.LU R61, [R1+0xed0] ;  /* 0x000ed000013d7983 */ /* 0x000f280000300800 */
[----:B------:R1:W-:Y:S04]  /*33fd0*/  STL.S16 [R1+0xff8], R23 ;  /* 0x000ff81701007387 */ /* 0x0003e80000100600 */
[----:B------:R-:W-:Y:S04]  /*33fe0*/  STL.S16 [R1+0xff4], R3 ;  /* 0x000ff40301007387 */ /* 0x000fe80000100600 */
[----:B------:R-:W4:Y:S04]  /*33ff0*/  LDL.LU R63, [R1+0xed4] ;  /* 0x000ed400013f7983 */ /* 0x000f280000300800 */
[----:B------:R-:W4:Y:S04]  /*34000*/  LDL.LU R65, [R1+0xed8] ;  /* 0x000ed80001417983 */ /* 0x000f280000300800 */
[----:B------:R-:W-:Y:S04]  /*34010*/  STL.S16 [R1+0xff0], R2 ;  /* 0x000ff00201007387 */ /* 0x000fe80000100600 */
[----:B------:R-:W4:Y:S04]  /*34020*/  LDL.LU R67, [R1+0xedc] ;  /* 0x000edc0001437983 */ /* 0x000f280000300800 */
[----:B------:R-:W-:Y:S04]  /*34030*/  STL [R1+0x2840], R93 ;  /* 0x0028405d01007387 */ /* 0x000fe80000100800 */
[----:B------:R0:W-:Y:S04]  /*34040*/  STL [R1+0x2850], R0 ;  /* 0x0028500001007387 */ /* 0x0001e80000100800 */
[----:B------:R-:W4:Y:S01]  /*34050*/  LDL.LU R69, [R1+0xee0] ;  /* 0x000ee00001457983 */ /* 0x000f220000300800 */
[----:B--2---:R-:W-:-:S04]  /*34060*/  LOP3.LUT R45, R45, R44, RZ, 0x3c, !PT ;  /* 0x0000002c2d2d7212 */ /* 0x004fc800078e3cff */
[----:B------:R-:W-:Y:S02]  /*34070*/  LOP3.LUT R44, R45, R44, RZ, 0x3c, !PT ;  /* 0x0000002c2d2c7212 */ /* 0x000fe400078e3cff */
[----:B---3--:R-:W-:Y:S02]  /*34080*/  LOP3.LUT R47, R47, R46, RZ, 0x3c, !PT ;  /* 0x0000002e2f2f7212 */ /* 0x008fe400078e3cff */
[----:B------:R-:W-:Y:S02]  /*34090*/  LOP3.LUT R45, R45, R44, RZ, 0x3c, !PT ;  /* 0x0000002c2d2d7212 */ /* 0x000fe400078e3cff */
[----:B------:R-:W-:-:S04]  /*340a0*/  LOP3.LUT R46, R47, R46, RZ, 0x3c, !PT ;  /* 0x0000002e2f2e7212 */ /* 0x000fc800078e3cff */
[----:B------:R-:W-:Y:S02]  /*340b0*/  LOP3.LUT R47, R47, R46, RZ, 0x3c, !PT ;  /* 0x0000002e2f2f7212 */ /* 0x000fe400078e3cff */
[-C--:B----4-:R-:W-:Y:S01]  /*340c0*/  LOP3.LUT R49, R49, R48.reuse, RZ, 0x3c, !PT ;  /* 0x0000003031317212 */ /* 0x090fe200078e3cff */
[----:B------:R-:W-:Y:S03]  /*340d0*/  STL.64 [R1+0x24e0], R44 ;  /* 0x0024e02c01007387 */ /* 0x000fe60000100a00 */
[C---:B------:R-:W-:Y:S01]  /*340e0*/  LOP3.LUT R48, R49.reuse, R48, RZ, 0x3c, !PT ;  /* 0x0000003031307212 */ /* 0x040fe200078e3cff */
[----:B------:R-:W-:Y:S04]  /*340f0*/  STL.64 [R1+0x24e8], R46 ;  /* 0x0024e82e01007387 */ /* 0x000fe80000100a00 */
[----:B------:R-:W2:Y:S01]  /*34100*/  LDL.LU R71, [R1+0xee4] ;  /* 0x000ee40001477983 */ /* 0x000ea20000300800 */
[----:B------:R-:W-:-:S05]  /*34110*/  LOP3.LUT R49, R49, R48, RZ, 0x3c, !PT ;  /* 0x0000003031317212 */ /* 0x000fca00078e3cff */
[----:B------:R-:W-:Y:S04]  /*34120*/  STL.64 [R1+0x24f0], R48 ;  /* 0x0024f03001007387 */ /* 0x000fe80000100a00 */
[----:B------:R-:W3:Y:S01]  /*34130*/  LDL.LU R73, [R1+0xee8] ;  /* 0x000ee80001497983 */ /* 0x000ee20000300800 */
[----:B------:R-:W-:-:S04]  /*34140*/  LOP3.LUT R51, R51, R50, RZ, 0x3c, !PT ;  /* 0x0000003233337212 */ /* 0x000fc800078e3cff */
[----:B------:R-:W-:Y:S02]  /*34150*/  LOP3.LUT R50, R51, R50, RZ, 0x3c, !PT ;  /* 0x0000003233327212 */ /* 0x000fe400078e3cff */
[----:B------:R-:W-:Y:S02]  /*34160*/  LOP3.LUT R53, R53, R52, RZ, 0x3c, !PT ;  /* 0x0000003435357212 */ /* 0x000fe400078e3cff */
[----:B------:R-:W-:Y:S02]  /*34170*/  LOP3.LUT R55, R55, R54, RZ, 0x3c, !PT ;  /* 0x0000003637377212 */ /* 0x000fe400078e3cff */
[----:B------:R-:W-:Y:S02]  /*34180*/  LOP3.LUT R52, R53, R52, RZ, 0x3c, !PT ;  /* 0x0000003435347212 */ /* 0x000fe400078e3cff */
[----:B------:R-:W-:Y:S02]  /*34190*/  LOP3.LUT R51, R51, R50, RZ, 0x3c, !PT ;  /* 0x0000003233337212 */ /* 0x000fe400078e3cff */
[----:B------:R-:W-:-:S02]  /*341a0*/  LOP3.LUT R54, R55, R54, RZ, 0x3c, !PT ;  /* 0x0000003637367212 */ /* 0x000fc400078e3cff */
[----:B------:R-:W-:Y:S02]  /*341b0*/  LOP3.LUT R53, R53, R52, RZ, 0x3c, !PT ;  /* 0x0000003435357212 */ /* 0x000fe400078e3cff */
[----:B------:R-:W-:Y:S01]  /*341c0*/  LOP3.LUT R55, R55, R54, RZ, 0x3c, !PT ;  /* 0x0000003637377212 */ /* 0x000fe200078e3cff */
[----:B------:R-:W-:Y:S04]  /*341d0*/  STL.64 [R1+0x24f8], R50 ;  /* 0x0024f83201007387 */ /* 0x000fe80000100a00 */
[----:B------:R-:W-:Y:S04]  /*341e0*/  STL.64 [R1+0x2500], R52 ;  /* 0x0025003401007387 */ /* 0x000fe80000100a00 */
[----:B------:R-:W-:Y:S04]  /*341f0*/  STL.64 [R1+0x2508], R54 ;  /* 0x0025083601007387 */ /* 0x000fe80000100a00 */
[----:B------:R-:W4:Y:S01]  /*34200*/  LDL.LU R75, [R1+0xeec] ;  /* 0x000eec00014b7983 */ /* 0x000f220000300800 */
[----:B------:R-:W-:-:S02]  /*34210*/  LOP3.LUT R57, R57, R56, RZ, 0x3c, !PT ;  /* 0x0000003839397212 */ /* 0x000fc400078e3cff */
[----:B------:R-:W-:Y:S02]  /*34220*/  LOP3.LUT R59, R59, R58, RZ, 0x3c, !PT ;  /* 0x0000003a3b3b7212 */ /* 0x000fe400078e3cff */
[----:B------:R-:W-:Y:S02]  /*34230*/  LOP3.LUT R61, R61, R60, RZ, 0x3c, !PT ;  /* 0x0000003c3d3d7212 */ /* 0x000fe400078e3cff */
[----:B------:R-:W-:Y:S02]  /*34240*/  LOP3.LUT R63, R63, R62, RZ, 0x3c, !PT ;  /* 0x0000003e3f3f7212 */ /* 0x000fe400078e3cff */
[----:B------:R-:W-:Y:S02]  /*34250*/  LOP3.LUT R56, R57, R56, RZ, 0x3c, !PT ;  /* 0x0000003839387212 */ /* 0x000fe400078e3cff */
[----:B------:R-:W-:Y:S02]  /*34260*/  LOP3.LUT R58, R59, R58, RZ, 0x3c, !PT ;  /* 0x0000003a3b3a7212 */ /* 0x000fe400078e3cff */
        /* <DEDUP_REMOVED lines=9> */
[----:B------:R-:W-:Y:S01]  /*34300*/  LOP3.LUT R66, R67, R66, RZ, 0x3c, !PT ;  /* 0x0000004243427212 */ /* 0x000fe200078e3cff */
[----:B------:R-:W-:Y:S04]  /*34310*/  STL.64 [R1+0x2510], R56 ;  /* 0x0025103801007387 */ /* 0x000fe80000100a00 */
[----:B------:R-:W4:Y:S04]  /*34320*/  LDL.LU R77, [R1+0xef0] ;  /* 0x000ef000014d7983 */ /* 0x000f280000300800 */
[----:B------:R-:W-:Y:S01]  /*34330*/  STL.64 [R1+0x2518], R58 ;  /* 0x0025183a01007387 */ /* 0x000fe20000100a00 */
[----:B------:R-:W-:-:S03]  /*34340*/  LOP3.LUT R65, R65, R64, RZ, 0x3c, !PT ;  /* 0x0000004041417212 */ /* 0x000fc600078e3cff */
[----:B------:R-:W-:Y:S01]  /*34350*/  STL.64 [R1+0x2538], R60 ;  /* 0x0025383c01007387 */ /* 0x000fe20000100a00 */
[----:B------:R-:W-:-:S03]  /*34360*/  LOP3.LUT R67, R67, R66, RZ, 0x3c, !PT ;  /* 0x0000004243437212 */ /* 0x000fc600078e3cff */
[----:B------:R-:W-:Y:S04]  /*34370*/  STL.64 [R1+0x2540], R62 ;  /* 0x0025403e01007387 */ /* 0x000fe80000100a00 */
[----:B------:R-:W4:Y:S04]  /*34380*/  LDL.LU R79, [R1+0xef4] ;  /* 0x000ef400014f7983 */ /* 0x000f280000300800 */
[----:B------:R-:W4:Y:S04]  /*34390*/  LDL.LU R81, [R1+0xef8] ;  /* 0x000ef80001517983 */ /* 0x000f280000300800 */
[----:B------:R-:W-:Y:S04]  /*343a0*/  STL.64 [R1+0x2548], R64 ;  /* 0x0025484001007387 */ /* 0x000fe80000100a00 */
[----:B------:R-:W-:Y:S04]  /*343b0*/  STL.64 [R1+0x2550], R66 ;  /* 0x0025504201007387 */ /* 0x000fe80000100a00 */
[----:B------:R-:W4:Y:S01]  /*343c0*/  LDL.LU R83, [R1+0xefc] ;  /* 0x000efc0001537983 */ /* 0x000f220000300800 */
[----:B0-----:R-:W-:-:S03]  /*343d0*/  IMAD R4, R21, -0x80, R4 ;  /* 0xffffff8015047824 */ /* 0x001fc600078e0204 */
[----:B------:R-:W4:Y:S01]  /*343e0*/  LDL.LU R21, [R1+0xf00] ;  /* 0x000f000001157983 */ /* 0x000f220000300800 */
[----:B------:R-:W-:-:S04]  /*343f0*/  LOP3.LUT R69, R69, R68, RZ, 0x3c, !PT ;  /* 0x0000004445457212 */ /* 0x000fc800078e3cff */
[----:B------:R-:W-:-:S04]  /*34400*/  LOP3.LUT R68, R69, R68, RZ, 0x3c, !PT ;  /* 0x0000004445447212 */ /* 0x000fc800078e3cff */
[----:B------:R-:W-:Y:S01]  /*34410*/  LOP3.LUT R69, R69, R68, RZ, 0x3c, !PT ;  /* 0x0000004445457212 */ /* 0x000fe200078e3cff */
[----:B------:R-:W-:Y:S04]  /*34420*/  STL [R1+0x25cc], R68 ;  /* 0x0025cc4401007387 */ /* 0x000fe80000100800 */
[----:B------:R-:W-:Y:S04]  /*34430*/  STL [R1+0x25c8], R69 ;  /* 0x0025c84501007387 */ /* 0x000fe80000100800 */
[----:B------:R-:W-:Y:S04]  /*34440*/  STL.64 [R1+0x25d8], R68 ;  /* 0x0025d84401007387 */ /* 0x000fe80000100a00 */
[----:B-1----:R-:W4:Y:S01]  /*34450*/  LDL.LU R23, [R1+0xf04] ;  /* 0x000f040001177983 */ /* 0x002f220000300800 */
[----:B--2---:R-:W-:-:S04]  /*34460*/  LOP3.LUT R71, R71, R70, RZ, 0x3c, !PT ;  /* 0x0000004647477212 */ /* 0x004fc800078e3cff */
[----:B------:R-:W-:Y:S02]  /*34470*/  LOP3.LUT R70, R71, R70, RZ, 0x3c, !PT ;  /* 0x0000004647467212 */ /* 0x000fe400078e3cff */
[----:B---3--:R-:W-:Y:S02]  /*34480*/  LOP3.LUT R73, R73, R72, RZ, 0x3c, !PT ;  /* 0x0000004849497212 */ /* 0x008fe400078e3cff */
[----:B------:R-:W-:Y:S02]  /*34490*/  LOP3.LUT R71, R71, R70, RZ, 0x3c, !PT ;  /* 0x0000004647477212 */ /* 0x000fe400078e3cff */
[----:B------:R-:W-:-:S03]  /*344a0*/  LOP3.LUT R72, R73, R72, RZ, 0x3c, !PT ;  /* 0x0000004849487212 */ /* 0x000fc600078e3cff */
[----:B------:R-:W-:Y:S04]  /*344b0*/  STL.64 [R1+0x25e8], R70 ;  /* 0x0025e84601007387 */ /* 0x000fe80000100a00 */
[----:B------:R-:W2:Y:S01]  /*344c0*/  LDL.LU R25, [R1+0xf08] ;  /* 0x000f080001197983 */ /* 0x000ea20000300800 */
[----:B------:R-:W-:-:S03]  /*344d0*/  LOP3.LUT R73, R73, R72, RZ, 0x3c, !PT ;  /* 0x0000004849497212 */ /* 0x000fc600078e3cff */
[----:B------:R-:W3:Y:S04]  /*344e0*/  LDL.LU R27, [R1+0xf0c] ;  /* 0x000f0c00011b7983 */ /* 0x000ee80000300800 */
[----:B------:R-:W3:Y:S04]  /*344f0*/  LDL.LU R29, [R1+0xf10] ;  /* 0x000f1000011d7983 */ /* 0x000ee80000300800 */
[----:B------:R-:W-:Y:S04]  /*34500*/  STL [R1+0x2600], R72 ;  /* 0x0026004801007387 */ /* 0x000fe80000100800 */
[----:B------:R-:W-:Y:S04]  /*34510*/  STL [R1+0x25f0], R73 ;  /* 0x0025f04901007387 */ /* 0x000fe80000100800 */
[----:B------:R-:W-:Y:S04]  /*34520*/  STL.64 [R1+0x2618], R72 ;  /* 0x0026184801007387 */ /* 0x000fe80000100a00 */
[----:B------:R-:W3:Y:S04]  /*34530*/  LDL.LU R31, [R1+0xf14] ;  /* 0x000f1400011f7983 */ /* 0x000ee80000300800 */
[----:B------:R-:W3:Y:S01]  /*34540*/  LDL.LU R33, [R1+0xf18] ;  /* 0x000f180001217983 */ /* 0x000ee20000300800 */
[----:B----4-:R-:W-:-:S04]  /*34550*/  LOP3.LUT R75, R75, R74, RZ, 0x3c, !PT ;  /* 0x0000004a4b4b7212 */ /* 0x010fc800078e3cff */
[----:B------:R-:W-:-:S04]  /*34560*/  LOP3.LUT R74, R75, R74, RZ, 0x3c, !PT ;  /* 0x0000004a4b4a7212 */ /* 0x000fc800078e3cff */
[----:B------:R-:W-:-:S05]  /*34570*/  LOP3.LUT R75, R75, R74, RZ, 0x3c, !PT ;  /* 0x0000004a4b4b7212 */ /* 0x000fca00078e3cff */
[----:B------:R-:W-:Y:S04]  /*34580*/  STL.64 [R1+0x25f8], R74 ;  /* 0x0025f84a01007387 */ /* 0x000fe80000100a00 */
[----:B------:R-:W4:Y:S04]  /*34590*/  LDL.LU R35, [R1+0xf1c] ;  /* 0x000f1c0001237983 */ /* 0x000f280000300800 */
[----:B------:R-:W4:Y:S01]  /*345a0*/  LDL.LU R91, [R1] ;  /* 0x00000000015b7983 */ /* 0x000f220000300800 */
        /* <DEDUP_REMOVED lines=10> */
[----:B------:R-:W-:Y:S01]  /*34650*/  LOP3.LUT R82, R83, R82, RZ, 0x3c, !PT ;  /* 0x0000005253527212 */ /* 0x000fe200078e3cff */
[----:B------:R-:W-:Y:S01]  /*34660*/  STL [R1+0x275c], R76 ;  /* 0x00275c4c01007387 */ /* 0x000fe20000100800 */
[----:B------:R-:W-:-:S03]  /*34670*/  LOP3.LUT R81, R81, R80, RZ, 0x3c, !PT ;  /* 0x0000005051517212 */ /* 0x000fc600078e3cff */
[----:B------:R-:W-:Y:S01]  /*34680*/  STL [R1+0x2758], R77 ;  /* 0x0027584d01007387 */ /* 0x000fe20000100800 */
[----:B------:R-:W-:-:S03]  /*34690*/  LOP3.LUT R20, R21, R20, RZ, 0x3c, !PT ;  /* 0x0000001415147212 */ /* 0x000fc600078e3cff */
[----:B------:R-:W-:Y:S01]  /*346a0*/  STL.64 [R1+0x2768], R76 ;  /* 0x0027684c01007387 */ /* 0x000fe20000100a00 */
[----:B------:R-:W-:-:S03]  /*346b0*/  LOP3.LUT R83, R83, R82, RZ, 0x3c, !PT ;  /* 0x0000005253537212 */ /* 0x000fc600078e3cff */
[----:B------:R-:W-:Y:S04]  /*346c0*/  STL.64 [R1+0x2778], R78 ;  /* 0x0027784e01007387 */ /* 0x000fe80000100a00 */
[----:B------:R-:W-:Y:S04]  /*346d0*/  STL [R1+0x2790], R80 ;  /* 0x0027905001007387 */ /* 0x000fe80000100800 */
[----:B------:R-:W-:Y:S01]  /*346e0*/  STL [R1+0x2780], R81 ;  /* 0x0027805101007387 */ /* 0x000fe20000100800 */
[----:B------:R-:W-:-:S03]  /*346f0*/  LOP3.LUT R21, R21, R20, RZ, 0x3c, !PT ;  /* 0x0000001415157212 */ /* 0x000fc600078e3cff */
[----:B------:R-:W-:Y:S04]  /*34700*/  STL.64 [R1+0x27a8], R80 ;  /* 0x0027a85001007387 */ /* 0x000fe80000100a00 */
[----:B------:R-:W-:Y:S04]  /*34710*/  STL.64 [R1+0x2788], R82 ;  /* 0x0027885201007387 */ /* 0x000fe80000100a00 */
[----:B------:R-:W4:Y:S04]  /*34720*/  LDL.LU R0, [R1+0x8] ;  /* 0x0000080001007983 */ /* 0x000f280000300800 */
[----:B------:R-:W4:Y:S04]  /*34730*/  LDL.LU R93, [R1+0x10] ;  /* 0x00001000015d7983 */ /* 0x000f280000300800 */
[----:B------:R0:W-:Y:S04]  /*34740*/  STL.64 [R1+0x2520], R20 ;  /* 0x0025201401007387 */ /* 0x0001e80000100a00 */
[----:B------:R-:W4:Y:S04]  /*34750*/  LDL.LU R89, [R1+0x18] ;  /* 0x0000180001597983 */ /* 0x000f280000300800 */
[----:B------:R-:W4:Y:S01]  /*34760*/  LDL.LU R87, [R1+0x20] ;  /* 0x0000200001577983 */ /* 0x000f220000300800 */
[----:B------:R-:W-:-:S04]  /*34770*/  LOP3.LUT R23, R23, R22, RZ, 0x3c, !PT ;  /* 0x0000001617177212 */ /* 0x000fc800078e3cff */
[----:B------:R-:W-:-:S04]  /*34780*/  LOP3.LUT R22, R23, R22, RZ, 0x3c, !PT ;  /* 0x0000001617167212 */ /* 0x000fc800078e3cff */
[----:B------:R-:W-:-:S05]  /*34790*/  LOP3.LUT R23, R23, R22, RZ, 0x3c, !PT ;  /* 0x0000001617177212 */ /* 0x000fca00078e3cff */
[----:B------:R-:W-:Y:S01]  /*347a0*/  STL.64 [R1+0x2528], R22 ;  /* 0x0025281601007387 */ /* 0x000fe20000100a00 */
[----:B--2---:R-:W-:Y:S02]  /*347b0*/  LOP3.LUT R25, R25, R24, RZ, 0x3c, !PT ;  /* 0x0000001819197212 */ /* 0x004fe400078e3cff */
[----:B---3--:R-:W-:Y:S02]  /*347c0*/  LOP3.LUT R27, R27, R26, RZ, 0x3c, !PT ;  /* 0x0000001a1b1b7212 */ /* 0x008fe400078e3cff */
        /* <DEDUP_REMOVED lines=14> */
[----:B------:R-:W-:Y:S04]  /*348b0*/  STL.64 [R1+0x2558], R26 ;  /* 0x0025581a01007387 */ /* 0x000fe80000100a00 */
[----:B------:R-:W-:Y:S04]  /*348c0*/  STL.64 [R1+0x2560], R28 ;  /* 0x0025601c01007387 */ /* 0x000fe80000100a00 */
[----:B------:R-:W-:Y:S04]  /*348d0*/  STL.64 [R1+0x2568], R30 ;  /* 0x0025681e01007387 */ /* 0x000fe80000100a00 */
[----:B------:R-:W-:Y:S04]  /*348e0*/  STL.64 [R1+0x2570], R32 ;  /* 0x0025702001007387 */ /* 0x000fe80000100a00 */
[----:B------:R-:W2:Y:S04]  /*348f0*/  LDL.LU R92, [R1+0x28] ;  /* 0x00002800015c7983 */ /* 0x000ea80000300800 */
[----:B------:R-:W3:Y:S01]  /*34900*/  LDL.LU R3, [R1+0x30] ;  /* 0x0000300001037983 */ /* 0x000ee20000300800 */
[----:B----4-:R-:W-:-:S04]  /*34910*/  LOP3.LUT R35, R35, R34, RZ, 0x3c, !PT ;  /* 0x0000002223237212 */ /* 0x010fc800078e3cff */
[----:B------:R-:W-:-:S04]  /*34920*/  LOP3.LUT R34, R35, R34, RZ, 0x3c, !PT ;  /* 0x0000002223227212 */ /* 0x000fc800078e3cff */
[----:B------:R-:W-:-:S05]  /*34930*/  LOP3.LUT R35, R35, R34, RZ, 0x3c, !PT ;  /* 0x0000002223237212 */ /* 0x000fca00078e3cff */
[----:B------:R-:W-:Y:S04]  /*34940*/  STL.64 [R1+0x2578], R34 ;  /* 0x0025782201007387 */ /* 0x000fe80000100a00 */
[----:B------:R-:W4:Y:S01]  /*34950*/  LDL.LU R2, [R1+0x38] ;  /* 0x0000380001027983 */ /* 0x000f220000300800 */
[----:B0-----:R-:W-:-:S03]  /*34960*/  IMAD.MOV.U32 R20, RZ, RZ, R91 ;  /* 0x000000ffff147224 */ /* 0x001fc600078e005b */
[----:B------:R-:W4:Y:S01]  /*34970*/  LDL.LU R91, [R1+0x40] ;  /* 0x00004000015b7983 */ /* 0x000f220000300800 */
[----:B------:R-:W-:-:S05]  /*34980*/  IMAD.MOV.U32 R21, RZ, RZ, R5 ;  /* 0x000000ffff157224 */ /* 0x000fca00078e0005 */
[----:B------:R0:W-:Y:S04]  /*34990*/  STL.64 [R1], R20 ;  /* 0x0000001401007387 */ /* 0x0001e80000100a00 */
[----:B------:R-:W-:Y:S04]  /*349a0*/  STL [R1+0x2630], R5 ;  /* 0x0026300501007387 */ /* 0x000fe80000100800 */
        /* <DEDUP_REMOVED lines=8> */
[----:B------:R-:W-:Y:S01]  /*34a30*/  STL.64 [R1+0x2580], R6 ;  /* 0x0025800601007387 */ /* 0x000fe20000100a00 */
[----:B------:R-:W-:-:S03]  /*34a40*/  IMAD.MOV.U32 R46, RZ, RZ, R93 ;  /* 0x000000ffff2e7224 */ /* 0x000fc600078e005d */
[----:B------:R-:W0:Y:S01]  /*34a50*/  LDL.LU R0, [R1+0x48] ;  /* 0x0000480001007983 */ /* 0x000e220000300800 */
[----:B------:R-:W-:-:S03]  /*34a60*/  IMAD.MOV.U32 R48, RZ, RZ, R89 ;  /* 0x000000ffff307224 */ /* 0x000fc600078e0059 */
[----:B------:R-:W4:Y:S01]  /*34a70*/  LDL.LU R93, [R1+0x50] ;  /* 0x00005000015d7983 */ /* 0x000f220000300800 */
[----:B------:R-:W-:-:S03]  /*34a80*/  IMAD.MOV.U32 R50, RZ, RZ, R87 ;  /* 0x000000ffff327224 */ /* 0x000fc600078e0057 */
[----:B------:R-:W4:Y:S04]  /*34a90*/  LDL.LU R89, [R1+0x58] ;  /* 0x0000580001597983 */ /* 0x000f280000300800 */
[----:B------:R-:W4:Y:S01]  /*34aa0*/  LDL.LU R87, [R1+0x60] ;  /* 0x0000600001577983 */ /* 0x000f220000300800 */
[----:B------:R-:W-:Y:S02]  /*34ab0*/  IMAD.MOV.U32 R45, RZ, RZ, R6 ;  /* 0x000000ffff2d7224 */ /* 0x000fe400078e0006 */
[----:B------:R-:W-:Y:S02]  /*34ac0*/  IMAD.MOV.U32 R47, RZ, RZ, R7 ;  /* 0x000000ffff2f7224 */ /* 0x000fe400078e0007 */
[----:B------:R-:W-:Y:S01]  /*34ad0*/  IMAD.MOV.U32 R49, RZ, RZ, R8 ;  /* 0x000000ffff317224 */ /* 0x000fe200078e0008 */
[----:B------:R-:W-:Y:S04]  /*34ae0*/  STL.64 [R1+0x2588], R8 ;  /* 0x0025880801007387 */ /* 0x000fe80000100a00 */
[----:B------:R-:W-:Y:S01]  /*34af0*/  STL.64 [R1+0x8], R44 ;  /* 0x0000082c01007387 */ /* 0x000fe20000100a00 */
[----:B------:R-:W-:-:S03]  /*34b00*/  IMAD.MOV.U32 R51, RZ, RZ, R9 ;  /* 0x000000ffff337224 */ /* 0x000fc600078e0009 */
        /* <DEDUP_REMOVED lines=8> */
[----:B------:R-:W-:-:S02]  /*34b90*/  IMAD.MOV.U32 R53, RZ, RZ, R10 ;  /* 0x000000ffff357224 */ /* 0x000fc400078e000a */
[----:B------:R-:W-:Y:S02]  /*34ba0*/  IMAD.MOV.U32 R55, RZ, RZ, R11 ;  /* 0x000000ffff377224 */ /* 0x000fe400078e000b */
[----:B------:R-:W-:Y:S02]  /*34bb0*/  IMAD.MOV.U32 R57, RZ, RZ, R12 ;  /* 0x000000ffff397224 */ /* 0x000fe400078e000c */
[----:B------:R-:W-:Y:S02]  /*34bc0*/  IMAD.MOV.U32 R59, RZ, RZ, R13 ;  /* 0x000000ffff3b7224 */ /* 0x000fe400078e000d */
[----:B--2---:R-:W-:Y:S02]  /*34bd0*/  IMAD.MOV.U32 R52, RZ, RZ, R92 ;  /* 0x000000ffff347224 */ /* 0x004fe400078e005c */
[----:B------:R-:W2:Y:S01]  /*34be0*/  LDL.LU R92, [R1+0x68] ;  /* 0x00006800015c7983 */ /* 0x000ea20000300800 */
[----:B---3--:R-:W-:-:S03]  /*34bf0*/  IMAD.MOV.U32 R54, RZ, RZ, R3 ;  /* 0x000000ffff367224 */ /* 0x008fc600078e0003 */
[----:B------:R-:W3:Y:S01]  /*34c00*/  LDL.LU R3, [R1+0x70] ;  /* 0x0000700001037983 */ /* 0x000ee20000300800 */
[----:B----4-:R-:W-:-:S03]  /*34c10*/  IMAD.MOV.U32 R56, RZ, RZ, R2 ;  /* 0x000000ffff387224 */ /* 0x010fc600078e0002 */
[----:B------:R-:W4:Y:S01]  /*34c20*/  LDL.LU R2, [R1+0x78] ;  /* 0x0000780001027983 */ /* 0x000f220000300800 */
[----:B------:R-:W-:-:S03]  /*34c30*/  IMAD.MOV.U32 R58, RZ, RZ, R91 ;  /* 0x000000ffff3a7224 */ /* 0x000fc600078e005b */
[----:B------:R-:W4:Y:S04]  /*34c40*/  LDL.LU R91, [R1+0x80] ;  /* 0x00008000015b7983 */ /* 0x000f280000300800 */
[----:B------:R-:W-:Y:S04]  /*34c50*/  STL.64 [R1+0x25b8], R12 ;  /* 0x0025b80c01007387 */ /* 0x000fe80000100a00 */
[----:B------:R-:W-:Y:S04]  /*34c60*/  STL.64 [R1+0x28], R52 ;  /* 0x0000283401007387 */ /* 0x000fe80000100a00 */
[----:B------:R1:W-:Y:S04]  /*34c70*/  STL.64 [R1+0x2608], R52 ;  /* 0x0026083401007387 */ /* 0x0003e80000100a00 */
[----:B------:R-:W-:Y:S04]  /*34c80*/  STL.64 [R1+0x30], R54 ;  /* 0x0000303601007387 */ /* 0x000fe80000100a00 */
[----:B------:R-:W-:Y:S04]  /*34c90*/  STL.64 [R1+0x2628], R54 ;  /* 0x0026283601007387 */ /* 0x000fe80000100a00 */
[----:B------:R-:W-:Y:S04]  /*34ca0*/  STL.64 [R1+0x38], R56 ;  /* 0x0000383801007387 */ /* 0x000fe80000100a00 */
[----:B------:R-:W-:Y:S04]  /*34cb0*/  STL.64 [R1+0x2638], R56 ;  /* 0x0026383801007387 */ /* 0x000fe80000100a00 */
[----:B------:R-:W-:Y:S04]  /*34cc0*/  STL.64 [R1+0x40], R58 ;  /* 0x0000403a01007387 */ /* 0x000fe80000100a00 */
[----:B------:R-:W-:Y:S04]  /*34cd0*/  STL [R1+0x2640], R59 ;  /* 0x0026403b01007387 */ /* 0x000fe80000100800 */
[----:B------:R-:W-:Y:S04]  /*34ce0*/  STL.64 [R1+0x2658], R58 ;  /* 0x0026583a01007387 */ /* 0x000fe80000100a00 */
[----:B------:R-:W-:Y:S01]  /*34cf0*/  STL.64 [R1+0x2648], R14 ;  /* 0x0026480e01007387 */ /* 0x000fe20000100a00 */
[----:B0-----:R-:W-:-:S02]  /*34d00*/  IMAD.MOV.U32 R20, RZ, RZ, R0 ;  /* 0x000000ffff147224 */ /* 0x001fc400078e0000 */
[----:B------:R-:W-:Y:S01]  /*34d10*/  IMAD.MOV.U32 R22, RZ, RZ, R93 ;  /* 0x000000ffff167224 */ /* 0x000fe200078e005d */
[----:B------:R-:W4:Y:S01]  /*34d20*/  LDL.LU R0, [R1+0x88] ;  /* 0x0000880001007983 */ /* 0x000f220000300800 */
[----:B------:R-:W-:-:S03]  /*34d30*/  IMAD.MOV.U32 R24, RZ, RZ, R89 ;  /* 0x000000ffff187224 */ /* 0x000fc600078e0059 */
[----:B------:R-:W4:Y:S01]  /*34d40*/  LDL.LU R93, [R1+0x90] ;  /* 0x00009000015d7983 */ /* 0x000f220000300800 */
[----:B------:R-:W-:-:S03]  /*34d50*/  IMAD.MOV.U32 R60, RZ, RZ, R87 ;  /* 0x000000ffff3c7224 */ /* 0x000fc600078e0057 */
[----:B------:R-:W1:Y:S04]  /*34d60*/  LDL.LU R89, [R1+0x98] ;  /* 0x0000980001597983 */ /* 0x000e680000300800 */
[----:B------:R-:W4:Y:S01]  /*34d70*/  LDL.LU R87, [R1+0xa0] ;  /* 0x0000a00001577983 */ /* 0x000f220000300800 */
[----:B------:R-:W-:Y:S02]  /*34d80*/  IMAD.MOV.U32 R21, RZ, RZ, R14 ;  /* 0x000000ffff157224 */ /* 0x000fe400078e000e */
[----:B------:R-:W-:Y:S01]  /*34d90*/  IMAD.MOV.U32 R23, RZ, RZ, R15 ;  /* 0x000000ffff177224 */ /* 0x000fe200078e000f */
[----:B------:R-:W-:Y:S01]  /*34da0*/  STL.64 [R1+0x2668], R16 ;  /* 0x0026681001007387 */ /* 0x000fe20000100a00 */
[----:B------:R-:W-:-:S03]  /*34db0*/  IMAD.MOV.U32 R25, RZ, RZ, R16 ;  /* 0x000000ffff197224 */ /* 0x000fc600078e0010 */
[----:B------:R-:W-:Y:S04]  /*34dc0*/  STL.64 [R1+0x48], R20 ;  /* 0x0000481401007387 */ /* 0x000fe80000100a00 */
[----:B------:R-:W-:Y:S01]  /*34dd0*/  STL.64 [R1+0x2678], R20 ;  /* 0x0026781401007387 */ /* 0x000fe20000100a00 */
[----:B------:R-:W-:-:S03]  /*34de0*/  IMAD.MOV.U32 R61, RZ, RZ, R17 ;  /* 0x000000ffff3d7224 */ /* 0x000fc600078e0011 */
[----:B------:R-:W-:Y:S04]  /*34df0*/  STL.64 [R1+0x50], R22 ;  /* 0x0000501601007387 */ /* 0x000fe80000100a00 */
[----:B------:R-:W-:Y:S04]  /*34e00*/  STL [R1+0x2680], R23 ;  /* 0x0026801701007387 */ /* 0x000fe80000100800 */
        /* <DEDUP_REMOVED lines=18> */
[----:B------:R-:W-:Y:S04]  /*34f30*/  STL [R1+0x26c0], R63 ;  /* 0x0026c03f01007387 */ /* 0x000fe80000100800 */
[----:B------:R-:W-:Y:S04]  /*34f40*/  STL.64 [R1+0x26d8], R62 ;  /* 0x0026d83e01007387 */ /* 0x000fe80000100a00 */
[----:B------:R-:W-:Y:S04]  /*34f50*/  STL.64 [R1+0x70], R18 ;  /* 0x0000701201007387 */ /* 0x000fe80000100a00 */
[----:B------:R-:W-:Y:S04]  /*34f60*/  STL.64 [R1+0x26c8], R18 ;  /* 0x0026c81201007387 */ /* 0x000fe80000100a00 */
[----:B------:R-:W-:Y:S04]  /*34f70*/  STL.64 [R1+0x78], R64 ;  /* 0x0000784001007387 */ /* 0x000fe80000100a00 */
[----:B------:R-:W-:Y:S04]  /*34f80*/  STL.64 [R1+0x26e8], R64 ;  /* 0x0026e84001007387 */ /* 0x000fe80000100a00 */
[----:B------:R-:W-:Y:S04]  /*34f90*/  STL.64 [R1+0x80], R68 ;  /* 0x0000804401007387 */ /* 0x000fe80000100a00 */
[----:B------:R-:W-:Y:S04]  /*34fa0*/  STL.64 [R1+0x26f8], R68 ;  /* 0x0026f84401007387 */ /* 0x000fe80000100a00 */
[----:B------:R-:W4:Y:S04]  /*34fb0*/  LDL.LU R26, [R1+0xc0] ;  /* 0x0000c000011a7983 */ /* 0x000f280000300800 */
[----:B------:R-:W4:Y:S04]  /*34fc0*/  LDL.LU R27, [R1+0xf24] ;  /* 0x000f2400011b7983 */ /* 0x000f280000300800 */
[----:B------:R-:W4:Y:S04]  /*34fd0*/  LDL.LU R72, [R1+0xc8] ;  /* 0x0000c80001487983 */ /* 0x000f280000300800 */
[----:B------:R-:W4:Y:S04]  /*34fe0*/  LDL.LU R73, [R1+0xf28] ;  /* 0x000f280001497983 */ /* 0x000f280000300800 */
[----:B------:R-:W4:Y:S04]  /*34ff0*/  LDL.LU R66, [R1+0xd0] ;  /* 0x0000d00001427983 */ /* 0x000f280000300800 */
[----:B------:R-:W4:Y:S01]  /*35000*/  LDL.LU R67, [R1+0xf2c] ;  /* 0x000f2c0001437983 */ /* 0x000f220000300800 */
[----:B-1----:R-:W-:-:S02]  /*35010*/  IMAD.MOV.U32 R52, RZ, RZ, R89 ;  /* 0x000000ffff347224 */ /* 0x002fc400078e0059 */
[----:B------:R-:W-:Y:S01]  /*35020*/  IMAD.MOV.U32 R76, RZ, RZ, R87 ;  /* 0x000000ffff4c7224 */ /* 0x000fe200078e0057 */
[----:B------:R-:W4:Y:S04]  /*35030*/  LDL.LU R89, [R1+0xd8] ;  /* 0x0000d80001597983 */ /* 0x000f280000300800 */
[----:B------:R-:W4:Y:S01]  /*35040*/  LDL.LU R87, [R1+0xf30] ;  /* 0x000f300001577983 */ /* 0x000f220000300800 */
[----:B------:R-:W-:Y:S02]  /*35050*/  IMAD.MOV.U32 R70, RZ, RZ, R0 ;  /* 0x000000ffff467224 */ /* 0x000fe400078e0000 */
[----:B------:R-:W-:Y:S02]  /*35060*/  IMAD.MOV.U32 R71, RZ, RZ, R38 ;  /* 0x000000ffff477224 */ /* 0x000fe400078e0026 */
[----:B------:R-:W-:-:S02]  /*35070*/  IMAD.MOV.U32 R77, RZ, RZ, R41 ;  /* 0x000000ffff4d7224 */ /* 0x000fc400078e0029 */
[----:B------:R-:W-:Y:S02]  /*35080*/  IMAD.MOV.U32 R74, RZ, RZ, R93 ;  /* 0x000000ffff4a7224 */ /* 0x000fe400078e005d */
[----:B------:R-:W-:Y:S01]  /*35090*/  IMAD.MOV.U32 R75, RZ, RZ, R39 ;  /* 0x000000ffff4b7224 */ /* 0x000fe200078e0027 */
[----:B------:R-:W-:Y:S04]  /*350a0*/  STL.64 [R1+0x88], R70 ;  /* 0x0000884601007387 */ /* 0x000fe80000100a00 */
[----:B------:R-:W-:Y:S01]  /*350b0*/  STL [R1+0x2700], R71 ;  /* 0x0027004701007387 */ /* 0x000fe20000100800 */
[----:B------:R-:W-:-:S03]  /*350c0*/  IMAD.MOV.U32 R53, RZ, RZ, R40 ;  /* 0x000000ffff357224 */ /* 0x000fc600078e0028 */
        /* <DEDUP_REMOVED lines=11> */
[----:B------:R-:W4:Y:S01]  /*35180*/  LDL.LU R93, [R1+0xf38] ;  /* 0x000f3800015d7983 */ /* 0x000f220000300800 */
[----:B------:R-:W-:-:S02]  /*35190*/  IMAD.MOV.U32 R79, RZ, RZ, R42 ;  /* 0x000000ffff4f7224 */ /* 0x000fc400078e002a */
        /* <DEDUP_REMOVED lines=10> */
[----:B------:R0:W-:Y:S04]  /*35240*/  STL.64 [R1+0x27b8], R78 ;  /* 0x0027b84e01007387 */ /* 0x0001e80000100a00 */
[----:B------:R-:W-:Y:S04]  /*35250*/  STL.64 [R1+0xb0], R82 ;  /* 0x0000b05201007387 */ /* 0x000fe80000100a00 */
[----:B------:R1:W-:Y:S04]  /*35260*/  STL.64 [R1+0x27c8], R82 ;  /* 0x0027c85201007387 */ /* 0x0003e80000100a00 */
[----:B------:R-:W-:Y:S04]  /*35270*/  STL.64 [R1+0xb8], R76 ;  /* 0x0000b84c01007387 */ /* 0x000fe80000100a00 */
[----:B------:R-:W-:Y:S04]  /*35280*/  STL [R1+0x27d0], R77 ;  /* 0x0027d04d01007387 */ /* 0x000fe80000100800 */
[----:B------:R-:W-:Y:S04]  /*35290*/  STL.64 [R1+0x27e8], R76 ;  /* 0x0027e84c01007387 */ /* 0x000fe80000100a00 */
[----:B------:R-:W4:Y:S04]  /*352a0*/  LDL.LU R6, [R1+0x100] ;  /* 0x0001000001067983 */ /* 0x000f280000300800 */
[----:B------:R-:W4:Y:S04]  /*352b0*/  LDL.LU R7, [R1+0xf44] ;  /* 0x000f440001077983 */ /* 0x000f280000300800 */
[----:B------:R-:W4:Y:S01]  /*352c0*/  LDL.LU R9, [R1+0x108] ;  /* 0x0001080001097983 */ /* 0x000f220000300800 */
[----:B------:R-:W-:-:S03]  /*352d0*/  IMAD.MOV.U32 R41, RZ, RZ, R72 ;  /* 0x000000ffff297224 */ /* 0x000fc600078e0048 */
[----:B------:R-:W4:Y:S01]  /*352e0*/  LDL.LU R5, [R1+0xf48] ;  /* 0x000f480001057983 */ /* 0x000f220000300800 */
[----:B------:R-:W-:-:S03]  /*352f0*/  IMAD.MOV.U32 R40, RZ, RZ, R73 ;  /* 0x000000ffff287224 */ /* 0x000fc600078e0049 */
[----:B------:R-:W4:Y:S04]  /*35300*/  LDL.LU R72, [R1+0x110] ;  /* 0x0001100001487983 */ /* 0x000f280000300800 */
[----:B------:R-:W4:Y:S01]  /*35310*/  LDL.LU R73, [R1+0xf4c] ;  /* 0x000f4c0001497983 */ /* 0x000f220000300800 */
[----:B------:R-:W-:Y:S02]  /*35320*/  IMAD.MOV.U32 R38, RZ, RZ, R27 ;  /* 0x000000ffff267224 */ /* 0x000fe400078e001b */
[----:B------:R-:W-:Y:S02]  /*35330*/  IMAD.MOV.U32 R39, RZ, RZ, R26 ;  /* 0x000000ffff277224 */ /* 0x000fe400078e001a */
[----:B------:R-:W-:Y:S02]  /*35340*/  IMAD.MOV.U32 R27, RZ, RZ, R89 ;  /* 0x000000ffff1b7224 */ /* 0x000fe400078e0059 */
[----:B------:R-:W-:Y:S01]  /*35350*/  IMAD.MOV.U32 R26, RZ, RZ, R87 ;  /* 0x000000ffff1a7224 */ /* 0x000fe200078e0057 */
[----:B------:R-:W4:Y:S04]  /*35360*/  LDL.LU R89, [R1+0x118] ;  /* 0x0001180001597983 */ /* 0x000f280000300800 */
[----:B------:R-:W4:Y:S01]  /*35370*/  LDL.LU R87, [R1+0xf50] ;  /* 0x000f500001577983 */ /* 0x000f220000300800 */
[----:B------:R-:W-:-:S04]  /*35380*/  LOP3.LUT R67, R67, R66, RZ, 0x3c, !PT ;  /* 0x0000004243437212 */ /* 0x000fc800078e3cff */
[C---:B------:R-:W-:Y:S01]  /*35390*/  LOP3.LUT R66, R67.reuse, R66, RZ, 0x3c, !PT ;  /* 0x0000004243427212 */ /* 0x040fe200078e3cff */
[----:B------:R-:W-:Y:S04]  /*353a0*/  STL.64 [R1+0xc0], R38 ;  /* 0x0000c02601007387 */ /* 0x000fe80000100a00 */
[----:B------:R-:W-:Y:S01]  /*353b0*/  STL [R1+0x2740], R39 ;  /* 0x0027402701007387 */ /* 0x000fe20000100800 */
[----:B------:R-:W-:-:S03]  /*353c0*/  LOP3.LUT R67, R67, R66, RZ, 0x3c, !PT ;  /* 0x0000004243437212 */ /* 0x000fc600078e3cff */
[----:B------:R0:W-:Y:S04]  /*353d0*/  STL.64 [R1+0x27d8], R38 ;  /* 0x0027d82601007387 */ /* 0x0001e80000100a00 */
[----:B------:R-:W-:Y:S04]  /*353e0*/  STL.64 [R1+0xc8], R40 ;  /* 0x0000c82801007387 */ /* 0x000fe80000100a00 */
[----:B------:R-:W-:Y:S04]  /*353f0*/  STL.64 [R1+0x2748], R40 ;  /* 0x0027482801007387 */ /* 0x000fe80000100a00 */
[----:B------:R-:W-:Y:S04]  /*35400*/  STL.64 [R1+0xd0], R66 ;  /* 0x0000d04201007387 */ /* 0x000fe80000100a00 */
[----:B------:R0:W-:Y:S04]  /*35410*/  STL.64 [R1+0x27f8], R66 ;  /* 0x0027f84201007387 */ /* 0x0001e80000100a00 */
[----:B------:R-:W-:Y:S04]  /*35420*/  STL.64 [R1+0xd8], R26 ;  /* 0x0000d81a01007387 */ /* 0x000fe80000100a00 */
[----:B------:R0:W-:Y:S01]  /*35430*/  STL.64 [R1+0x2808], R26 ;  /* 0x0028081a01007387 */ /* 0x0001e20000100a00 */
[----:B------:R-:W-:-:S02]  /*35440*/  IMAD.MOV.U32 R29, RZ, RZ, R80 ;  /* 0x000000ffff1d7224 */ /* 0x000fc400078e0050 */
[----:B------:R-:W-:Y:S01]  /*35450*/  IMAD.MOV.U32 R28, RZ, RZ, R81 ;  /* 0x000000ffff1c7224 */ /* 0x000fe200078e0051 */
[----:B------:R-:W4:Y:S01]  /*35460*/  LDL.LU R80, [R1+0x120] ;  /* 0x0001200001507983 */ /* 0x000f220000300800 */
[----:B------:R-:W-:-:S03]  /*35470*/  IMAD.MOV.U32 R31, RZ, RZ, R0 ;  /* 0x000000ffff1f7224 */ /* 0x000fc600078e0000 */
[----:B------:R-:W4:Y:S01]  /*35480*/  LDL.LU R81, [R1+0xf54] ;  /* 0x000f540001517983 */ /* 0x000f220000300800 */
[----:B------:R-:W-:-:S03]  /*35490*/  IMAD.MOV.U32 R30, RZ, RZ, R93 ;  /* 0x000000ffff1e7224 */ /* 0x000fc600078e005d */
[----:B------:R-:W4:Y:S04]  /*354a0*/  LDL.LU R0, [R1+0x128] ;  /* 0x0001280001007983 */ /* 0x000f280000300800 */
[----:B------:R-:W4:Y:S01]  /*354b0*/  LDL.LU R93, [R1+0xf58] ;  /* 0x000f5800015d7983 */ /* 0x000f220000300800 */
[----:B--2---:R-:W-:-:S03]  /*354c0*/  IMAD.MOV.U32 R33, RZ, RZ, R92 ;  /* 0x000000ffff217224 */ /* 0x004fc600078e005c */
        /* <DEDUP_REMOVED lines=8> */
[----:B------:R-:W-:Y:S04]  /*35550*/  STL [R1+0x2810], R29 ;  /* 0x0028101d01007387 */ /* 0x000fe80000100800 */
[----:B------:R0:W-:Y:S04]  /*35560*/  STL.64 [R1+0x2828], R28 ;  /* 0x0028281c01007387 */ /* 0x0001e80000100a00 */
[----:B------:R-:W-:Y:S04]  /*35570*/  STL.64 [R1+0xe8], R30 ;  /* 0x0000e81e01007387 */ /* 0x000fe80000100a00 */
[----:B------:R-:W-:Y:S04]  /*35580*/  STL.64 [R1+0x2818], R30 ;  /* 0x0028181e01007387 */ /* 0x000fe80000100a00 */
[----:B------:R-:W-:Y:S04]  /*35590*/  STL.64 [R1+0xf0], R32 ;  /* 0x0000f02001007387 */ /* 0x000fe80000100a00 */
[----:B------:R-:W-:Y:S04]  /*355a0*/  STL.64 [R1+0x2838], R32 ;  /* 0x0028382001007387 */ /* 0x000fe80000100a00 */
[----:B------:R-:W-:Y:S04]  /*355b0*/  STL.64 [R1+0xf8], R34 ;  /* 0x0000f82201007387 */ /* 0x000fe80000100a00 */
[----:B------:R-:W-:Y:S01]  /*355c0*/  STL.64 [R1+0x2848], R34 ;  /* 0x0028482201007387 */ /* 0x000fe20000100a00 */
[----:B------:R-:W-:-:S03]  /*355d0*/  IMAD.MOV.U32 R45, RZ, RZ, R72 ;  /* 0x000000ffff2d7224 */ /* 0x000fc600078e0048 */
[----:B------:R-:W4:Y:S01]  /*355e0*/  LDL.LU R72, [R1+0x140] ;  /* 0x0001400001487983 */ /* 0x000f220000300800 */
[----:B------:R-:W-:-:S03]  /*355f0*/  IMAD.MOV.U32 R44, RZ, RZ, R73 ;  /* 0x000000ffff2c7224 */ /* 0x000fc600078e0049 */
[----:B------:R-:W4:Y:S04]  /*35600*/  LDL.LU R73, [R1+0xf64] ;  /* 0x000f640001497983 */ /* 0x000f280000300800 */
[----:B------:R-:W4:Y:S04]  /*35610*/  LDL.LU R54, [R1+0x148] ;  /* 0x0001480001367983 */ /* 0x000f280000300800 */
[----:B------:R-:W4:Y:S01]  /*35620*/  LDL.LU R55, [R1+0xf68] ;  /* 0x000f680001377983 */ /* 0x000f220000300800 */
[----:B------:R-:W-:-:S03]  /*35630*/  IMAD.MOV.U32 R8, RZ, RZ, R5 ;  /* 0x000000ffff087224 */ /* 0x000fc600078e0005 */
[----:B------:R-:W4:Y:S04]  /*35640*/  LDL.LU R57, [R1+0x150] ;  /* 0x0001500001397983 */ /* 0x000f280000300800 */
[----:B------:R-:W4:Y:S01]  /*35650*/  LDL.LU R5, [R1+0xf6c] ;  /* 0x000f6c0001057983 */ /* 0x000f220000300800 */
[----:B------:R-:W-:-:S03]  /*35660*/  IMAD.MOV.U32 R47, RZ, RZ, R89 ;  /* 0x000000ffff2f7224 */ /* 0x000fc600078e0059 */
[----:B------:R-:W4:Y:S01]  /*35670*/  LDL.LU R89, [R1+0x158] ;  /* 0x0001580001597983 */ /* 0x000f220000300800 */
[----:B------:R-:W-:-:S03]  /*35680*/  IMAD.MOV.U32 R46, RZ, RZ, R87 ;  /* 0x000000ffff2e7224 */ /* 0x000fc600078e0057 */
[----:B------:R-:W4:Y:S01]  /*35690*/  LDL.LU R87, [R1+0xf70] ;  /* 0x000f700001577983 */ /* 0x000f220000300800 */
[----:B------:R-:W-:-:S04]  /*356a0*/  LOP3.LUT R7, R7, R6, RZ, 0x3c, !PT ;  /* 0x0000000607077212 */ /* 0x000fc800078e3cff */
[----:B------:R-:W-:-:S04]  /*356b0*/  LOP3.LUT R6, R7, R6, RZ, 0x3c, !PT ;  /* 0x0000000607067212 */ /* 0x000fc800078e3cff */
[----:B------:R-:W-:-:S05]  /*356c0*/  LOP3.LUT R7, R7, R6, RZ, 0x3c, !PT ;  /* 0x0000000607077212 */ /* 0x000fca00078e3cff */
[----:B------:R-:W-:Y:S04]  /*356d0*/  STL.64 [R1+0x100], R6 ;  /* 0x0001000601007387 */ /* 0x000fe80000100a00 */
[----:B------:R-:W-:Y:S04]  /*356e0*/  STL.64 [R1+0x2858], R6 ;  /* 0x0028580601007387 */ /* 0x000fe80000100a00 */
[----:B------:R-:W-:Y:S04]  /*356f0*/  STL.64 [R1+0x108], R8 ;  /* 0x0001080801007387 */ /* 0x000fe80000100a00 */
[----:B------:R0:W-:Y:S04]  /*35700*/  STL.64 [R1+0x2868], R8 ;  /* 0x0028680801007387 */ /* 0x0001e80000100a00 */
[----:B------:R-:W-:Y:S04]  /*35710*/  STL.64 [R1+0x110], R44 ;  /* 0x0001102c01007387 */ /* 0x000fe80000100a00 */
[----:B------:R-:W-:Y:S04]  /*35720*/  STL [R1+0x2880], R44 ;  /* 0x0028802c01007387 */ /* 0x000fe80000100800 */
[----:B------:R-:W-:Y:S04]  /*35730*/  STL [R1+0x2870], R45 ;  /* 0x0028702d01007387 */ /* 0x000fe80000100800 */
        /* <DEDUP_REMOVED lines=20> */
[----:B------:R-:W-:Y:S04]  /*35880*/  STL.64 [R1+0x128], R50 ;  /* 0x0001283201007387 */ /* 0x000fe80000100a00 */
[----:B------:R-:W-:Y:S04]  /*35890*/  STL [R1+0x28a0], R50 ;  /* 0x0028a03201007387 */ /* 0x000fe80000100800 */
[----:B------:R-:W-:Y:S04]  /*358a0*/  STL [R1+0x2890], R51 ;  /* 0x0028903301007387 */ /* 0x000fe80000100800 */
[----:B------:R-:W-:Y:S04]  /*358b0*/  STL.64 [R1+0x130], R10 ;  /* 0x0001300a01007387 */ /* 0x000fe80000100a00 */
[----:B------:R-:W-:Y:S04]  /*358c0*/  STL.64 [R1+0x2898], R10 ;  /* 0x0028980a01007387 */ /* 0x000fe80000100a00 */
[----:B------:R-:W-:Y:S04]  /*358d0*/  STL.64 [R1+0x138], R12 ;  /* 0x0001380c01007387 */ /* 0x000fe80000100a00 */
[----:B------:R0:W-:Y:S04]  /*358e0*/  STL.64 [R1+0x28a8], R12 ;  /* 0x0028a80c01007387 */ /* 0x0001e80000100a00 */
[----:B------:R-:W4:Y:S04]  /*358f0*/  LDL.LU R22, [R1+0x180] ;  /* 0x0001800001167983 */ /* 0x000f280000300800 */
[----:B------:R-:W4:Y:S04]  /*35900*/  LDL.LU R23, [R1+0xf84] ;  /* 0x000f840001177983 */ /* 0x000f280000300800 */
[----:B------:R-:W4:Y:S04]  /*35910*/  LDL.LU R60, [R1+0x188] ;  /* 0x00018800013c7983 */ /* 0x000f280000300800 */
[----:B------:R-:W4:Y:S04]  /*35920*/  LDL.LU R61, [R1+0xf88] ;  /* 0x000f8800013d7983 */ /* 0x000f280000300800 */
[----:B------:R-:W4:Y:S01]  /*35930*/  LDL.LU R37, [R1+0x190] ;  /* 0x0001900001257983 */ /* 0x000f220000300800 */
[----:B------:R-:W-:-:S03]  /*35940*/  IMAD.MOV.U32 R56, RZ, RZ, R5 ;  /* 0x000000ffff387224 */ /* 0x000fc600078e0005 */
[----:B------:R-:W4:Y:S01]  /*35950*/  LDL.LU R5, [R1+0xf8c] ;  /* 0x000f8c0001057983 */ /* 0x000f220000300800 */
[----:B------:R-:W-:-:S03]  /*35960*/  IMAD.MOV.U32 R15, RZ, RZ, R89 ;  /* 0x000000ffff0f7224 */ /* 0x000fc600078e0059 */
[----:B------:R-:W4:Y:S01]  /*35970*/  LDL.LU R89, [R1+0x198] ;  /* 0x0001980001597983 */ /* 0x000f220000300800 */
[----:B------:R-:W-:-:S03]  /*35980*/  IMAD.MOV.U32 R14, RZ, RZ, R87 ;  /* 0x000000ffff0e7224 */ /* 0x000fc600078e0057 */
[----:B------:R-:W4:Y:S01]  /*35990*/  LDL.LU R87, [R1+0xf90] ;  /* 0x000f900001577983 */ /* 0x000f220000300800 */
[----:B------:R-:W-:Y:S02]  /*359a0*/  LOP3.LUT R73, R73, R72, RZ, 0x3c, !PT ;  /* 0x0000004849497212 */ /* 0x000fe400078e3cff */
[----:B------:R-:W-:Y:S02]  /*359b0*/  LOP3.LUT R55, R55, R54, RZ, 0x3c, !PT ;  /* 0x0000003637377212 */ /* 0x000fe400078e3cff */
[----:B------:R-:W-:Y:S02]  /*359c0*/  LOP3.LUT R72, R73, R72, RZ, 0x3c, !PT ;  /* 0x0000004849487212 */ /* 0x000fe400078e3cff */
[----:B------:R-:W-:Y:S02]  /*359d0*/  LOP3.LUT R54, R55, R54, RZ, 0x3c, !PT ;  /* 0x0000003637367212 */ /* 0x000fe400078e3cff */
[----:B------:R-:W-:Y:S02]  /*359e0*/  LOP3.LUT R73, R73, R72, RZ, 0x3c, !PT ;  /* 0x0000004849497212 */ /* 0x000fe400078e3cff */
[----:B------:R-:W-:-:S03]  /*359f0*/  LOP3.LUT R55, R55, R54, RZ, 0x3c, !PT ;  /* 0x0000003637377212 */ /* 0x000fc600078e3cff */
[----:B------:R-:W-:Y:S04]  /*35a00*/  STL.64 [R1+0x140], R72 ;  /* 0x0001404801007387 */ /* 0x000fe80000100a00 */
[----:B------:R-:W-:Y:S04]  /*35a10*/  STL [R1+0x28c0], R72 ;  /* 0x0028c04801007387 */ /* 0x000fe80000100800 */
[----:B------:R-:W-:Y:S04]  /*35a20*/  STL [R1+0x28b0], R73 ;  /* 0x0028b04901007387 */ /* 0x000fe80000100800 */
[----:B------:R-:W-:Y:S04]  /*35a30*/  STL.64 [R1+0x148], R54 ;  /* 0x0001483601007387 */ /* 0x000fe80000100a00 */
[----:B------:R-:W-:Y:S04]  /*35a40*/  STL.64 [R1+0x28b8], R54 ;  /* 0x0028b83601007387 */ /* 0x000fe80000100a00 */
[----:B------:R-:W-:Y:S04]  /*35a50*/  STL.64 [R1+0x150], R56 ;  /* 0x0001503801007387 */ /* 0x000fe80000100a00 */
[----:B------:R-:W-:Y:S04]  /*35a60*/  STL.64 [R1+0x28c8], R56 ;  /* 0x0028c83801007387 */ /* 0x000fe80000100a00 */
[----:B------:R-:W-:Y:S04]  /*35a70*/  STL.64 [R1+0x158], R14 ;  /* 0x0001580e01007387 */ /* 0x000fe80000100a00 */
[----:B------:R0:W-:Y:S04]  /*35a80*/  STL [R1+0x28e0], R14 ;  /* 0x0028e00e01007387 */ /* 0x0001e80000100800 */
[----:B------:R-:W-:Y:S01]  /*35a90*/  STL [R1+0x28d0], R15 ;  /* 0x0028d00f01007387 */ /* 0x000fe20000100800 */
[----:B------:R-:W-:-:S02]  /*35aa0*/  IMAD.MOV.U32 R59, RZ, RZ, R80 ;  /* 0x000000ffff3b7224 */ /* 0x000fc400078e0050 */
[----:B------:R-:W-:Y:S01]  /*35ab0*/  IMAD.MOV.U32 R58, RZ, RZ, R81 ;  /* 0x000000ffff3a7224 */ /* 0x000fe200078e0051 */
[----:B------:R-:W4:Y:S01]  /*35ac0*/  LDL.LU R80, [R1+0x1a0] ;  /* 0x0001a00001507983 */ /* 0x000f220000300800 */
[----:B------:R-:W-:-:S03]  /*35ad0*/  IMAD.MOV.U32 R17, RZ, RZ, R0 ;  /* 0x000000ffff117224 */ /* 0x000fc600078e0000 */
[----:B------:R-:W4:Y:S01]  /*35ae0*/  LDL.LU R81, [R1+0xf94] ;  /* 0x000f940001517983 */ /* 0x000f220000300800 */
[----:B------:R-:W-:-:S03]  /*35af0*/  IMAD.MOV.U32 R16, RZ, RZ, R93 ;  /* 0x000000ffff107224 */ /* 0x000fc600078e005d */
[----:B------:R-:W0:Y:S04]  /*35b00*/  LDL.LU R0, [R1+0x1a8] ;  /* 0x0001a80001007983 */ /* 0x000e280000300800 */
[----:B------:R-:W4:Y:S01]  /*35b10*/  LDL.LU R93, [R1+0xf98] ;  /* 0x000f9800015d7983 */ /* 0x000f220000300800 */
[----:B--2---:R-:W-:-:S03]  /*35b20*/  IMAD.MOV.U32 R21, RZ, RZ, R92 ;  /* 0x000000ffff157224 */ /* 0x004fc600078e005c */
[----:B------:R-:W1:Y:S01]  /*35b30*/  LDL.LU R92, [R1+0x1b0] ;  /* 0x0001b000015c7983 */ /* 0x000e620000300800 */
[----:B---3--:R-:W-:-:S03]  /*35b40*/  IMAD.MOV.U32 R20, RZ, RZ, R3 ;  /* 0x000000ffff147224 */ /* 0x008fc600078e0003 */
[----:B------:R-:W2:Y:S01]  /*35b50*/  LDL.LU R3, [R1+0xf9c] ;  /* 0x000f9c0001037983 */ /* 0x000ea20000300800 */
[----:B----4-:R-:W-:-:S03]  /*35b60*/  IMAD.MOV.U32 R25, RZ, RZ, R2 ;  /* 0x000000ffff197224 */ /* 0x010fc600078e0002 */
[----:B------:R-:W3:Y:S01]  /*35b70*/  LDL.LU R2, [R1+0x1b8] ;  /* 0x0001b80001027983 */ /* 0x000ee20000300800 */
        /* <DEDUP_REMOVED lines=8> */
[----:B------:R-:W-:Y:S04]  /*35c00*/  STL [R1+0x28f0], R21 ;  /* 0x0028f01501007387 */ /* 0x000fe80000100800 */
        /* <DEDUP_REMOVED lines=20> */
[----:B------:R0:W-:Y:S04]  /*35d50*/  STL.64 [R1+0x2908], R22 ;  /* 0x0029081601007387 */ /* 0x0001e80000100a00 */
[----:B------:R-:W-:Y:S04]  /*35d60*/  STL.64 [R1+0x188], R60 ;  /* 0x0001883c01007387 */ /* 0x000fe80000100a00 */
[----:B------:R-:W-:Y:S04]  /*35d70*/  STL [R1+0x2920], R60 ;  /* 0x0029203c01007387 */ /* 0x000fe80000100800 */
[----:B------:R-:W-:Y:S04]  /*35d80*/  STL [R1+0x2910], R61 ;  /* 0x0029103d01007387 */ /* 0x000fe80000100800 */
[----:B------:R-:W-:Y:S04]  /*35d90*/  STL.64 [R1+0x190], R36 ;  /* 0x0001902401007387 */ /* 0x000fe80000100a00 */
[----:B------:R0:W-:Y:S04]  /*35da0*/  STL.64 [R1+0x2918], R36 ;  /* 0x0029182401007387 */ /* 0x0001e80000100a00 */
[----:B------:R-:W-:Y:S04]  /*35db0*/  STL.64 [R1+0x198], R18 ;  /* 0x0001981201007387 */ /* 0x000fe80000100a00 */
[----:B------:R0:W-:Y:S04]  /*35dc0*/  STL.64 [R1+0x2928], R18 ;  /* 0x0029281201007387 */ /* 0x0001e80000100a00 */
[----:B------:R-:W4:Y:S04]  /*35dd0*/  LDL.LU R70, [R1+0x1e0] ;  /* 0x0001e00001467983 */ /* 0x000f280000300800 */
[----:B------:R-:W4:Y:S01]  /*35de0*/  LDL.LU R71, [R1+0xfb4] ;  /* 0x000fb40001477983 */ /* 0x000f220000300800 */
[----:B0-----:R-:W-:-:S02]  /*35df0*/  IMAD.MOV.U32 R79, RZ, RZ, R0 ;  /* 0x000000ffff4f7224 */ /* 0x001fc400078e0000 */
[----:B------:R-:W-:Y:S01]  /*35e00*/  IMAD.MOV.U32 R78, RZ, RZ, R93 ;  /* 0x000000ffff4e7224 */ /* 0x000fe200078e005d */
[----:B------:R-:W4:Y:S04]  /*35e10*/  LDL.LU R0, [R1+0x1e8] ;  /* 0x0001e80001007983 */ /* 0x000f280000300800 */
[----:B------:R-:W4:Y:S01]  /*35e20*/  LDL.LU R93, [R1+0xfb8] ;  /* 0x000fb800015d7983 */ /* 0x000f220000300800 */
[----:B------:R-:W-:-:S04]  /*35e30*/  LOP3.LUT R81, R81, R80, RZ, 0x3c, !PT ;  /* 0x0000005051517212 */ /* 0x000fc800078e3cff */
[----:B------:R-:W-:-:S04]  /*35e40*/  LOP3.LUT R80, R81, R80, RZ, 0x3c, !PT ;  /* 0x0000005051507212 */ /* 0x000fc800078e3cff */
[----:B------:R-:W-:Y:S01]  /*35e50*/  LOP3.LUT R81, R81, R80, RZ, 0x3c, !PT ;  /* 0x0000005051517212 */ /* 0x000fe200078e3cff */
[----:B-1----:R-:W-:Y:S02]  /*35e60*/  IMAD.MOV.U32 R83, RZ, RZ, R92 ;  /* 0x000000ffff537224 */ /* 0x002fe400078e005c */
[----:B------:R-:W4:Y:S01]  /*35e70*/  LDL.LU R92, [R1+0x1f0] ;  /* 0x0001f000015c7983 */ /* 0x000f220000300800 */
[----:B--2---:R-:W-:-:S03]  /*35e80*/  IMAD.MOV.U32 R82, RZ, RZ, R3 ;  /* 0x000000ffff527224 */ /* 0x004fc600078e0003 */
[----:B------:R-:W2:Y:S01]  /*35e90*/  LDL.LU R3, [R1+0xfbc] ;  /* 0x000fbc0001037983 */ /* 0x000ea20000300800 */
[----:B---3--:R-:W-:-:S03]  /*35ea0*/  IMAD.MOV.U32 R39, RZ, RZ, R2 ;  /* 0x000000ffff277224 */ /* 0x008fc600078e0002 */
[----:B------:R-:W3:Y:S01]  /*35eb0*/  LDL.LU R2, [R1+0x1f8] ;  /* 0x0001f80001027983 */ /* 0x000ee20000300800 */
[----:B----4-:R-:W-:-:S03]  /*35ec0*/  IMAD.MOV.U32 R38, RZ, RZ, R91 ;  /* 0x000000ffff267224 */ /* 0x010fc600078e005b */
[----:B------:R-:W4:Y:S04]  /*35ed0*/  LDL.LU R91, [R1+0xfc0] ;  /* 0x000fc000015b7983 */ /* 0x000f280000300800 */
[----:B------:R-:W-:Y:S04]  /*35ee0*/  STL.64 [R1+0x1a0], R80 ;  /* 0x0001a05001007387 */ /* 0x000fe80000100a00 */
[----:B------:R-:W-:Y:S04]  /*35ef0*/  STL [R1+0x2940], R80 ;  /* 0x0029405001007387 */ /* 0x000fe80000100800 */
[----:B------:R-:W-:Y:S04]  /*35f00*/  STL [R1+0x2930], R81 ;  /* 0x0029305101007387 */ /* 0x000fe80000100800 */
[----:B------:R-:W-:Y:S04]  /*35f10*/  STL.64 [R1+0x1a8], R78 ;  /* 0x0001a84e01007387 */ /* 0x000fe80000100a00 */
[----:B------:R0:W-:Y:S04]  /*35f20*/  STL.64 [R1+0x2938], R78 ;  /* 0x0029384e01007387 */ /* 0x0001e80000100a00 */
[----:B------:R-:W-:Y:S04]  /*35f30*/  STL.64 [R1+0x1b0], R82 ;  /* 0x0001b05201007387 */ /* 0x000fe80000100a00 */
[----:B------:R1:W-:Y:S04]  /*35f40*/  STL.64 [R1+0x2948], R82 ;  /* 0x0029485201007387 */ /* 0x0003e80000100a00 */
[----:B------:R-:W-:Y:S04]  /*35f50*/  STL.64 [R1+0x1b8], R38 ;  /* 0x0001b82601007387 */ /* 0x000fe80000100a00 */
[----:B------:R-:W-:Y:S04]  /*35f60*/  STL [R1+0x2960], R38 ;  /* 0x0029602601007387 */ /* 0x000fe80000100800 */
[----:B------:R-:W-:Y:S04]  /*35f70*/  STL [R1+0x2950], R39 ;  /* 0x0029502701007387 */ /* 0x000fe80000100800 */
        /* <DEDUP_REMOVED lines=27> */
[----:B------:R-:W4:Y:S01]  /*36130*/  LDL.LU R29, [R1+0xfd4] ;  /* 0x000fd400011d7983 */ /* 0x000f220000300800 */
[----:B------:R-:W-:-:S02]  /*36140*/  IMAD.MOV.U32 R53, RZ, RZ, R0 ;  /* 0x000000ffff357224 */ /* 0x000fc400078e0000 */
[----:B------:R-:W-:Y:S01]  /*36150*/  IMAD.MOV.U32 R52, RZ, RZ, R93 ;  /* 0x000000ffff347224 */ /* 0x000fe200078e005d */
[----:B------:R-:W4:Y:S04]  /*36160*/  LDL.LU R0, [R1+0x228] ;  /* 0x0002280001007983 */ /* 0x000f280000300800 */
[----:B------:R-:W4:Y:S01]  /*36170*/  LDL.LU R93, [R1+0xfd8] ;  /* 0x000fd800015d7983 */ /* 0x000f220000300800 */
[----:B------:R-:W-:-:S04]  /*36180*/  LOP3.LUT R71, R71, R70, RZ, 0x3c, !PT ;  /* 0x0000004647477212 */ /* 0x000fc800078e3cff */
[----:B------:R-:W-:-:S04]  /*36190*/  LOP3.LUT R70, R71, R70, RZ, 0x3c, !PT ;  /* 0x0000004647467212 */ /* 0x000fc800078e3cff */
[----:B------:R-:W-:Y:S01]  /*361a0*/  LOP3.LUT R71, R71, R70, RZ, 0x3c, !PT ;  /* 0x0000004647477212 */ /* 0x000fe200078e3cff */
[----:B------:R-:W-:Y:S02]  /*361b0*/  IMAD.MOV.U32 R43, RZ, RZ, R92 ;  /* 0x000000ffff2b7224 */ /* 0x000fe400078e005c */
        /* <DEDUP_REMOVED lines=62> */
[----:B------:R0:W-:Y:S04]  /*365a0*/  STL [R1+0x29f0], R32 ;  /* 0x0029f02001007387 */ /* 0x0001e80000100800 */
[----:B------:R-:W-:Y:S04]  /*365b0*/  STL [R1+0x29e0], R33 ;  /* 0x0029e02101007387 */ /* 0x000fe80000100800 */
[----:B------:R-:W-:Y:S04]  /*365c0*/  STL.64 [R1+0x230], R34 ;  /* 0x0002302201007387 */ /* 0x000fe80000100a00 */
[----:B------:R0:W-:Y:S04]  /*365d0*/  STL.64 [R1+0x29e8], R34 ;  /* 0x0029e82201007387 */ /* 0x0001e80000100a00 */
[----:B------:R-:W-:Y:S04]  /*365e0*/  STL.64 [R1+0x238], R6 ;  /* 0x0002380601007387 */ /* 0x000fe80000100a00 */
[----:B------:R0:W-:Y:S04]  /*365f0*/  STL.64 [R1+0x29f8], R6 ;  /* 0x0029f80601007387 */ /* 0x0001e80000100a00 */
[----:B------:R-:W4:Y:S04]  /*36600*/  LDL.LU R14, [R1+0x280] ;  /* 0x00028000010e7983 */ /* 0x000f280000300800 */
[----:B------:R-:W4:Y:S01]  /*36610*/  LDL.LU R51, [R1+0x1534] ;  /* 0x0015340001337983 */ /* 0x000f220000300800 */
[----:B------:R-:W-:-:S03]  /*36620*/  IMAD.MOV.U32 R46, RZ, RZ, R45 ;  /* 0x000000ffff2e7224 */ /* 0x000fc600078e002d */
[----:B------:R-:W4:Y:S01]  /*36630*/  LDL.LU R50, [R1+0x288] ;  /* 0x0002880001327983 */ /* 0x000f220000300800 */
[----:B------:R-:W-:-:S03]  /*36640*/  IMAD.MOV.U32 R49, RZ, RZ, R44 ;  /* 0x000000ffff317224 */ /* 0x000fc600078e002c */
[----:B------:R-:W4:Y:S04]  /*36650*/  LDL.LU R45, [R1+0x1538] ;  /* 0x00153800012d7983 */ /* 0x000f280000300800 */
[----:B------:R-:W4:Y:S01]  /*36660*/  LDL.LU R44, [R1+0x290] ;  /* 0x00029000012c7983 */ /* 0x000f220000300800 */
[----:B------:R-:W-:-:S03]  /*36670*/  IMAD.MOV.U32 R48, RZ, RZ, R5 ;  /* 0x000000ffff307224 */ /* 0x000fc600078e0005 */
[----:B------:R-:W4:Y:S01]  /*36680*/  LDL.LU R5, [R1+0x153c] ;  /* 0x00153c0001057983 */ /* 0x000f220000300800 */
[----:B------:R-:W-:Y:S02]  /*36690*/  IMAD.MOV.U32 R11, RZ, RZ, R89 ;  /* 0x000000ffff0b7224 */ /* 0x000fe400078e0059 */
[----:B------:R-:W-:Y:S01]  /*366a0*/  IMAD.MOV.U32 R10, RZ, RZ, R87 ;  /* 0x000000ffff0a7224 */ /* 0x000fe200078e0057 */
[----:B------:R-:W4:Y:S04]  /*366b0*/  LDL.LU R89, [R1+0x298] ;  /* 0x0002980001597983 */ /* 0x000f280000300800 */
[----:B------:R-:W4:Y:S01]  /*366c0*/  LDL.LU R87, [R1+0x1540] ;  /* 0x0015400001577983 */ /* 0x000f220000300800 */
[----:B------:R-:W-:-:S04]  /*366d0*/  LOP3.LUT R9, R9, R8, RZ, 0x3c, !PT ;  /* 0x0000000809097212 */ /* 0x000fc800078e3cff */
[----:B------:R-:W-:-:S04]  /*366e0*/  LOP3.LUT R8, R9, R8, RZ, 0x3c, !PT ;  /* 0x0000000809087212 */ /* 0x000fc800078e3cff */
[----:B------:R-:W-:-:S05]  /*366f0*/  LOP3.LUT R9, R9, R8, RZ, 0x3c, !PT ;  /* 0x0000000809097212 */ /* 0x000fca00078e3cff */
        /* <DEDUP_REMOVED lines=13> */
[----:B------:R-:W0:Y:S04]  /*367d0*/  LDL.LU R0, [R1+0x2a8] ;  /* 0x0002a80001007983 */ /* 0x000e280000300800 */
[----:B------:R-:W4:Y:S01]  /*367e0*/  LDL.LU R93, [R1+0x1548] ;  /* 0x00154800015d7983 */ /* 0x000f220000300800 */
[----:B------:R-:W-:-:S04]  /*367f0*/  LOP3.LUT R13, R13, R12, RZ, 0x3c, !PT ;  /* 0x0000000c0d0d7212 */ /* 0x000fc800078e3cff */
[----:B------:R-:W-:-:S04]  /*36800*/  LOP3.LUT R12, R13, R12, RZ, 0x3c, !PT ;  /* 0x0000000c0d0c7212 */ /* 0x000fc800078e3cff */
[----:B------:R-:W-:Y:S01]  /*36810*/  LOP3.LUT R13, R13, R12, RZ, 0x3c, !PT ;  /* 0x0000000c0d0d7212 */ /* 0x000fe200078e3cff */
[----:B------:R-:W-:Y:S02]  /*36820*/  IMAD.MOV.U32 R57, RZ, RZ, R92 ;  /* 0x000000ffff397224 */ /* 0x000fe400078e005c */
[----:B------:R-:W1:Y:S01]  /*36830*/  LDL.LU R92, [R1+0x2b0] ;  /* 0x0002b000015c7983 */ /* 0x000e620000300800 */
        /* <DEDUP_REMOVED lines=42> */
[----:B------:R-:W4:Y:S04]  /*36ae0*/  LDL.LU R73, [R1+0x2e0] ;  /* 0x0002e00001497983 */ /* 0x000f280000300800 */
[----:B------:R-:W4:Y:S01]  /*36af0*/  LDL.LU R72, [R1+0x1564] ;  /* 0x0015640001487983 */ /* 0x000f220000300800 */
[----:B0-----:R-:W-:Y:S02]  /*36b00*/  IMAD.MOV.U32 R79, RZ, RZ, R0 ;  /* 0x000000ffff4f7224 */ /* 0x001fe400078e0000 */
[----:B------:R-:W-:Y:S01]  /*36b10*/  IMAD.MOV.U32 R78, RZ, RZ, R93 ;  /* 0x000000ffff4e7224 */ /* 0x000fe200078e005d */
[----:B------:R-:W4:Y:S04]  /*36b20*/  LDL.LU R0, [R1+0x2e8] ;  /* 0x0002e80001007983 */ /* 0x000f280000300800 */
[----:B------:R-:W4:Y:S01]  /*36b30*/  LDL.LU R93, [R1+0x1568] ;  /* 0x00156800015d7983 */ /* 0x000f220000300800 */
[----:B-1----:R-:W-:-:S03]  /*36b40*/  IMAD.MOV.U32 R83, RZ, RZ, R92 ;  /* 0x000000ffff537224 */ /* 0x002fc600078e005c */
        /* <DEDUP_REMOVED lines=17> */
[----:B------:R-:W-:Y:S02]  /*36c60*/  IMAD.MOV.U32 R64, RZ, RZ, R51 ;  /* 0x000000ffff407224 */ /* 0x000fe400078e0033 */
[----:B------:R-:W-:Y:S02]  /*36c70*/  IMAD.MOV.U32 R74, RZ, RZ, R45 ;  /* 0x000000ffff4a7224 */ /* 0x000fe400078e002d */
[----:B------:R-:W-:Y:S01]  /*36c80*/  IMAD.MOV.U32 R71, RZ, RZ, R44 ;  /* 0x000000ffff477224 */ /* 0x000fe200078e002c */
        /* <DEDUP_REMOVED lines=25> */
[----:B------:R-:W-:Y:S02]  /*36e20*/  IMAD.MOV.U32 R67, RZ, RZ, R0 ;  /* 0x000000ffff437224 */ /* 0x000fe400078e0000 */
[----:B------:R-:W-:Y:S01]  /*36e30*/  IMAD.MOV.U32 R66, RZ, RZ, R93 ;  /* 0x000000ffff427224 */ /* 0x000fe200078e005d */
[----:B------:R-:W4:Y:S04]  /*36e40*/  LDL.LU R0, [R1+0x328] ;  /* 0x0003280001007983 */ /* 0x000f280000300800 */
[----:B------:R-:W4:Y:S01]  /*36e50*/  LDL.LU R93, [R1+0x1588] ;  /* 0x00158800015d7983 */ /* 0x000f220000300800 */
[----:B------:R-:W-:-:S03]  /*36e60*/  IMAD.MOV.U32 R27, RZ, RZ, R92 ;  /* 0x000000ffff1b7224 */ /* 0x000fc600078e005c */
        /* <DEDUP_REMOVED lines=10> */
[----:B------:R0:W-:Y:S04]  /*36f10*/  STL.64 [R1+0x2ad0], R66 ;  /* 0x002ad04201007387 */ /* 0x0001e80000100a00 */
[----:B------:R-:W-:Y:S04]  /*36f20*/  STL.64 [R1+0x2f0], R26 ;  /* 0x0002f01a01007387 */ /* 0x000fe80000100a00 */
[----:B------:R-:W-:Y:S04]  /*36f30*/  STL.64 [R1+0x2ad8], R26 ;  /* 0x002ad81a01007387 */ /* 0x000fe80000100a00 */
[----:B------:R-:W-:Y:S04]  /*36f40*/  STL.64 [R1+0x2f8], R30 ;  /* 0x0002f81e01007387 */ /* 0x000fe80000100a00 */
[----:B------:R-:W-:Y:S04]  /*36f50*/  STL.64 [R1+0x2ae0], R30 ;  /* 0x002ae01e01007387 */ /* 0x000fe80000100a00 */
[----:B------:R-:W4:Y:S04]  /*36f60*/  LDL.LU R29, [R1+0x340] ;  /* 0x00034000011d7983 */ /* 0x000f280000300800 */
[----:B------:R-:W4:Y:S04]  /*36f70*/  LDL.LU R81, [R1+0x1594] ;  /* 0x0015940001517983 */ /* 0x000f280000300800 */
[----:B------:R-:W4:Y:S01]  /*36f80*/  LDL.LU R80, [R1+0x348] ;  /* 0x0003480001507983 */ /* 0x000f220000300800 */
[----:B------:R-:W-:-:S02]  /*36f90*/  IMAD.MOV.U32 R15, RZ, RZ, R14 ;  /* 0x000000ffff0f7224 */ /* 0x000fc400078e000e */
[----:B------:R-:W-:Y:S02]  /*36fa0*/  IMAD.MOV.U32 R14, RZ, RZ, R51 ;  /* 0x000000ffff0e7224 */ /* 0x000fe400078e0033 */
[----:B------:R-:W-:Y:S01]  /*36fb0*/  IMAD.MOV.U32 R21, RZ, RZ, R50 ;  /* 0x000000ffff157224 */ /* 0x000fe200078e0032 */
        /* <DEDUP_REMOVED lines=9> */
[----:B------:R-:W-:Y:S04]  /*37050*/  STL.64 [R1+0x2ae8], R44 ;  /* 0x002ae82c01007387 */ /* 0x000fe80000100a00 */
[----:B------:R-:W-:Y:S04]  /*37060*/  STL.64 [R1+0x308], R14 ;  /* 0x0003080e01007387 */ /* 0x000fe80000100a00 */
[----:B------:R0:W-:Y:S04]  /*37070*/  STL [R1+0x2b00], R14 ;  /* 0x002b000e01007387 */ /* 0x0001e80000100800 */
[----:B------:R-:W-:Y:S04]  /*37080*/  STL [R1+0x2af0], R15 ;  /* 0x002af00f01007387 */ /* 0x000fe80000100800 */
        /* <DEDUP_REMOVED lines=28> */
[----:B------:R0:W-:Y:S01]  /*37250*/  STL.64 [R1+0x2b30], R76 ;  /* 0x002b304c01007387 */ /* 0x0001e20000100a00 */
[----:B------:R-:W-:-:S03]  /*37260*/  IMAD.MOV.U32 R28, RZ, RZ, R81 ;  /* 0x000000ffff1c7224 */ /* 0x000fc600078e0051 */
[----:B------:R-:W4:Y:S01]  /*37270*/  LDL.LU R32, [R1+0x380] ;  /* 0x0003800001207983 */ /* 0x000f220000300800 */
[----:B------:R-:W-:-:S03]  /*37280*/  IMAD.MOV.U32 R35, RZ, RZ, R80 ;  /* 0x000000ffff237224 */ /* 0x000fc600078e0050 */
[----:B------:R-:W4:Y:S04]  /*37290*/  LDL.LU R81, [R1+0x1af8] ;  /* 0x001af80001517983 */ /* 0x000f280000300800 */
[----:B------:R-:W4:Y:S01]  /*372a0*/  LDL.LU R80, [R1+0x388] ;  /* 0x0003880001507983 */ /* 0x000f220000300800 */
        /* <DEDUP_REMOVED lines=21> */
[----:B------:R-:W0:Y:S04]  /*37400*/  LDL.LU R73, [R1+0x3a0] ;  /* 0x0003a00001497983 */ /* 0x000e280000300800 */
[----:B------:R-:W4:Y:S01]  /*37410*/  LDL.LU R72, [R1+0x1b08] ;  /* 0x001b080001487983 */ /* 0x000f220000300800 */
[----:B------:R-:W-:Y:S02]  /*37420*/  IMAD.MOV.U32 R11, RZ, RZ, R0 ;  /* 0x000000ffff0b7224 */ /* 0x000fe400078e0000 */
[----:B------:R-:W-:Y:S01]  /*37430*/  IMAD.MOV.U32 R10, RZ, RZ, R93 ;  /* 0x000000ffff0a7224 */ /* 0x000fe200078e005d */
[----:B------:R-:W1:Y:S04]  /*37440*/  LDL.LU R0, [R1+0x3a8] ;  /* 0x0003a80001007983 */ /* 0x000e680000300800 */
        /* <DEDUP_REMOVED lines=14> */
[----:B------:R0:W-:Y:S04]  /*37530*/  STL.64 [R1+0x2b70], R54 ;  /* 0x002b703601007387 */ /* 0x0001e80000100a00 */
[----:B------:R-:W-:Y:S04]  /*37540*/  STL.64 [R1+0x378], R56 ;  /* 0x0003783801007387 */ /* 0x000fe80000100a00 */
[----:B------:R-:W-:Y:S04]  /*37550*/  STL [R1+0x2b88], R56 ;  /* 0x002b883801007387 */ /* 0x000fe80000100800 */
[----:B------:R-:W-:Y:S01]  /*37560*/  STL [R1+0x2b78], R57 ;  /* 0x002b783901007387 */ /* 0x000fe20000100800 */
[----:B------:R-:W-:-:S02]  /*37570*/  IMAD.MOV.U32 R59, RZ, RZ, R32 ;  /* 0x000000ffff3b7224 */ /* 0x000fc400078e0020 */
[----:B------:R-:W-:Y:S01]  /*37580*/  IMAD.MOV.U32 R58, RZ, RZ, R81 ;  /* 0x000000ffff3a7224 */ /* 0x000fe200078e0051 */
        /* <DEDUP_REMOVED lines=21> */
[----:B------:R0:W-:Y:S02]  /*376e0*/  STL.64 [R1+0x2ba0], R36 ;  /* 0x002ba02401007387 */ /* 0x0001e40000100a00 */
[----:B0-----:R-:W-:-:S02]  /*376f0*/  IMAD.MOV.U32 R79, RZ, RZ, R73 ;  /* 0x000000ffff4f7224 */ /* 0x001fc400078e0049 */
[----:B------:R-:W-:Y:S01]  /*37700*/  IMAD.MOV.U32 R78, RZ, RZ, R72 ;  /* 0x000000ffff4e7224 */ /* 0x000fe200078e0048 */
[----:B------:R-:W4:Y:S04]  /*37710*/  LDL.LU R73, [R1+0x3e0] ;  /* 0x0003e00001497983 */ /* 0x000f280000300800 */
[----:B------:R-:W4:Y:S01]  /*37720*/  LDL.LU R72, [R1+0x1b28] ;  /* 0x001b280001487983 */ /* 0x000f220000300800 */
[----:B-1----:R-:W-:Y:S02]  /*37730*/  IMAD.MOV.U32 R83, RZ, RZ, R0 ;  /* 0x000000ffff537224 */ /* 0x002fe400078e0000 */
        /* <DEDUP_REMOVED lines=21> */
[----:B------:R-:W4:Y:S04]  /*37890*/  LDL.LU R18, [R1+0x400] ;  /* 0x0004000001127983 */ /* 0x000f280000300800 */
[----:B------:R-:W4:Y:S01]  /*378a0*/  LDL.LU R81, [R1+0x1b38] ;  /* 0x001b380001517983 */ /* 0x000f220000300800 */
[----:B------:R-:W-:-:S03]  /*378b0*/  IMAD.MOV.U32 R43, RZ, RZ, R80 ;  /* 0x000000ffff2b7224 */ /* 0x000fc600078e0050 */
        /* <DEDUP_REMOVED lines=43> */
[----:B------:R-:W-:Y:S01]  /*37b70*/  STL.64 [R1+0x2c08], R66 ;  /* 0x002c084201007387 */ /* 0x000fe20000100a00 */
[----:B------:R-:W-:-:S02]  /*37b80*/  IMAD.MOV.U32 R19, RZ, RZ, R18 ;  /* 0x000000ffff137224 */ /* 0x000fc400078e0012 */
[----:B------:R-:W-:Y:S01]  /*37b90*/  IMAD.MOV.U32 R18, RZ, RZ, R81 ;  /* 0x000000ffff127224 */ /* 0x000fe200078e0051 */
        /* <DEDUP_REMOVED lines=17> */
[----:B------:R-:W-:Y:S04]  /*37cb0*/  STL.64 [R1+0x2c18], R64 ;  /* 0x002c184001007387 */ /* 0x000fe80000100a00 */
[----:B------:R-:W-:Y:S04]  /*37cc0*/  STL.64 [R1+0x410], R26 ;  /* 0x0004101a01007387 */ /* 0x000fe80000100a00 */
[----:B------:R-:W-:Y:S04]  /*37cd0*/  STL.64 [R1+0x2c20], R26 ;  /* 0x002c201a01007387 */ /* 0x000fe80000100a00 */
[----:B------:R-:W-:Y:S04]  /*37ce0*/  STL.64 [R1+0x418], R30 ;  /* 0x0004181e01007387 */ /* 0x000fe80000100a00 */
[----:B------:R-:W-:Y:S04]  /*37cf0*/  STL [R1+0x2c38], R30 ;  /* 0x002c381e01007387 */ /* 0x000fe80000100800 */
[----:B------:R0:W-:Y:S01]  /*37d00*/  STL [R1+0x2c28], R31 ;  /* 0x002c281f01007387 */ /* 0x0001e20000100800 */
        /* <DEDUP_REMOVED lines=43> */
[----:B------:R-:W-:Y:S04]  /*37fc0*/  STL.64 [R1+0x2c60], R76 ;  /* 0x002c604c01007387 */ /* 0x000fe80000100a00 */
[----:B------:R-:W-:Y:S04]  /*37fd0*/  STL.64 [R1+0x450], R34 ;  /* 0x0004502201007387 */ /* 0x000fe80000100a00 */
[----:B------:R0:W-:Y:S04]  /*37fe0*/  STL [R1+0x2c78], R34 ;  /* 0x002c782201007387 */ /* 0x0001e80000100800 */
[----:B------:R-:W-:Y:S04]  /*37ff0*/  STL [R1+0x2c68], R35 ;  /* 0x002c682301007387 */ /* 0x000fe80000100800 */
        /* <DEDUP_REMOVED lines=41> */
[----:B------:R-:W4:Y:S01]  /*38290*/  LDL.LU R87, [R1+0x1ba4] ;  /* 0x001ba40001577983 */ /* 0x000f220000300800 */
[----:B------:R-:W-:-:S05]  /*382a0*/  IMAD.MOV.U32 R59, RZ, RZ, R14 ;  /* 0x000000ffff3b7224 */ /* 0x000fca00078e000e */
        /* <DEDUP_REMOVED lines=9> */
[----:B------:R-:W-:Y:S01]  /*38340*/  STL [R1+0x2cc8], R37 ;  /* 0x002cc82501007387 */ /* 0x000fe20000100800 */
[----:B0-----:R-:W-:-:S02]  /*38350*/  IMAD.MOV.U32 R79, RZ, RZ, R73 ;  /* 0x000000ffff4f7224 */ /* 0x001fc400078e0049 */
[----:B------:R-:W-:Y:S01]  /*38360*/  IMAD.MOV.U32 R78, RZ, RZ, R72 ;  /* 0x000000ffff4e7224 */ /* 0x000fe200078e0048 */
[----:B------:R-:W4:Y:S01]  /*38370*/  LDL.LU R73, [R1+0x4e0] ;  /* 0x0004e00001497983 */ /* 0x000f220000300800 */
[----:B-1----:R-:W-:-:S03]  /*38380*/  IMAD.MOV.U32 R63, RZ, RZ, R0 ;  /* 0x000000ffff3f7224 */ /* 0x002fc600078e0000 */
[----:B------:R-:W4:Y:S01]  /*38390*/  LDL.LU R72, [R1+0x1ba8] ;  /* 0x001ba80001487983 */ /* 0x000f220000300800 */
[----:B------:R-:W-:-:S03]  /*383a0*/  IMAD.MOV.U32 R62, RZ, RZ, R93 ;  /* 0x000000ffff3e7224 */ /* 0x000fc600078e005d */
        /* <DEDUP_REMOVED lines=38> */
[----:B------:R-:W-:Y:S04]  /*38610*/  STL [R1+0x2d50], R70 ;  /* 0x002d504601007387 */ /* 0x000fe80000100800 */
[----:B------:R-:W-:Y:S04]  /*38620*/  STL [R1+0x2d08], R71 ;  /* 0x002d084701007387 */ /* 0x000fe80000100800 */
[----:B------:R-:W-:Y:S04]  /*38630*/  STL.64 [R1+0x4d0], R42 ;  /* 0x0004d02a01007387 */ /* 0x000fe80000100a00 */
[----:B------:R-:W-:Y:S04]  /*38640*/  STL.64 [R1+0x2d10], R42 ;  /* 0x002d102a01007387 */ /* 0x000fe80000100a00 */
[----:B------:R-:W-:Y:S04]  /*38650*/  STL.64 [R1+0x4d8], R40 ;  /* 0x0004d82801007387 */ /* 0x000fe80000100a00 */
[----:B------:R-:W-:Y:S01]  /*38660*/  STL.64 [R1+0x2d18], R40 ;  /* 0x002d182801007387 */ /* 0x000fe20000100a00 */
        /* <DEDUP_REMOVED lines=48> */
[----:B------:R-:W-:Y:S04]  /*38970*/  STL [R1+0x2d60], R29 ;  /* 0x002d601d01007387 */ /* 0x000fe80000100800 */
[----:B------:R-:W4:Y:S04]  /*38980*/  LDL.LU R69, [R1+0x560] ;  /* 0x0005600001457983 */ /* 0x000f280000300800 */
[----:B------:R-:W4:Y:S01]  /*38990*/  LDL.LU R81, [R1+0x1be8] ;  /* 0x001be80001517983 */ /* 0x000f220000300800 */
[----:B------:R-:W-:-:S02]  /*389a0*/  IMAD.MOV.U32 R19, RZ, RZ, R0 ;  /* 0x000000ffff137224 */ /* 0x000fc400078e0000 */
        /* <DEDUP_REMOVED lines=43> */
[----:B------:R-:W-:-:S03]  /*38c60*/  IMAD.MOV.U32 R68, RZ, RZ, R81 ;  /* 0x000000ffff447224 */ /* 0x000fc600078e0051 */
        /* <DEDUP_REMOVED lines=18> */
[----:B------:R-:W-:Y:S04]  /*38d90*/  STL.64 [R1+0x2db8], R76 ;  /* 0x002db84c01007387 */ /* 0x000fe80000100a00 */
[----:B------:R-:W-:Y:S04]  /*38da0*/  STL.64 [R1+0x578], R6 ;  /* 0x0005780601007387 */ /* 0x000fe80000100a00 */
[----:B------:R0:W-:Y:S04]  /*38db0*/  STL.64 [R1+0x2dc8], R6 ;  /* 0x002dc80601007387 */ /* 0x0001e80000100a00 */
[----:B------:R-:W-:Y:S04]  /*38dc0*/  STL.64 [R1+0x580], R46 ;  /* 0x0005802e01007387 */ /* 0x000fe80000100a00 */
[----:B------:R-:W-:Y:S01]  /*38dd0*/  STL.64 [R1+0x2dd0], R46 ;  /* 0x002dd02e01007387 */ /* 0x000fe20000100a00 */
        /* <DEDUP_REMOVED lines=48> */
[----:B------:R-:W4:Y:S01]  /*390e0*/  LDL.LU R75, [R1+0x608] ;  /* 0x00060800014b7983 */ /* 0x000f220000300800 */
[----:B------:R-:W-:-:S02]  /*390f0*/  IMAD.MOV.U32 R7, RZ, RZ, R50 ;  /* 0x000000ffff077224 */ /* 0x000fc400078e0032 */
[----:B------:R-:W-:-:S05]  /*39100*/  IMAD.MOV.U32 R6, RZ, RZ, R5 ;  /* 0x000000ffff067224 */ /* 0x000fca00078e0005 */
[----:B------:R0:W-:Y:S04]  /*39110*/  STL.64 [R1+0x5d8], R6 ;  /* 0x0005d80601007387 */ /* 0x0001e80000100a00 */
[----:B------:R-:W4:Y:S01]  /*39120*/  LDL.LU R74, [R1+0x1c38] ;  /* 0x001c3800014a7983 */ /* 0x000f220000300800 */
[----:B------:R-:W-:Y:S02]  /*39130*/  IMAD.MOV.U32 R43, RZ, RZ, R31 ;  /* 0x000000ffff2b7224 */ /* 0x000fe400078e001f */
[----:B------:R-:W-:Y:S02]  /*39140*/  IMAD.MOV.U32 R42, RZ, RZ, R30 ;  /* 0x000000ffff2a7224 */ /* 0x000fe400078e001e */
[----:B------:R-:W-:Y:S02]  /*39150*/  IMAD.MOV.U32 R31, RZ, RZ, R80 ;  /* 0x000000ffff1f7224 */ /* 0x000fe400078e0050 */
[----:B------:R-:W-:Y:S01]  /*39160*/  IMAD.MOV.U32 R30, RZ, RZ, R51 ;  /* 0x000000ffff1e7224 */ /* 0x000fe200078e0033 */
[----:B------:R-:W4:Y:S04]  /*39170*/  LDL.LU R80, [R1+0x610] ;  /* 0x0006100001507983 */ /* 0x000f280000300800 */
[----:B------:R-:W4:Y:S04]  /*39180*/  LDL.LU R51, [R1+0x1c3c] ;  /* 0x001c3c0001337983 */ /* 0x000f280000300800 */
[----:B------:R-:W4:Y:S04]  /*39190*/  LDL.LU R50, [R1+0x618] ;  /* 0x0006180001327983 */ /* 0x000f280000300800 */
[----:B------:R-:W4:Y:S01]  /*391a0*/  LDL.LU R5, [R1+0x1c40] ;  /* 0x001c400001057983 */ /* 0x000f220000300800 */
[----:B------:R-:W-:-:S02]  /*391b0*/  IMAD.MOV.U32 R41, RZ, RZ, R89 ;  /* 0x000000ffff297224 */ /* 0x000fc400078e0059 */
[----:B------:R-:W-:Y:S01]  /*391c0*/  IMAD.MOV.U32 R40, RZ, RZ, R87 ;  /* 0x000000ffff287224 */ /* 0x000fe200078e0057 */
[----:B------:R-:W4:Y:S04]  /*391d0*/  LDL.LU R89, [R1+0x620] ;  /* 0x0006200001597983 */ /* 0x000f280000300800 */
[----:B------:R-:W4:Y:S04]  /*391e0*/  LDL.LU R87, [R1+0x1c44] ;  /* 0x001c440001577983 */ /* 0x000f280000300800 */
[----:B------:R-:W-:Y:S01]  /*391f0*/  STL.64 [R1+0x5c8], R42 ;  /* 0x0005c82a01007387 */ /* 0x000fe20000100a00 */
[----:B------:R-:W-:-:S03]  /*39200*/  IMAD.MOV.U32 R35, RZ, RZ, R34 ;  /* 0x000000ffff237224 */ /* 0x000fc600078e0022 */
[----:B------:R1:W-:Y:S01]  /*39210*/  STL.64 [R1+0x2e18], R42 ;  /* 0x002e182a01007387 */ /* 0x0003e20000100a00 */
[----:B------:R-:W-:-:S03]  /*39220*/  IMAD.MOV.U32 R34, RZ, RZ, R81 ;  /* 0x000000ffff227224 */ /* 0x000fc600078e0051 */
        /* <DEDUP_REMOVED lines=23> */
[----:B------:R-:W-:Y:S01]  /*393a0*/  STL [R1+0x2e50], R48 ;  /* 0x002e503001007387 */ /* 0x000fe20000100800 */
[----:B------:R-:W-:-:S03]  /*393b0*/  IMAD.MOV.U32 R57, RZ, RZ, R75 ;  /* 0x000000ffff397224 */ /* 0x000fc600078e004b */
[----:B------:R-:W-:Y:S04]  /*393c0*/  STL [R1+0x2e40], R49 ;  /* 0x002e403101007387 */ /* 0x000fe80000100800 */
[----:B------:R-:W-:Y:S04]  /*393d0*/  STL.64 [R1+0x600], R58 ;  /* 0x0006003a01007387 */ /* 0x000fe80000100a00 */
[----:B------:R-:W-:Y:S01]  /*393e0*/  STL.64 [R1+0x2e48], R58 ;  /* 0x002e483a01007387 */ /* 0x000fe20000100a00 */
[----:B------:R-:W-:-:S05]  /*393f0*/  IMAD.MOV.U32 R56, RZ, RZ, R74 ;  /* 0x000000ffff387224 */ /* 0x000fca00078e004a */
[----:B------:R-:W-:Y:S04]  /*39400*/  STL.64 [R1+0x608], R56 ;  /* 0x0006083801007387 */ /* 0x000fe80000100a00 */
[----:B------:R-:W-:Y:S04]  /*39410*/  STL.64 [R1+0x2e58], R56 ;  /* 0x002e583801007387 */ /* 0x000fe80000100a00 */
[----:B------:R-:W4:Y:S04]  /*39420*/  LDL.LU R75, [R1+0x648] ;  /* 0x00064800014b7983 */ /* 0x000f280000300800 */
[----:B------:R-:W4:Y:S01]  /*39430*/  LDL.LU R74, [R1+0x1c58] ;  /* 0x001c5800014a7983 */ /* 0x000f220000300800 */
        /* <DEDUP_REMOVED lines=13> */
[----:B------:R-:W-:Y:S01]  /*39510*/  STL.64 [R1+0x2e60], R32 ;  /* 0x002e602001007387 */ /* 0x000fe20000100a00 */
[----:B------:R-:W-:-:S02]  /*39520*/  IMAD.MOV.U32 R82, RZ, RZ, R81 ;  /* 0x000000ffff527224 */ /* 0x000fc400078e0051 */
[----:B------:R-:W-:Y:S01]  /*39530*/  IMAD.MOV.U32 R83, RZ, RZ, R70 ;  /* 0x000000ffff537224 */ /* 0x000fe200078e0046 */
        /* <DEDUP_REMOVED lines=28> */
[----:B------:R-:W-:-:S05]  /*39700*/  IMAD.MOV.U32 R18, RZ, RZ, R74 ;  /* 0x000000ffff127224 */ /* 0x000fca00078e004a */
[----:B------:R-:W-:Y:S04]  /*39710*/  STL.64 [R1+0x648], R18 ;  /* 0x0006481201007387 */ /* 0x000fe80000100a00 */
[----:B------:R-:W-:Y:S04]  /*39720*/  STL.64 [R1+0x2ea0], R18 ;  /* 0x002ea01201007387 */ /* 0x000fe80000100a00 */
[----:B------:R-:W0:Y:S04]  /*39730*/  LDL.LU R75, [R1+0x688] ;  /* 0x00068800014b7983 */ /* 0x000e280000300800 */
        /* <DEDUP_REMOVED lines=42> */
[----:B------:R-:W-:Y:S01]  /*399e0*/  STL.64 [R1+0x2ed8], R76 ;  /* 0x002ed84c01007387 */ /* 0x000fe20000100a00 */
[----:B0-----:R-:W-:-:S02]  /*399f0*/  IMAD.MOV.U32 R7, RZ, RZ, R75 ;  /* 0x000000ffff077224 */ /* 0x001fc400078e004b */
[----:B------:R-:W-:-:S05]  /*39a00*/  IMAD.MOV.U32 R6, RZ, RZ, R74 ;  /* 0x000000ffff067224 */ /* 0x000fca00078e004a */
[----:B------:R-:W-:Y:S04]  /*39a10*/  STL.64 [R1+0x688], R6 ;  /* 0x0006880601007387 */ /* 0x000fe80000100a00 */
[----:B------:R0:W-:Y:S04]  /*39a20*/  STL.64 [R1+0x2ee0], R6 ;  /* 0x002ee00601007387 */ /* 0x0001e80000100a00 */
        /* <DEDUP_REMOVED lines=24> */
[----:B-1----:R-:W4:Y:S04]  /*39bb0*/  LDL.LU R43, [R1+0x6e8] ;  /* 0x0006e800012b7983 */ /* 0x002f280000300800 */
[----:B------:R-:W0:Y:S04]  /*39bc0*/  LDL.LU R29, [R1+0x1ca8] ;  /* 0x001ca800011d7983 */ /* 0x000e280000300800 */
        /* <DEDUP_REMOVED lines=24> */
[----:B------:R-:W4:Y:S01]  /*39d50*/  LDL.LU R28, [R1+0x710] ;  /* 0x00071000011c7983 */ /* 0x000f220000300800 */
[----:B------:R-:W-:-:S03]  /*39d60*/  IMAD.MOV.U32 R15, RZ, RZ, R80 ;  /* 0x000000ffff0f7224 */ /* 0x000fc600078e0050 */
        /* <DEDUP_REMOVED lines=14> */
[----:B0-----:R-:W-:-:S02]  /*39e50*/  IMAD.MOV.U32 R6, RZ, RZ, R29 ;  /* 0x000000ffff067224 */ /* 0x001fc400078e001d */
[----:B------:R-:W-:Y:S01]  /*39e60*/  IMAD.MOV.U32 R7, RZ, RZ, R43 ;  /* 0x000000ffff077224 */ /* 0x000fe200078e002b */
[----:B------:R-:W-:Y:S04]  /*39e70*/  STL.64 [R1+0x6d8], R68 ;  /* 0x0006d84401007387 */ /* 0x000fe80000100a00 */
[----:B------:R-:W-:Y:S04]  /*39e80*/  STL.64 [R1+0x2f30], R68 ;  /* 0x002f304401007387 */ /* 0x000fe80000100a00 */
[----:B------:R-:W-:Y:S04]  /*39e90*/  STL.64 [R1+0x6e0], R60 ;  /* 0x0006e03c01007387 */ /* 0x000fe80000100a00 */
        /* <DEDUP_REMOVED lines=85> */
[----:B------:R-:W0:Y:S04]  /*3a3f0*/  LDL.LU R50, [R1+0x7a0] ;  /* 0x0007a00001327983 */ /* 0x000e280000300800 */
        /* <DEDUP_REMOVED lines=44> */
[----:B0-----:R-:W-:-:S03]  /*3a6c0*/  IMAD.MOV.U32 R7, RZ, RZ, R50 ;  /* 0x000000ffff077224 */ /* 0x001fc600078e0032 */
        /* <DEDUP_REMOVED lines=30> */
[----:B------:R-:W1:Y:S01]  /*3a8b0*/  LDL.LU R2, [R1+0x808] ;  /* 0x0008080001027983 */ /* 0x000e620000300800 */
[----:B----4-:R-:W-:-:S03]  /*3a8c0*/  IMAD.MOV.U32 R54, RZ, RZ, R91 ;  /* 0x000000ffff367224 */ /* 0x010fc600078e005b */
[----:B------:R-:W3:Y:S04]  /*3a8d0*/  LDL.LU R91, [R1+0x1d38] ;  /* 0x001d3800015b7983 */ /* 0x000ee80000300800 */
        /* <DEDUP_REMOVED lines=44> */
[----:B-1----:R-:W-:-:S03]  /*3aba0*/  IMAD.MOV.U32 R43, RZ, RZ, R2 ;  /* 0x000000ffff2b7224 */ /* 0x002fc600078e0002 */
[----:B------:R-:W2:Y:S01]  /*3abb0*/  LDL.LU R2, [R1+0x848] ;  /* 0x0008480001027983 */ /* 0x000ea20000300800 */
[----:B---3--:R-:W-:-:S03]  /*3abc0*/  IMAD.MOV.U32 R42, RZ, RZ, R91 ;  /* 0x000000ffff2a7224 */ /* 0x008fc600078e005b */
        /* <DEDUP_REMOVED lines=9> */
[----:B----4-:R-:W-:-:S02]  /*3ac60*/  IMAD.MOV.U32 R31, RZ, RZ, R28 ;  /* 0x000000ffff1f7224 */ /* 0x010fc400078e001c */
        /* <DEDUP_REMOVED lines=35> */
[----:B------:R-:W-:-:S03]  /*3aea0*/  IMAD.MOV.U32 R13, RZ, RZ, R2 ;  /* 0x000000ffff0d7224 */ /* 0x000fc600078e0002 */
[----:B------:R-:W2:Y:S01]  /*3aeb0*/  LDL.LU R2, [R1+0x888] ;  /* 0x0008880001027983 */ /* 0x000ea20000300800 */
[----:B---3--:R-:W-:-:S03]  /*3aec0*/  IMAD.MOV.U32 R12, RZ, RZ, R91 ;  /* 0x000000ffff0c7224 */ /* 0x008fc600078e005b */
[----:B------:R-:W3:Y:S04]  /*3aed0*/  LDL.LU R91, [R1+0x1d78] ;  /* 0x001d7800015b7983 */ /* 0x000ee80000300800 */
        /* <DEDUP_REMOVED lines=8> */
[----:B----4-:R-:W-:-:S03]  /*3af60*/  IMAD.MOV.U32 R83, RZ, RZ, R28 ;  /* 0x000000ffff537224 */ /* 0x010fc600078e001c */
[----:B------:R-:W4:Y:S01]  /*3af70*/  LDL.LU R28, [R1+0x890] ;  /* 0x00089000011c7983 */ /* 0x000f220000300800 */
[----:B------:R-:W-:Y:S02]  /*3af80*/  IMAD.MOV.U32 R82, RZ, RZ, R71 ;  /* 0x000000ffff527224 */ /* 0x000fe400078e0047 */
[----:B0-----:R-:W-:Y:S02]  /*3af90*/  IMAD.MOV.U32 R7, RZ, RZ, R50 ;  /* 0x000000ffff077224 */ /* 0x001fe400078e0032 */
[----:B------:R-:W-:-:S05]  /*3afa0*/  IMAD.MOV.U32 R6, RZ, RZ, R5 ;  /* 0x000000ffff067224 */ /* 0x000fca00078e0005 */
[----:B------:R0:W-:Y:S04]  /*3afb0*/  STL.64 [R1+0x860], R6 ;  /* 0x0008600601007387 */ /* 0x0001e80000100a00 */
[----:B------:R-:W4:Y:S01]  /*3afc0*/  LDL.LU R71, [R1+0x1d7c] ;  /* 0x001d7c0001477983 */ /* 0x000f220000300800 */
        /* <DEDUP_REMOVED lines=9> */
[----:B------:R-:W4:Y:S04]  /*3b060*/  LDL.LU R87, [R1+0x1d88] ;  /* 0x001d880001577983 */ /* 0x000f280000300800 */
[----:B------:R-:W-:Y:S04]  /*3b070*/  STL.64 [R1+0x850], R82 ;  /* 0x0008505201007387 */ /* 0x000fe80000100a00 */
[----:B------:R0:W-:Y:S01]  /*3b080*/  STL.64 [R1+0x30b0], R82 ;  /* 0x0030b05201007387 */ /* 0x0001e20000100a00 */
[----:B------:R-:W-:-:S02]  /*3b090*/  IMAD.MOV.U32 R18, RZ, RZ, R81 ;  /* 0x000000ffff127224 */ /* 0x000fc400078e0051 */
[----:B------:R-:W-:Y:S01]  /*3b0a0*/  IMAD.MOV.U32 R19, RZ, RZ, R70 ;  /* 0x000000ffff137224 */ /* 0x000fe200078e0046 */
[----:B------:R-:W-:Y:S04]  /*3b0b0*/  STL.64 [R1+0x858], R66 ;  /* 0x0008584201007387 */ /* 0x000fe80000100a00 */
[----:B------:R0:W-:Y:S04]  /*3b0c0*/  STL.64 [R1+0x30b8], R66 ;  /* 0x0030b84201007387 */ /* 0x0001e80000100a00 */
[----:B------:R-:W-:Y:S04]  /*3b0d0*/  STL.64 [R1+0x868], R72 ;  /* 0x0008684801007387 */ /* 0x000fe80000100a00 */
[----:B------:R-:W-:Y:S04]  /*3b0e0*/  STL.64 [R1+0x30c0], R72 ;  /* 0x0030c04801007387 */ /* 0x000fe80000100a00 */
        /* <DEDUP_REMOVED lines=21> */
[----:B------:R0:W-:Y:S01]  /*3b240*/  STL.64 [R1+0x30e0], R36 ;  /* 0x0030e02401007387 */ /* 0x0001e20000100a00 */
[----:B----4-:R-:W-:-:S02]  /*3b250*/  IMAD.MOV.U32 R45, RZ, RZ, R28 ;  /* 0x000000ffff2d7224 */ /* 0x010fc400078e001c */
        /* <DEDUP_REMOVED lines=22> */
[----:B------:R-:W-:Y:S04]  /*3b3c0*/  STL.64 [R1+0x30f8], R48 ;  /* 0x0030f83001007387 */ /* 0x000fe80000100a00 */
        /* <DEDUP_REMOVED lines=15> */
[----:B------:R-:W1:Y:S01]  /*3b4c0*/  LDL.LU R2, [R1+0x908] ;  /* 0x0009080001027983 */ /* 0x000e620000300800 */
[----:B---3--:R-:W-:-:S03]  /*3b4d0*/  IMAD.MOV.U32 R46, RZ, RZ, R91 ;  /* 0x000000ffff2e7224 */ /* 0x008fc600078e005b */
[----:B------:R-:W3:Y:S04]  /*3b4e0*/  LDL.LU R91, [R1+0x1db8] ;  /* 0x001db800015b7983 */ /* 0x000ee80000300800 */
[----:B------:R-:W-:Y:S04]  /*3b4f0*/  STL.64 [R1+0x8b8], R76 ;  /* 0x0008b84c01007387 */ /* 0x000fe80000100a00 */
[----:B------:R0:W-:Y:S04]  /*3b500*/  STL.64 [R1+0x3110], R76 ;  /* 0x0031104c01007387 */ /* 0x0001e80000100a00 */
[----:B------:R-:W-:Y:S04]  /*3b510*/  STL.64 [R1+0x8c0], R16 ;  /* 0x0008c01001007387 */ /* 0x000fe80000100a00 */
[----:B------:R-:W-:Y:S04]  /*3b520*/  STL.64 [R1+0x3118], R16 ;  /* 0x0031181001007387 */ /* 0x000fe80000100a00 */
[----:B------:R-:W-:Y:S04]  /*3b530*/  STL.64 [R1+0x8c8], R46 ;  /* 0x0008c82e01007387 */ /* 0x000fe80000100a00 */
[----:B------:R-:W-:Y:S01]  /*3b540*/  STL.64 [R1+0x3120], R46 ;  /* 0x0031202e01007387 */ /* 0x000fe20000100a00 */
[----:B----4-:R-:W-:-:S02]  /*3b550*/  IMAD.MOV.U32 R11, RZ, RZ, R28 ;  /* 0x000000ffff0b7224 */ /* 0x010fc400078e001c */
        /* <DEDUP_REMOVED lines=24> */
[----:B------:R0:W-:Y:S04]  /*3b6e0*/  STL.64 [R1+0x3140], R24 ;  /* 0x0031401801007387 */ /* 0x0001e80000100a00 */
        /* <DEDUP_REMOVED lines=49> */
[----:B------:R-:W-:Y:S01]  /*3ba00*/  STL.64 [R1+0x3188], R30 ;  /* 0x0031881e01007387 */ /* 0x000fe20000100a00 */
[----:B------:R-:W-:-:S02]  /*3ba10*/  IMAD.MOV.U32 R41, RZ, RZ, R0 ;  /* 0x000000ffff297224 */ /* 0x000fc400078e0000 */
[----:B------:R-:W-:Y:S02]  /*3ba20*/  IMAD.MOV.U32 R40, RZ, RZ, R93 ;  /* 0x000000ffff287224 */ /* 0x000fe400078e005d */
[----:B------:R-:W-:Y:S02]  /*3ba30*/  IMAD.MOV.U32 R35, RZ, RZ, R92 ;  /* 0x000000ffff237224 */ /* 0x000fe400078e005c */
[----:B------:R-:W4:Y:S01]  /*3ba40*/  LDL.LU R92, [R1+0x970] ;  /* 0x00097000015c7983 */ /* 0x000f220000300800 */
[----:B--2---:R-:W-:-:S03]  /*3ba50*/  IMAD.MOV.U32 R34, RZ, RZ, R3 ;  /* 0x000000ffff227224 */ /* 0x004fc600078e0003 */
[----:B------:R-:W2:Y:S04]  /*3ba60*/  LDL.LU R3, [R1+0x1dec] ;  /* 0x001dec0001037983 */ /* 0x000ea80000300800 */
[----:B------:R-:W2:Y:S04]  /*3ba70*/  LDL.LU R70, [R1+0x978] ;  /* 0x0009780001467983 */ /* 0x000ea80000300800 */
[----:B------:R-:W2:Y:S04]  /*3ba80*/  LDL.LU R81, [R1+0x1df0] ;  /* 0x001df00001517983 */ /* 0x000ea80000300800 */
[----:B------:R-:W2:Y:S04]  /*3ba90*/  LDL.LU R0, [R1+0x980] ;  /* 0x0009800001007983 */ /* 0x000ea80000300800 */
        /* <DEDUP_REMOVED lines=14> */
[----:B------:R-:W-:Y:S01]  /*3bb80*/  STL.64 [R1+0x31a8], R56 ;  /* 0x0031a83801007387 */ /* 0x000fe20000100a00 */
[----:B------:R-:W-:Y:S02]  /*3bb90*/  IMAD.MOV.U32 R13, RZ, RZ, R89 ;  /* 0x000000ffff0d7224 */ /* 0x000fe400078e0059 */
[----:B------:R-:W-:Y:S01]  /*3bba0*/  IMAD.MOV.U32 R12, RZ, RZ, R87 ;  /* 0x000000ffff0c7224 */ /* 0x000fe200078e0057 */
[----:B------:R-:W4:Y:S04]  /*3bbb0*/  LDL.LU R89, [R1+0x990] ;  /* 0x0009900001597983 */ /* 0x000f280000300800 */
[----:B------:R-:W4:Y:S04]  /*3bbc0*/  LDL.LU R87, [R1+0x1dfc] ;  /* 0x001dfc0001577983 */ /* 0x000f280000300800 */
[----:B------:R-:W4:Y:S01]  /*3bbd0*/  LDL.LU R28, [R1+0x998] ;  /* 0x00099800011c7983 */ /* 0x000f220000300800 */
[----:B------:R-:W-:-:S02]  /*3bbe0*/  IMAD.MOV.U32 R32, RZ, RZ, R51 ;  /* 0x000000ffff207224 */ /* 0x000fc400078e0033 */
[----:B------:R-:W-:Y:S01]  /*3bbf0*/  IMAD.MOV.U32 R33, RZ, RZ, R80 ;  /* 0x000000ffff217224 */ /* 0x000fe200078e0050 */
[----:B------:R-:W4:Y:S04]  /*3bc00*/  LDL.LU R71, [R1+0x1e00] ;  /* 0x001e000001477983 */ /* 0x000f280000300800 */
[----:B------:R-:W4:Y:S01]  /*3bc10*/  LDL.LU R80, [R1+0x9a0] ;  /* 0x0009a00001507983 */ /* 0x000f220000300800 */
[----:B------:R-:W-:Y:S02]  /*3bc20*/  IMAD.MOV.U32 R8, RZ, RZ, R5 ;  /* 0x000000ffff087224 */ /* 0x000fe400078e0005 */
[----:B------:R-:W-:Y:S01]  /*3bc30*/  IMAD.MOV.U32 R9, RZ, RZ, R50 ;  /* 0x000000ffff097224 */ /* 0x000fe200078e0032 */
[----:B------:R-:W4:Y:S04]  /*3bc40*/  LDL.LU R51, [R1+0x1e04] ;  /* 0x001e040001337983 */ /* 0x000f280000300800 */
[----:B------:R-:W4:Y:S04]  /*3bc50*/  LDL.LU R50, [R1+0x9a8] ;  /* 0x0009a80001327983 */ /* 0x000f280000300800 */
[----:B------:R-:W4:Y:S04]  /*3bc60*/  LDL.LU R5, [R1+0x1e08] ;  /* 0x001e080001057983 */ /* 0x000f280000300800 */
[----:B------:R-:W-:Y:S04]  /*3bc70*/  STL.64 [R1+0x958], R32 ;  /* 0x0009582001007387 */ /* 0x000fe80000100a00 */
[----:B------:R-:W-:Y:S04]  /*3bc80*/  STL.64 [R1+0x31b8], R32 ;  /* 0x0031b82001007387 */ /* 0x000fe80000100a00 */
[----:B------:R-:W-:Y:S04]  /*3bc90*/  STL.64 [R1+0x960], R8 ;  /* 0x0009600801007387 */ /* 0x000fe80000100a00 */
[----:B------:R-:W-:Y:S01]  /*3bca0*/  STL.64 [R1+0x31c0], R8 ;  /* 0x0031c00801007387 */ /* 0x000fe20000100a00 */
[----:B------:R-:W-:-:S03]  /*3bcb0*/  IMAD.MOV.U32 R83, RZ, RZ, R92 ;  /* 0x000000ffff537224 */ /* 0x000fc600078e005c */
[----:B------:R-:W4:Y:S01]  /*3bcc0*/  LDL.LU R92, [R1+0x9b0] ;  /* 0x0009b000015c7983 */ /* 0x000f220000300800 */
[----:B--2---:R-:W-:-:S03]  /*3bcd0*/  IMAD.MOV.U32 R82, RZ, RZ, R3 ;  /* 0x000000ffff527224 */ /* 0x004fc600078e0003 */
[----:B------:R-:W2:Y:S04]  /*3bce0*/  LDL.LU R3, [R1+0x1e0c] ;  /* 0x001e0c0001037983 */ /* 0x000ea80000300800 */
[----:B------:R-:W-:Y:S04]  /*3bcf0*/  STL.64 [R1+0x968], R12 ;  /* 0x0009680c01007387 */ /* 0x000fe80000100a00 */
[----:B------:R-:W-:Y:S04]  /*3bd00*/  STL.64 [R1+0x31c8], R12 ;  /* 0x0031c80c01007387 */ /* 0x000fe80000100a00 */
[----:B------:R-:W-:Y:S01]  /*3bd10*/  STL.64 [R1+0x970], R82 ;  /* 0x0009705201007387 */ /* 0x000fe20000100a00 */
[----:B------:R-:W-:-:S03]  /*3bd20*/  IMAD.MOV.U32 R67, RZ, RZ, R70 ;  /* 0x000000ffff437224 */ /* 0x000fc600078e0046 */
[----:B------:R-:W-:Y:S01]  /*3bd30*/  STL.64 [R1+0x31d0], R82 ;  /* 0x0031d05201007387 */ /* 0x000fe20000100a00 */
[----:B------:R-:W-:-:S03]  /*3bd40*/  IMAD.MOV.U32 R66, RZ, RZ, R81 ;  /* 0x000000ffff427224 */ /* 0x000fc600078e0051 */
[----:B------:R-:W2:Y:S04]  /*3bd50*/  LDL.LU R70, [R1+0x9b8] ;  /* 0x0009b80001467983 */ /* 0x000ea80000300800 */
[----:B------:R-:W2:Y:S01]  /*3bd60*/  LDL.LU R81, [R1+0x1e10] ;  /* 0x001e100001517983 */ /* 0x000ea20000300800 */
[----:B------:R-:W-:-:S03]  /*3bd70*/  IMAD.MOV.U32 R19, RZ, RZ, R2 ;  /* 0x000000ffff137224 */ /* 0x000fc600078e0002 */
[----:B------:R-:W2:Y:S01]  /*3bd80*/  LDL.LU R2, [R1+0x9c0] ;  /* 0x0009c00001027983 */ /* 0x000ea20000300800 */
[----:B---3--:R-:W-:-:S03]  /*3bd90*/  IMAD.MOV.U32 R18, RZ, RZ, R91 ;  /* 0x000000ffff127224 */ /* 0x008fc600078e005b */
[----:B------:R-:W3:Y:S01]  /*3bda0*/  LDL.LU R91, [R1+0x1e14] ;  /* 0x001e1400015b7983 */ /* 0x000ee20000300800 */
[----:B------:R-:W-:Y:S02]  /*3bdb0*/  IMAD.MOV.U32 R72, RZ, RZ, R93 ;  /* 0x000000ffff487224 */ /* 0x000fe400078e005d */
[----:B------:R-:W-:Y:S02]  /*3bdc0*/  IMAD.MOV.U32 R73, RZ, RZ, R0 ;  /* 0x000000ffff497224 */ /* 0x000fe400078e0000 */
[----:B------:R-:W3:Y:S04]  /*3bdd0*/  LDL.LU R0, [R1+0x9c8] ;  /* 0x0009c80001007983 */ /* 0x000ee80000300800 */
[----:B------:R-:W3:Y:S04]  /*3bde0*/  LDL.LU R93, [R1+0x1e18] ;  /* 0x001e1800015d7983 */ /* 0x000ee80000300800 */
[----:B------:R-:W-:Y:S04]  /*3bdf0*/  STL.64 [R1+0x978], R66 ;  /* 0x0009784201007387 */ /* 0x000fe80000100a00 */
[----:B------:R-:W-:Y:S04]  /*3be00*/  STL.64 [R1+0x31d8], R66 ;  /* 0x0031d84201007387 */ /* 0x000fe80000100a00 */
[----:B------:R-:W-:Y:S04]  /*3be10*/  STL.64 [R1+0x980], R72 ;  /* 0x0009804801007387 */ /* 0x000fe80000100a00 */
[----:B------:R-:W-:Y:S01]  /*3be20*/  STL.64 [R1+0x31e0], R72 ;  /* 0x0031e04801007387 */ /* 0x000fe20000100a00 */
[----:B----4-:R-:W-:-:S02]  /*3be30*/  IMAD.MOV.U32 R65, RZ, RZ, R89 ;  /* 0x000000ffff417224 */ /* 0x010fc400078e0059 */
[----:B------:R-:W-:Y:S01]  /*3be40*/  IMAD.MOV.U32 R64, RZ, RZ, R87 ;  /* 0x000000ffff407224 */ /* 0x000fe200078e0057 */
[----:B------:R-:W4:Y:S04]  /*3be50*/  LDL.LU R89, [R1+0x9d0] ;  /* 0x0009d00001597983 */ /* 0x000f280000300800 */
[----:B------:R-:W4:Y:S01]  /*3be60*/  LDL.LU R87, [R1+0x1e1c] ;  /* 0x001e1c0001577983 */ /* 0x000f220000300800 */
[----:B------:R-:W-:Y:S02]  /*3be70*/  IMAD.MOV.U32 R26, RZ, RZ, R71 ;  /* 0x000000ffff1a7224 */ /* 0x000fe400078e0047 */
[----:B------:R-:W-:Y:S01]  /*3be80*/  IMAD.MOV.U32 R27, RZ, RZ, R28 ;  /* 0x000000ffff1b7224 */ /* 0x000fe200078e001c */
        /* <DEDUP_REMOVED lines=19> */
[----:B------:R-:W2:Y:S04]  /*3bfc0*/  LDL.LU R5, [R1+0x1e28] ;  /* 0x001e280001057983 */ /* 0x000ea80000300800 */
[----:B------:R-:W-:Y:S04]  /*3bfd0*/  STL.64 [R1+0x9a8], R44 ;  /* 0x0009a82c01007387 */ /* 0x000fe80000100a00 */
[----:B------:R-:W-:Y:S01]  /*3bfe0*/  STL.64 [R1+0x3208], R44 ;  /* 0x0032082c01007387 */ /* 0x000fe20000100a00 */
[----:B------:R-:W-:-:S03]  /*3bff0*/  IMAD.MOV.U32 R39, RZ, RZ, R2 ;  /* 0x000000ffff277224 */ /* 0x000fc600078e0002 */
[----:B------:R-:W2:Y:S01]  /*3c000*/  LDL.LU R2, [R1+0x9f0] ;  /* 0x0009f00001027983 */ /* 0x000ea20000300800 */
[----:B---3--:R-:W-:Y:S02]  /*3c010*/  IMAD.MOV.U32 R38, RZ, RZ, R91 ;  /* 0x000000ffff267224 */ /* 0x008fe400078e005b */
[----:B------:R-:W-:Y:S02]  /*3c020*/  IMAD.MOV.U32 R48, RZ, RZ, R81 ;  /* 0x000000ffff307224 */ /* 0x000fe400078e0051 */
[----:B------:R-:W-:Y:S01]  /*3c030*/  IMAD.MOV.U32 R49, RZ, RZ, R70 ;  /* 0x000000ffff317224 */ /* 0x000fe200078e0046 */
[----:B------:R-:W3:Y:S04]  /*3c040*/  LDL.LU R91, [R1+0x1e2c] ;  /* 0x001e2c00015b7983 */ /* 0x000ee80000300800 */
        /* <DEDUP_REMOVED lines=8> */
[----:B----4-:R-:W-:Y:S02]  /*3c0d0*/  IMAD.MOV.U32 R77, RZ, RZ, R89 ;  /* 0x000000ffff4d7224 */ /* 0x010fe400078e0059 */
[----:B------:R-:W-:Y:S01]  /*3c0e0*/  IMAD.MOV.U32 R76, RZ, RZ, R87 ;  /* 0x000000ffff4c7224 */ /* 0x000fe200078e0057 */
[----:B------:R-:W4:Y:S04]  /*3c0f0*/  LDL.LU R89, [R1+0x9f8] ;  /* 0x0009f80001597983 */ /* 0x000f280000300800 */
[----:B------:R-:W4:Y:S04]  /*3c100*/  LDL.LU R87, [R1+0x1e30] ;  /* 0x001e300001577983 */ /* 0x000f280000300800 */
[----:B------:R-:W4:Y:S04]  /*3c110*/  LDL.LU R25, [R1+0xa00] ;  /* 0x000a000001197983 */ /* 0x000f280000300800 */
[----:B------:R-:W0:Y:S04]  /*3c120*/  LDL.LU R29, [R1+0x1e34] ;  /* 0x001e3400011d7983 */ /* 0x000e280000300800 */
[----:B------:R-:W4:Y:S04]  /*3c130*/  LDL.LU R28, [R1+0xa08] ;  /* 0x000a0800011c7983 */ /* 0x000f280000300800 */
[----:B------:R-:W4:Y:S04]  /*3c140*/  LDL.LU R71, [R1+0x1e38] ;  /* 0x001e380001477983 */ /* 0x000f280000300800 */
[----:B------:R-:W4:Y:S04]  /*3c150*/  LDL.LU R70, [R1+0xa10] ;  /* 0x000a100001467983 */ /* 0x000f280000300800 */
[----:B------:R-:W4:Y:S04]  /*3c160*/  LDL.LU R81, [R1+0x1e3c] ;  /* 0x001e3c0001517983 */ /* 0x000f280000300800 */
[----:B------:R-:W4:Y:S04]  /*3c170*/  LDL.LU R0, [R1+0xa18] ;  /* 0x000a180001007983 */ /* 0x000f280000300800 */
[----:B------:R-:W4:Y:S04]  /*3c180*/  LDL.LU R93, [R1+0x1e40] ;  /* 0x001e4000015d7983 */ /* 0x000f280000300800 */
[----:B------:R-:W-:Y:S04]  /*3c190*/  STL.64 [R1+0x9c8], R52 ;  /* 0x0009c83401007387 */ /* 0x000fe80000100a00 */
[----:B------:R-:W-:Y:S01]  /*3c1a0*/  STL.64 [R1+0x3228], R52 ;  /* 0x0032283401007387 */ /* 0x000fe20000100a00 */
[----:B------:R-:W-:-:S03]  /*3c1b0*/  IMAD.MOV.U32 R17, RZ, RZ, R92 ;  /* 0x000000ffff117224 */ /* 0x000fc600078e005c */
[----:B------:R-:W4:Y:S01]  /*3c1c0*/  LDL.LU R92, [R1+0xa20] ;  /* 0x000a2000015c7983 */ /* 0x000f220000300800 */
[----:B--2---:R-:W-:-:S03]  /*3c1d0*/  IMAD.MOV.U32 R16, RZ, RZ, R3 ;  /* 0x000000ffff107224 */ /* 0x004fc600078e0003 */
[----:B------:R-:W2:Y:S01]  /*3c1e0*/  LDL.LU R3, [R1+0x1e44] ;  /* 0x001e440001037983 */ /* 0x000ea20000300800 */
[----:B------:R-:W-:Y:S02]  /*3c1f0*/  IMAD.MOV.U32 R46, RZ, RZ, R51 ;  /* 0x000000ffff2e7224 */ /* 0x000fe400078e0033 */
[----:B------:R-:W-:Y:S01]  /*3c200*/  IMAD.MOV.U32 R47, RZ, RZ, R80 ;  /* 0x000000ffff2f7224 */ /* 0x000fe200078e0050 */
[----:B------:R-:W-:Y:S04]  /*3c210*/  STL.64 [R1+0x9d0], R76 ;  /* 0x0009d04c01007387 */ /* 0x000fe80000100a00 */
[----:B------:R-:W-:Y:S04]  /*3c220*/  STL.64 [R1+0x3230], R76 ;  /* 0x0032304c01007387 */ /* 0x000fe80000100a00 */
[----:B------:R-:W-:Y:S04]  /*3c230*/  STL.64 [R1+0x9d8], R16 ;  /* 0x0009d81001007387 */ /* 0x000fe80000100a00 */
[----:B------:R-:W-:Y:S04]  /*3c240*/  STL.64 [R1+0x3238], R16 ;  /* 0x0032381001007387 */ /* 0x000fe80000100a00 */
[----:B------:R-:W-:Y:S04]  /*3c250*/  STL.64 [R1+0x9e0], R46 ;  /* 0x0009e02e01007387 */ /* 0x000fe80000100a00 */
[----:B------:R-:W-:Y:S04]  /*3c260*/  STL.64 [R1+0x3240], R46 ;  /* 0x0032402e01007387 */ /* 0x000fe80000100a00 */
[----:B------:R-:W2:Y:S04]  /*3c270*/  LDL.LU R80, [R1+0xa28] ;  /* 0x000a280001507983 */ /* 0x000ea80000300800 */
[----:B------:R-:W2:Y:S01]  /*3c280*/  LDL.LU R51, [R1+0x1e48] ;  /* 0x001e480001337983 */ /* 0x000ea20000300800 */
[----:B------:R-:W-:-:S02]  /*3c290*/  IMAD.MOV.U32 R11, RZ, RZ, R50 ;  /* 0x000000ffff0b7224 */ /* 0x000fc400078e0032 */
[----:B------:R-:W-:Y:S01]  /*3c2a0*/  IMAD.MOV.U32 R10, RZ, RZ, R5 ;  /* 0x000000ffff0a7224 */ /* 0x000fe200078e0005 */
[----:B------:R-:W2:Y:S04]  /*3c2b0*/  LDL.LU R50, [R1+0xa30] ;  /* 0x000a300001327983 */ /* 0x000ea80000300800 */
[----:B------:R-:W2:Y:S01]  /*3c2c0*/  LDL.LU R5, [R1+0x1e4c] ;  /* 0x001e4c0001057983 */ /* 0x000ea20000300800 */
[----:B------:R-:W-:-:S03]  /*3c2d0*/  IMAD.MOV.U32 R75, RZ, RZ, R2 ;  /* 0x000000ffff4b7224 */ /* 0x000fc600078e0002 */
[----:B------:R-:W2:Y:S01]  /*3c2e0*/  LDL.LU R2, [R1+0xa38] ;  /* 0x000a380001027983 */ /* 0x000ea20000300800 */
[----:B---3--:R-:W-:-:S03]  /*3c2f0*/  IMAD.MOV.U32 R74, RZ, RZ, R91 ;  /* 0x000000ffff4a7224 */ /* 0x008fc600078e005b */
[----:B------:R-:W3:Y:S04]  /*3c300*/  LDL.LU R91, [R1+0x1e50] ;  /* 0x001e5000015b7983 */ /* 0x000ee80000300800 */
[----:B------:R-:W-:Y:S04]  /*3c310*/  STL.64 [R1+0x9e8], R10 ;  /* 0x0009e80a01007387 */ /* 0x000fe80000100a00 */
[----:B------:R-:W-:Y:S01]  /*3c320*/  STL.64 [R1+0x3248], R10 ;  /* 0x0032480a01007387 */ /* 0x000fe20000100a00 */
[----:B----4-:R-:W-:Y:S02]  /*3c330*/  IMAD.MOV.U32 R55, RZ, RZ, R89 ;  /* 0x000000ffff377224 */ /* 0x010fe400078e0059 */
[----:B------:R-:W-:Y:S01]  /*3c340*/  IMAD.MOV.U32 R54, RZ, RZ, R87 ;  /* 0x000000ffff367224 */ /* 0x000fe200078e0057 */
[----:B------:R-:W4:Y:S04]  /*3c350*/  LDL.LU R89, [R1+0xa40] ;  /* 0x000a400001597983 */ /* 0x000f280000300800 */
[----:B------:R-:W4:Y:S01]  /*3c360*/  LDL.LU R87, [R1+0x1e54] ;  /* 0x001e540001577983 */ /* 0x000f220000300800 */
[----:B0-----:R-:W-:-:S02]  /*3c370*/  IMAD.MOV.U32 R6, RZ, RZ, R29 ;  /* 0x000000ffff067224 */ /* 0x001fc400078e001d */
[----:B------:R-:W-:Y:S01]  /*3c380*/  IMAD.MOV.U32 R7, RZ, RZ, R25 ;  /* 0x000000ffff077224 */ /* 0x000fe200078e0019 */
[----:B------:R-:W-:Y:S01]  /*3c390*/  STL.64 [R1+0x9f0], R74 ;  /* 0x0009f04a01007387 */ /* 0x000fe20000100a00 */
[----:B------:R-:W-:Y:S02]  /*3c3a0*/  IMAD.MOV.U32 R24, RZ, RZ, R71 ;  /* 0x000000ffff187224 */ /* 0x000fe400078e0047 */
[----:B------:R-:W-:Y:S01]  /*3c3b0*/  IMAD.MOV.U32 R25, RZ, RZ, R28 ;  /* 0x000000ffff197224 */ /* 0x000fe200078e001c */
[----:B------:R-:W-:Y:S04]  /*3c3c0*/  STL.64 [R1+0x3250], R74 ;  /* 0x0032504a01007387 */ /* 0x000fe80000100a00 */
[----:B------:R0:W-:Y:S04]  /*3c3d0*/  STL.64 [R1+0xa00], R6 ;  /* 0x000a000601007387 */ /* 0x0001e80000100a00 */
[----:B------:R-:W-:Y:S04]  /*3c3e0*/  STL.64 [R1+0x9f8], R54 ;  /* 0x0009f83601007387 */ /* 0x000fe80000100a00 */
[----:B------:R-:W-:Y:S04]  /*3c3f0*/  STL.64 [R1+0x3258], R54 ;  /* 0x0032583601007387 */ /* 0x000fe80000100a00 */
[----:B------:R-:W-:Y:S04]  /*3c400*/  STL.64 [R1+0xa08], R24 ;  /* 0x000a081801007387 */ /* 0x000fe80000100a00 */
[----:B------:R-:W-:Y:S04]  /*3c410*/  STL.64 [R1+0x3260], R24 ;  /* 0x0032601801007387 */ /* 0x000fe80000100a00 */
[----:B------:R-:W0:Y:S04]  /*3c420*/  LDL.LU R28, [R1+0xa48] ;  /* 0x000a4800011c7983 */ /* 0x000e280000300800 */
        /* <DEDUP_REMOVED lines=12> */
[----:B------:R-:W2:Y:S04]  /*3c4f0*/  LDL.LU R3, [R1+0x1e64] ;  /* 0x001e640001037983 */ /* 0x000ea80000300800 */
[----:B------:R-:W-:Y:S04]  /*3c500*/  STL.64 [R1+0xa10], R22 ;  /* 0x000a101601007387 */ /* 0x000fe80000100a00 */
[----:B------:R1:W-:Y:S04]  /*3c510*/  STL.64 [R1+0x3268], R22 ;  /* 0x0032681601007387 */ /* 0x0003e80000100a00 */
[----:B------:R-:W-:Y:S04]  /*3c520*/  STL.64 [R1+0xa18], R78 ;  /* 0x000a184e01007387 */ /* 0x000fe80000100a00 */
[----:B------:R-:W-:Y:S01]  /*3c530*/  STL.64 [R1+0x3270], R78 ;  /* 0x0032704e01007387 */ /* 0x000fe20000100a00 */
[----:B------:R-:W-:-:S02]  /*3c540*/  IMAD.MOV.U32 R15, RZ, RZ, R80 ;  /* 0x000000ffff0f7224 */ /* 0x000fc400078e0050 */
[----:B------:R-:W-:Y:S01]  /*3c550*/  IMAD.MOV.U32 R14, RZ, RZ, R51 ;  /* 0x000000ffff0e7224 */ /* 0x000fe200078e0033 */
[----:B------:R-:W-:Y:S04]  /*3c560*/  STL.64 [R1+0xa20], R62 ;  /* 0x000a203e01007387 */ /* 0x000fe80000100a00 */
[----:B------:R-:W-:Y:S04]  /*3c570*/  STL.64 [R1+0x3278], R62 ;  /* 0x0032783e01007387 */ /* 0x000fe80000100a00 */
[----:B------:R-:W-:Y:S04]  /*3c580*/  STL.64 [R1+0xa28], R14 ;  /* 0x000a280e01007387 */ /* 0x000fe80000100a00 */
[----:B------:R-:W-:Y:S01]  /*3c590*/  STL.64 [R1+0x3280], R14 ;  /* 0x0032800e01007387 */ /* 0x000fe20000100a00 */
[----:B------:R-:W-:-:S03]  /*3c5a0*/  IMAD.MOV.U32 R61, RZ, RZ, R2 ;  /* 0x000000ffff3d7224 */ /* 0x000fc600078e0002 */
[----:B------:R-:W2:Y:S01]  /*3c5b0*/  LDL.LU R2, [R1+0xa68] ;  /* 0x000a680001027983 */ /* 0x000ea20000300800 */
[----:B---3--:R-:W-:-:S03]  /*3c5c0*/  IMAD.MOV.U32 R60, RZ, RZ, R91 ;  /* 0x000000ffff3c7224 */ /* 0x008fc600078e005b */
[----:B------:R-:W3:Y:S04]  /*3c5d0*/  LDL.LU R91, [R1+0x1e68] ;  /* 0x001e6800015b7983 */ /* 0x000ee80000300800 */
[----:B------:R-:W3:Y:S01]  /*3c5e0*/  LDL.LU R80, [R1+0xa70] ;  /* 0x000a700001507983 */ /* 0x000ee20000300800 */
[----:B------:R-:W-:-:S03]  /*3c5f0*/  IMAD.MOV.U32 R69, RZ, RZ, R50 ;  /* 0x000000ffff457224 */ /* 0x000fc600078e0032 */
[----:B------:R-:W3:Y:S01]  /*3c600*/  LDL.LU R51, [R1+0x1e6c] ;  /* 0x001e6c0001337983 */ /* 0x000ee20000300800 */
[----:B------:R-:W-:-:S03]  /*3c610*/  IMAD.MOV.U32 R68, RZ, RZ, R5 ;  /* 0x000000ffff447224 */ /* 0x000fc600078e0005 */
[----:B------:R-:W3:Y:S04]  /*3c620*/  LDL.LU R50, [R1+0xa78] ;  /* 0x000a780001327983 */ /* 0x000ee80000300800 */
[----:B------:R-:W3:Y:S01]  /*3c630*/  LDL.LU R5, [R1+0x1e70] ;  /* 0x001e700001057983 */ /* 0x000ee20000300800 */
[----:B----4-:R-:W-:Y:S02]  /*3c640*/  IMAD.MOV.U32 R43, RZ, RZ, R89 ;  /* 0x000000ffff2b7224 */ /* 0x010fe400078e0059 */
[----:B------:R-:W-:Y:S01]  /*3c650*/  IMAD.MOV.U32 R42, RZ, RZ, R87 ;  /* 0x000000ffff2a7224 */ /* 0x000fe200078e0057 */
[----:B------:R-:W4:Y:S04]  /*3c660*/  LDL.LU R89, [R1+0xa80] ;  /* 0x000a800001597983 */ /* 0x000f280000300800 */
[----:B------:R-:W4:Y:S04]  /*3c670*/  LDL.LU R87, [R1+0x1e74] ;  /* 0x001e740001577983 */ /* 0x000f280000300800 */
[----:B------:R-:W-:Y:S04]  /*3c680*/  STL.64 [R1+0xa30], R68 ;  /* 0x000a304401007387 */ /* 0x000fe80000100a00 */
[----:B------:R-:W-:Y:S04]  /*3c690*/  STL [R1+0x3298], R68 ;  /* 0x0032984401007387 */ /* 0x000fe80000100800 */
[----:B------:R-:W-:Y:S04]  /*3c6a0*/  STL [R1+0x3288], R69 ;  /* 0x0032884501007387 */ /* 0x000fe80000100800 */
[----:B------:R-:W-:Y:S04]  /*3c6b0*/  STL.64 [R1+0xa38], R60 ;  /* 0x000a383c01007387 */ /* 0x000fe80000100a00 */
[----:B------:R-:W-:Y:S04]  /*3c6c0*/  STL.64 [R1+0x3290], R60 ;  /* 0x0032903c01007387 */ /* 0x000fe80000100a00 */
[----:B------:R-:W-:Y:S01]  /*3c6d0*/  STL.64 [R1+0xa40], R42 ;  /* 0x000a402a01007387 */ /* 0x000fe20000100a00 */
[----:B0-----:R-:W-:-:S02]  /*3c6e0*/  IMAD.MOV.U32 R7, RZ, RZ, R28 ;  /* 0x000000ffff077224 */ /* 0x001fc400078e001c */
[----:B------:R-:W-:Y:S01]  /*3c6f0*/  IMAD.MOV.U32 R6, RZ, RZ, R71 ;  /* 0x000000ffff067224 */ /* 0x000fe200078e0047 */
[----:B------:R-:W-:Y:S01]  /*3c700*/  STL.64 [R1+0x32a0], R42 ;  /* 0x0032a02a01007387 */ /* 0x000fe20000100a00 */
[----:B------:R-:W-:-:S03]  /*3c710*/  IMAD.MOV.U32 R31, RZ, RZ, R70 ;  /* 0x000000ffff1f7224 */ /* 0x000fc600078e0046 */
[----:B------:R-:W-:Y:S04]  /*3c720*/  STL.64 [R1+0xa48], R6 ;  /* 0x000a480601007387 */ /* 0x000fe80000100a00 */
[----:B------:R-:W-:Y:S04]  /*3c730*/  STL [R1+0x32b8], R6 ;  /* 0x0032b80601007387 */ /* 0x000fe80000100800 */
[----:B------:R0:W-:Y:S01]  /*3c740*/  STL [R1+0x32a8], R7 ;  /* 0x0032a80701007387 */ /* 0x0001e20000100800 */
[----:B------:R-:W-:-:S03]  /*3c750*/  IMAD.MOV.U32 R30, RZ, RZ, R81 ;  /* 0x000000ffff1e7224 */ /* 0x000fc600078e0051 */
        /* <DEDUP_REMOVED lines=18> */
[----:B------:R-:W-:Y:S04]  /*3c880*/  STL.64 [R1+0xa60], R34 ;  /* 0x000a602201007387 */ /* 0x000fe80000100a00 */
[----:B------:R-:W-:Y:S04]  /*3c890*/  STL [R1+0x32d8], R34 ;  /* 0x0032d82201007387 */ /* 0x000fe80000100800 */
[----:B------:R-:W-:Y:S04]  /*3c8a0*/  STL [R1+0x32c8], R35 ;  /* 0x0032c82301007387 */ /* 0x000fe80000100800 */
[----:B------:R-:W-:Y:S04]  /*3c8b0*/  STL.64 [R1+0xa68], R58 ;  /* 0x000a683a01007387 */ /* 0x000fe80000100a00 */
[----:B------:R-:W-:Y:S01]  /*3c8c0*/  STL.64 [R1+0x32d0], R58 ;  /* 0x0032d03a01007387 */ /* 0x000fe20000100a00 */
[----:B------:R-:W-:-:S02]  /*3c8d0*/  IMAD.MOV.U32 R57, RZ, RZ, R80 ;  /* 0x000000ffff397224 */ /* 0x000fc400078e0050 */
[----:B------:R-:W-:Y:S02]  /*3c8e0*/  IMAD.MOV.U32 R56, RZ, RZ, R51 ;  /* 0x000000ffff387224 */ /* 0x000fe400078e0033 */
[----:B------:R-:W-:Y:S02]  /*3c8f0*/  IMAD.MOV.U32 R33, RZ, RZ, R50 ;  /* 0x000000ffff217224 */ /* 0x000fe400078e0032 */
[----:B------:R-:W-:Y:S02]  /*3c900*/  IMAD.MOV.U32 R32, RZ, RZ, R5 ;  /* 0x000000ffff207224 */ /* 0x000fe400078e0005 */
[----:B----4-:R-:W-:Y:S02]  /*3c910*/  IMAD.MOV.U32 R9, RZ, RZ, R89 ;  /* 0x000000ffff097224 */ /* 0x010fe400078e0059 */
[----:B------:R-:W-:Y:S01]  /*3c920*/  IMAD.MOV.U32 R8, RZ, RZ, R87 ;  /* 0x000000ffff087224 */ /* 0x000fe200078e0057 */
        /* <DEDUP_REMOVED lines=8> */
[----:B------:R-:W-:Y:S04]  /*3c9b0*/  STL.64 [R1+0xa70], R56 ;  /* 0x000a703801007387 */ /* 0x000fe80000100a00 */
[----:B------:R-:W-:Y:S04]  /*3c9c0*/  STL.64 [R1+0x32e0], R56 ;  /* 0x0032e03801007387 */ /* 0x000fe80000100a00 */
        /* <DEDUP_REMOVED lines=8> */
[----:B------:R-:W-:Y:S01]  /*3ca50*/  IMAD.MOV.U32 R82, RZ, RZ, R93 ;  /* 0x000000ffff527224 */ /* 0x000fe200078e005d */
[----:B------:R-:W4:Y:S04]  /*3ca60*/  LDL.LU R0, [R1+0xac8] ;  /* 0x000ac80001007983 */ /* 0x000f280000300800 */
[----:B------:R-:W4:Y:S04]  /*3ca70*/  LDL.LU R93, [R1+0x1e98] ;  /* 0x001e9800015d7983 */ /* 0x000f280000300800 */
[----:B------:R-:W-:Y:S04]  /*3ca80*/  STL.64 [R1+0xa88], R12 ;  /* 0x000a880c01007387 */ /* 0x000fe80000100a00 */
[----:B------:R-:W-:Y:S04]  /*3ca90*/  STL.64 [R1+0x3300], R12 ;  /* 0x0033000c01007387 */ /* 0x000fe80000100a00 */
        /* <DEDUP_REMOVED lines=15> */
[----:B----4-:R-:W-:-:S02]  /*3cb90*/  IMAD.MOV.U32 R19, RZ, RZ, R89 ;  /* 0x000000ffff137224 */ /* 0x010fc400078e0059 */
[----:B------:R-:W-:Y:S01]  /*3cba0*/  IMAD.MOV.U32 R18, RZ, RZ, R87 ;  /* 0x000000ffff127224 */ /* 0x000fe200078e0057 */
[----:B------:R-:W4:Y:S04]  /*3cbb0*/  LDL.LU R89, [R1+0xae8] ;  /* 0x000ae80001597983 */ /* 0x000f280000300800 */
[----:B------:R-:W4:Y:S04]  /*3cbc0*/  LDL.LU R87, [R1+0x1ea8] ;  /* 0x001ea80001577983 */ /* 0x000f280000300800 */
[----:B------:R-:W-:Y:S04]  /*3cbd0*/  STL.64 [R1+0xaa0], R72 ;  /* 0x000aa04801007387 */ /* 0x000fe80000100a00 */
[----:B------:R-:W-:Y:S04]  /*3cbe0*/  STL.64 [R1+0x3320], R72 ;  /* 0x0033204801007387 */ /* 0x000fe80000100a00 */
[----:B------:R-:W-:Y:S01]  /*3cbf0*/  STL.64 [R1+0xaa8], R18 ;  /* 0x000aa81201007387 */ /* 0x000fe20000100a00 */
[----:B------:R-:W-:-:S03]  /*3cc00*/  IMAD.MOV.U32 R27, RZ, RZ, R80 ;  /* 0x000000ffff1b7224 */ /* 0x000fc600078e0050 */
[----:B------:R-:W-:Y:S01]  /*3cc10*/  STL.64 [R1+0x3328], R18 ;  /* 0x0033281201007387 */ /* 0x000fe20000100a00 */
        /* <DEDUP_REMOVED lines=8> */
[----:B------:R-:W-:-:S05]  /*3cca0*/  IMAD.MOV.U32 R65, RZ, RZ, R28 ;  /* 0x000000ffff417224 */ /* 0x000fca00078e001c */
[----:B------:R-:W-:Y:S04]  /*3ccb0*/  STL.64 [R1+0xab0], R64 ;  /* 0x000ab04001007387 */ /* 0x000fe80000100a00 */
[----:B------:R-:W-:Y:S04]  /*3ccc0*/  STL.64 [R1+0x3330], R64 ;  /* 0x0033304001007387 */ /* 0x000fe80000100a00 */
[----:B------:R-:W-:Y:S04]  /*3ccd0*/  STL.64 [R1+0xab8], R26 ;  /* 0x000ab81a01007387 */ /* 0x000fe80000100a00 */
[----:B------:R-:W-:Y:S01]  /*3cce0*/  STL.64 [R1+0x3338], R26 ;  /* 0x0033381a01007387 */ /* 0x000fe20000100a00 */
[----:B------:R-:W-:-:S02]  /*3ccf0*/  IMAD.MOV.U32 R45, RZ, RZ, R0 ;  /* 0x000000ffff2d7224 */ /* 0x000fc400078e0000 */
[----:B------:R-:W-:Y:S01]  /*3cd00*/  IMAD.MOV.U32 R44, RZ, RZ, R93 ;  /* 0x000000ffff2c7224 */ /* 0x000fe200078e005d */
[----:B------:R-:W4:Y:S04]  /*3cd10*/  LDL.LU R0, [R1+0xb00] ;  /* 0x000b000001007983 */ /* 0x000f280000300800 */
[----:B------:R-:W4:Y:S04]  /*3cd20*/  LDL.LU R93, [R1+0x1eb4] ;  /* 0x001eb400015d7983 */ /* 0x000f280000300800 */
        /* <DEDUP_REMOVED lines=8> */
[----:B------:R-:W-:Y:S04]  /*3cdb0*/  STL.64 [R1+0xac8], R44 ;  /* 0x000ac82c01007387 */ /* 0x000fe80000100a00 */
[----:B------:R-:W-:Y:S04]  /*3cdc0*/  STL.64 [R1+0x3348], R44 ;  /* 0x0033482c01007387 */ /* 0x000fe80000100a00 */
        /* <DEDUP_REMOVED lines=8> */
[----:B------:R-:W0:Y:S04]  /*3ce50*/  LDL.LU R75, [R1+0xb18] ;  /* 0x000b1800014b7983 */ /* 0x000e280000300800 */
[----:B------:R-:W3:Y:S04]  /*3ce60*/  LDL.LU R29, [R1+0x1ec0] ;  /* 0x001ec000011d7983 */ /* 0x000ee80000300800 */
[----:B------:R-:W3:Y:S04]  /*3ce70*/  LDL.LU R28, [R1+0xb20] ;  /* 0x000b2000011c7983 */ /* 0x000ee80000300800 */
[----:B------:R-:W3:Y:S04]  /*3ce80*/  LDL.LU R71, [R1+0x1ec4] ;  /* 0x001ec40001477983 */ /* 0x000ee80000300800 */
[----:B------:R-:W3:Y:S04]  /*3ce90*/  LDL.LU R70, [R1+0xb28] ;  /* 0x000b280001467983 */ /* 0x000ee80000300800 */
[----:B------:R-:W3:Y:S01]  /*3cea0*/  LDL.LU R81, [R1+0x1ec8] ;  /* 0x001ec80001517983 */ /* 0x000ee20000300800 */
[----:B----4-:R-:W-:-:S02]  /*3ceb0*/  IMAD.MOV.U32 R53, RZ, RZ, R89 ;  /* 0x000000ffff357224 */ /* 0x010fc400078e0059 */
[----:B------:R-:W-:Y:S01]  /*3cec0*/  IMAD.MOV.U32 R52, RZ, RZ, R87 ;  /* 0x000000ffff347224 */ /* 0x000fe200078e0057 */
[----:B------:R-:W4:Y:S04]  /*3ced0*/  LDL.LU R89, [R1+0xb30] ;  /* 0x000b300001597983 */ /* 0x000f280000300800 */
[----:B------:R-:W4:Y:S04]  /*3cee0*/  LDL.LU R87, [R1+0x1ecc] ;  /* 0x001ecc0001577983 */ /* 0x000f280000300800 */
[----:B------:R-:W-:Y:S04]  /*3cef0*/  STL.64 [R1+0xae0], R38 ;  /* 0x000ae02601007387 */ /* 0x000fe80000100a00 */
[----:B------:R-:W-:Y:S01]  /*3cf00*/  STL.64 [R1+0x3360], R38 ;  /* 0x0033602601007387 */ /* 0x000fe20000100a00 */
[----:B------:R-:W-:-:S03]  /*3cf10*/  IMAD.MOV.U32 R77, RZ, RZ, R80 ;  /* 0x000000ffff4d7224 */ /* 0x000fc600078e0050 */
[----:B------:R-:W4:Y:S01]  /*3cf20*/  LDL.LU R80, [R1+0xb38] ;  /* 0x000b380001507983 */ /* 0x000f220000300800 */
[----:B------:R-:W-:Y:S02]  /*3cf30*/  IMAD.MOV.U32 R76, RZ, RZ, R51 ;  /* 0x000000ffff4c7224 */ /* 0x000fe400078e0033 */
[----:B------:R-:W-:Y:S02]  /*3cf40*/  IMAD.MOV.U32 R17, RZ, RZ, R50 ;  /* 0x000000ffff117224 */ /* 0x000fe400078e0032 */
[----:B------:R-:W-:Y:S02]  /*3cf50*/  IMAD.MOV.U32 R16, RZ, RZ, R5 ;  /* 0x000000ffff107224 */ /* 0x000fe400078e0005 */
[----:B------:R-:W4:Y:S04]  /*3cf60*/  LDL.LU R5, [R1+0x1ed0] ;  /* 0x001ed00001057983 */ /* 0x000f280000300800 */
[----:B------:R-:W-:Y:S04]  /*3cf70*/  STL.64 [R1+0xae8], R52 ;  /* 0x000ae83401007387 */ /* 0x000fe80000100a00 */
[----:B------:R-:W-:Y:S04]  /*3cf80*/  STL.64 [R1+0x3368], R52 ;  /* 0x0033683401007387 */ /* 0x000fe80000100a00 */
[----:B------:R-:W-:Y:S04]  /*3cf90*/  STL.64 [R1+0xaf0], R76 ;  /* 0x000af04c01007387 */ /* 0x000fe80000100a00 */
[----:B------:R-:W-:Y:S04]  /*3cfa0*/  STL.64 [R1+0x3370], R76 ;  /* 0x0033704c01007387 */ /* 0x000fe80000100a00 */
[----:B------:R-:W-:Y:S04]  /*3cfb0*/  STL.64 [R1+0xaf8], R16 ;  /* 0x000af81001007387 */ /* 0x000fe80000100a00 */
[----:B------:R-:W-:Y:S04]  /*3cfc0*/  STL.64 [R1+0x3378], R16 ;  /* 0x0033781001007387 */ /* 0x000fe80000100a00 */
[----:B-1----:R-:W4:Y:S04]  /*3cfd0*/  LDL.LU R22, [R1+0xb40] ;  /* 0x000b400001167983 */ /* 0x002f280000300800 */
        /* <DEDUP_REMOVED lines=10> */
[----:B------:R-:W-:Y:S01]  /*3d080*/  STL.64 [R1+0x3380], R46 ;  /* 0x0033802e01007387 */ /* 0x000fe20000100a00 */
[----:B------:R-:W-:-:S03]  /*3d090*/  IMAD.MOV.U32 R11, RZ, RZ, R2 ;  /* 0x000000ffff0b7224 */ /* 0x000fc600078e0002 */
[----:B------:R-:W2:Y:S01]  /*3d0a0*/  LDL.LU R2, [R1+0xb58] ;  /* 0x000b580001027983 */ /* 0x000ea20000300800 */
[----:B---3--:R-:W-:Y:S02]  /*3d0b0*/  IMAD.MOV.U32 R10, RZ, RZ, R91 ;  /* 0x000000ffff0a7224 */ /* 0x008fe400078e005b */
[----:B0-----:R-:W-:Y:S02]  /*3d0c0*/  IMAD.MOV.U32 R7, RZ, RZ, R75 ;  /* 0x000000ffff077224 */ /* 0x001fe400078e004b */
[----:B------:R-:W-:Y:S01]  /*3d0d0*/  IMAD.MOV.U32 R6, RZ, RZ, R29 ;  /* 0x000000ffff067224 */ /* 0x000fe200078e001d */
[----:B------:R-:W3:Y:S04]  /*3d0e0*/  LDL.LU R91, [R1+0x1ee0] ;  /* 0x001ee000015b7983 */ /* 0x000ee80000300800 */
        /* <DEDUP_REMOVED lines=13> */
[----:B------:R-:W-:Y:S04]  /*3d1c0*/  STL.64 [R1+0xb20], R74 ;  /* 0x000b204a01007387 */ /* 0x000fe80000100a00 */
[----:B------:R-:W-:Y:S04]  /*3d1d0*/  STL.64 [R1+0x3398], R74 ;  /* 0x0033984a01007387 */ /* 0x000fe80000100a00 */
        /* <DEDUP_REMOVED lines=8> */
[----:B------:R-:W-:-:S03]  /*3d260*/  LOP3.LUT R23, R23, R22, RZ, 0x3c, !PT ;  /* 0x0000001617177212 */ /* 0x000fc600078e3cff */
[----:B------:R-:W-:Y:S01]  /*3d270*/  STL.64 [R1+0xb28], R28 ;  /* 0x000b281c01007387 */ /* 0x000fe20000100a00 */
[----:B------:R-:W-:-:S03]  /*3d280*/  LOP3.LUT R22, R23, R22, RZ, 0x3c, !PT ;  /* 0x0000001617167212 */ /* 0x000fc600078e3cff */
[----:B------:R-:W-:Y:S04]  /*3d290*/  STL.64 [R1+0x33a0], R28 ;  /* 0x0033a01c01007387 */ /* 0x000fe80000100a00 */
[----:B------:R-:W-:Y:S01]  /*3d2a0*/  STL.64 [R1+0xb30], R54 ;  /* 0x000b303601007387 */ /* 0x000fe20000100a00 */
[----:B------:R-:W-:-:S03]  /*3d2b0*/  LOP3.LUT R23, R23, R22, RZ, 0x3c, !PT ;  /* 0x0000001617177212 */ /* 0x000fc600078e3cff */
[----:B------:R1:W-:Y:S04]  /*3d2c0*/  STL.64 [R1+0x33b0], R54 ;  /* 0x0033b03601007387 */ /* 0x0003e80000100a00 */
[----:B------:R-:W-:Y:S04]  /*3d2d0*/  STL.64 [R1+0xb38], R24 ;  /* 0x000b381801007387 */ /* 0x000fe80000100a00 */
[----:B------:R0:W-:Y:S01]  /*3d2e0*/  STL.64 [R1+0x33b8], R24 ;  /* 0x0033b81801007387 */ /* 0x0001e20000100a00 */
[----:B------:R-:W-:-:S03]  /*3d2f0*/  IMAD.MOV.U32 R79, RZ, RZ, R0 ;  /* 0x000000ffff4f7224 */ /* 0x000fc600078e0000 */
[----:B------:R-:W-:Y:S04]  /*3d300*/  STL.64 [R1+0xb40], R22 ;  /* 0x000b401601007387 */ /* 0x000fe80000100a00 */
[----:B------:R-:W-:Y:S01]  /*3d310*/  STL.64 [R1+0x33c0], R22 ;  /* 0x0033c01601007387 */ /* 0x000fe20000100a00 */
[----:B------:R-:W-:-:S03]  /*3d320*/  IMAD.MOV.U32 R78, RZ, RZ, R93 ;  /* 0x000000ffff4e7224 */ /* 0x000fc600078e005d */
        /* <DEDUP_REMOVED lines=23> */
[----:B0-----:R-:W4:Y:S04]  /*3d4a0*/  LDL.LU R6, [R1+0xba0] ;  /* 0x000ba00001067983 */ /* 0x001f280000300800 */
        /* <DEDUP_REMOVED lines=20> */
[----:B------:R-:W-:-:S03]  /*3d5f0*/  IMAD.MOV.U32 R58, RZ, RZ, R93 ;  /* 0x000000ffff3a7224 */ /* 0x000fc600078e005d */
[----:B------:R-:W4:Y:S01]  /*3d600*/  LDL.LU R93, [R1+0xbc0] ;  /* 0x000bc000015d7983 */ /* 0x000f220000300800 */
[----:B------:R-:W-:Y:S02]  /*3d610*/  IMAD.MOV.U32 R59, RZ, RZ, R0 ;  /* 0x000000ffff3b7224 */ /* 0x000fe400078e0000 */
[----:B------:R-:W-:Y:S02]  /*3d620*/  IMAD.MOV.U32 R57, RZ, RZ, R92 ;  /* 0x000000ffff397224 */ /* 0x000fe400078e005c */
[----:B------:R-:W4:Y:S04]  /*3d630*/  LDL.LU R92, [R1+0x1f14] ;  /* 0x001f1400015c7983 */ /* 0x000f280000300800 */
[----:B------:R-:W-:Y:S04]  /*3d640*/  STL.64 [R1+0xb80], R58 ;  /* 0x000b803a01007387 */ /* 0x000fe80000100a00 */
[----:B------:R0:W-:Y:S01]  /*3d650*/  STL.64 [R1+0x3410], R58 ;  /* 0x0034103a01007387 */ /* 0x0001e20000100a00 */
[----:B--2---:R-:W-:-:S03]  /*3d660*/  IMAD.MOV.U32 R56, RZ, RZ, R3 ;  /* 0x000000ffff387224 */ /* 0x004fc600078e0003 */
[----:B------:R-:W2:Y:S04]  /*3d670*/  LDL.LU R0, [R1+0xbc8] ;  /* 0x000bc80001007983 */ /* 0x000ea80000300800 */
[----:B------:R-:W2:Y:S01]  /*3d680*/  LDL.LU R3, [R1+0x1f18] ;  /* 0x001f180001037983 */ /* 0x000ea20000300800 */
[----:B------:R-:W-:-:S03]  /*3d690*/  IMAD.MOV.U32 R9, RZ, RZ, R2 ;  /* 0x000000ffff097224 */ /* 0x000fc600078e0002 */
[----:B------:R-:W2:Y:S01]  /*3d6a0*/  LDL.LU R2, [R1+0xbd0] ;  /* 0x000bd00001027983 */ /* 0x000ea20000300800 */
[----:B---3--:R-:W-:-:S03]  /*3d6b0*/  IMAD.MOV.U32 R8, RZ, RZ, R91 ;  /* 0x000000ffff087224 */ /* 0x008fc600078e005b */
[----:B------:R-:W3:Y:S01]  /*3d6c0*/  LDL.LU R91, [R1+0x1f1c] ;  /* 0x001f1c00015b7983 */ /* 0x000ee20000300800 */
[----:B----4-:R-:W-:Y:S02]  /*3d6d0*/  IMAD.MOV.U32 R13, RZ, RZ, R89 ;  /* 0x000000ffff0d7224 */ /* 0x010fe400078e0059 */
[----:B------:R-:W-:Y:S01]  /*3d6e0*/  IMAD.MOV.U32 R12, RZ, RZ, R87 ;  /* 0x000000ffff0c7224 */ /* 0x000fe200078e0057 */
[----:B------:R-:W4:Y:S04]  /*3d6f0*/  LDL.LU R89, [R1+0xbd8] ;  /* 0x000bd80001597983 */ /* 0x000f280000300800 */
[----:B------:R-:W4:Y:S04]  /*3d700*/  LDL.LU R87, [R1+0x1f20] ;  /* 0x001f200001577983 */ /* 0x000f280000300800 */
[----:B------:R-:W-:Y:S04]  /*3d710*/  STL.64 [R1+0xb88], R56 ;  /* 0x000b883801007387 */ /* 0x000fe80000100a00 */
[----:B------:R-:W-:Y:S04]  /*3d720*/  STL [R1+0x3428], R56 ;  /* 0x0034283801007387 */ /* 0x000fe80000100800 */
[----:B------:R-:W-:Y:S01]  /*3d730*/  STL [R1+0x3418], R57 ;  /* 0x0034183901007387 */ /* 0x000fe20000100800 */
[----:B------:R-:W-:-:S02]  /*3d740*/  IMAD.MOV.U32 R66, RZ, RZ, R69 ;  /* 0x000000ffff427224 */ /* 0x000fc400078e0045 */
[----:B------:R-:W-:Y:S01]  /*3d750*/  IMAD.MOV.U32 R67, RZ, RZ, R6 ;  /* 0x000000ffff437224 */ /* 0x000fe200078e0006 */
        /* <DEDUP_REMOVED lines=9> */
[----:B------:R-:W-:-:S03]  /*3d7f0*/  IMAD.MOV.U32 R72, RZ, RZ, R71 ;  /* 0x000000ffff487224 */ /* 0x000fc600078e0047 */
[----:B------:R-:W4:Y:S01]  /*3d800*/  LDL.LU R69, [R1+0x1f28] ;  /* 0x001f280001457983 */ /* 0x000f220000300800 */
[----:B------:R-:W-:Y:S02]  /*3d810*/  IMAD.MOV.U32 R73, RZ, RZ, R68 ;  /* 0x000000ffff497224 */ /* 0x000fe400078e0044 */
        /* <DEDUP_REMOVED lines=14> */
[----:B------:R-:W-:Y:S04]  /*3d900*/  STL.64 [R1+0xbb8], R80 ;  /* 0x000bb85001007387 */ /* 0x000fe80000100a00 */
[----:B------:R0:W-:Y:S04]  /*3d910*/  STL.64 [R1+0x3450], R80 ;  /* 0x0034505001007387 */ /* 0x0001e80000100a00 */
[----:B------:R-:W-:Y:S04]  /*3d920*/  STL.64 [R1+0xbc0], R18 ;  /* 0x000bc01201007387 */ /* 0x000fe80000100a00 */
[----:B------:R-:W-:Y:S04]  /*3d930*/  STL.64 [R1+0x3458], R18 ;  /* 0x0034581201007387 */ /* 0x000fe80000100a00 */
[----:B------:R-:W4:Y:S04]  /*3d940*/  LDL.LU R20, [R1+0xc00] ;  /* 0x000c000001147983 */ /* 0x000f280000300800 */
[----:B------:R-:W4:Y:S01]  /*3d950*/  LDL.LU R21, [R1+0x1f34] ;  /* 0x001f340001157983 */ /* 0x000f220000300800 */
[----:B--2---:R-:W-:-:S02]  /*3d960*/  IMAD.MOV.U32 R7, RZ, RZ, R0 ;  /* 0x000000ffff077224 */ /* 0x004fc400078e0000 */
[----:B------:R-:W-:Y:S01]  /*3d970*/  IMAD.MOV.U32 R6, RZ, RZ, R3 ;  /* 0x000000ffff067224 */ /* 0x000fe200078e0003 */
        /* <DEDUP_REMOVED lines=15> */
[----:B------:R-:W-:Y:S04]  /*3da70*/  STL.64 [R1+0x3470], R34 ;  /* 0x0034702201007387 */ /* 0x000fe80000100a00 */
[----:B------:R-:W4:Y:S01]  /*3da80*/  LDL.LU R77, [R1+0xc20] ;  /* 0x000c2000014d7983 */ /* 0x000f220000300800 */
[----:B------:R-:W-:-:S03]  /*3da90*/  IMAD.MOV.U32 R64, RZ, RZ, R83 ;  /* 0x000000ffff407224 */ /* 0x000fc600078e0053 */
[----:B------:R-:W4:Y:S01]  /*3daa0*/  LDL.LU R83, [R1+0x1f44] ;  /* 0x001f440001537983 */ /* 0x000f220000300800 */
[----:B------:R-:W-:Y:S02]  /*3dab0*/  IMAD.MOV.U32 R27, RZ, RZ, R82 ;  /* 0x000000ffff1b7224 */ /* 0x000fe400078e0052 */
[----:B------:R-:W-:Y:S01]  /*3dac0*/  IMAD.MOV.U32 R26, RZ, RZ, R69 ;  /* 0x000000ffff1a7224 */ /* 0x000fe200078e0045 */
[----:B------:R-:W4:Y:S04]  /*3dad0*/  LDL.LU R82, [R1+0xc28] ;  /* 0x000c280001527983 */ /* 0x000f280000300800 */
[----:B------:R-:W4:Y:S04]  /*3dae0*/  LDL.LU R69, [R1+0x1f48] ;  /* 0x001f480001457983 */ /* 0x000f280000300800 */
[----:B------:R-:W-:Y:S01]  /*3daf0*/  STL.64 [R1+0xbe0], R64 ;  /* 0x000be04001007387 */ /* 0x000fe20000100a00 */
[----:B------:R-:W-:-:S03]  /*3db00*/  IMAD.MOV.U32 R37, RZ, RZ, R68 ;  /* 0x000000ffff257224 */ /* 0x000fc600078e0044 */
[----:B------:R-:W-:Y:S01]  /*3db10*/  STL.64 [R1+0x3478], R64 ;  /* 0x0034784001007387 */ /* 0x000fe20000100a00 */
[----:B------:R-:W-:-:S03]  /*3db20*/  IMAD.MOV.U32 R36, RZ, RZ, R5 ;  /* 0x000000ffff247224 */ /* 0x000fc600078e0005 */
[----:B------:R-:W4:Y:S04]  /*3db30*/  LDL.LU R68, [R1+0xc30] ;  /* 0x000c300001447983 */ /* 0x000f280000300800 */
[----:B------:R-:W4:Y:S01]  /*3db40*/  LDL.LU R5, [R1+0x1f4c] ;  /* 0x001f4c0001057983 */ /* 0x000f220000300800 */
[----:B------:R-:W-:-:S03]  /*3db50*/  IMAD.MOV.U32 R45, RZ, RZ, R93 ;  /* 0x000000ffff2d7224 */ /* 0x000fc600078e005d */
[----:B------:R-:W4:Y:S01]  /*3db60*/  LDL.LU R93, [R1+0xc38] ;  /* 0x000c3800015d7983 */ /* 0x000f220000300800 */
[----:B------:R-:W-:-:S03]  /*3db70*/  IMAD.MOV.U32 R44, RZ, RZ, R92 ;  /* 0x000000ffff2c7224 */ /* 0x000fc600078e005c */
[----:B------:R-:W4:Y:S01]  /*3db80*/  LDL.LU R92, [R1+0x1f50] ;  /* 0x001f5000015c7983 */ /* 0x000f220000300800 */
[----:B------:R-:W-:-:S03]  /*3db90*/  LOP3.LUT R21, R21, R20, RZ, 0x3c, !PT ;  /* 0x0000001415157212 */ /* 0x000fc600078e3cff */
[----:B------:R-:W-:Y:S01]  /*3dba0*/  STL.64 [R1+0xbe8], R26 ;  /* 0x000be81a01007387 */ /* 0x000fe20000100a00 */
[----:B------:R-:W-:-:S03]  /*3dbb0*/  LOP3.LUT R20, R21, R20, RZ, 0x3c, !PT ;  /* 0x0000001415147212 */ /* 0x000fc600078e3cff */
[----:B------:R0:W-:Y:S04]  /*3dbc0*/  STL.64 [R1+0x3488], R26 ;  /* 0x0034881a01007387 */ /* 0x0001e80000100a00 */
[----:B------:R-:W-:Y:S01]  /*3dbd0*/  STL.64 [R1+0xbf0], R36 ;  /* 0x000bf02401007387 */ /* 0x000fe20000100a00 */
[----:B------:R-:W-:-:S03]  /*3dbe0*/  LOP3.LUT R21, R21, R20, RZ, 0x3c, !PT ;  /* 0x0000001415157212 */ /* 0x000fc600078e3cff */
[----:B------:R0:W-:Y:S04]  /*3dbf0*/  STL.64 [R1+0x3490], R36 ;  /* 0x0034902401007387 */ /* 0x0001e80000100a00 */
[----:B------:R-:W-:Y:S04]  /*3dc00*/  STL.64 [R1+0xbf8], R44 ;  /* 0x000bf82c01007387 */ /* 0x000fe80000100a00 */
[----:B------:R0:W-:Y:S01]  /*3dc10*/  STL.64 [R1+0x3498], R44 ;  /* 0x0034982c01007387 */ /* 0x0001e20000100a00 */
[----:B--2---:R-:W-:-:S03]  /*3dc20*/  IMAD.MOV.U32 R49, RZ, RZ, R0 ;  /* 0x000000ffff317224 */ /* 0x004fc600078e0000 */
[----:B------:R-:W-:Y:S04]  /*3dc30*/  STL.64 [R1+0xc00], R20 ;  /* 0x000c001401007387 */ /* 0x000fe80000100a00 */
[----:B------:R-:W-:Y:S01]  /*3dc40*/  STL.64 [R1+0x34a0], R20 ;  /* 0x0034a01401007387 */ /* 0x000fe20000100a00 */
[----:B------:R-:W-:-:S03]  /*3dc50*/  IMAD.MOV.U32 R48, RZ, RZ, R3 ;  /* 0x000000ffff307224 */ /* 0x000fc600078e0003 */
[----:B------:R-:W2:Y:S01]  /*3dc60*/  LDL.LU R0, [R1+0xc40] ;  /* 0x000c400001007983 */ /* 0x000ea20000300800 */
[----:B------:R-:W-:-:S03]  /*3dc70*/  IMAD.MOV.U32 R39, RZ, RZ, R2 ;  /* 0x000000ffff277224 */ /* 0x000fc600078e0002 */
[----:B------:R-:W2:Y:S04]  /*3dc80*/  LDL.LU R3, [R1+0x1f54] ;  /* 0x001f540001037983 */ /* 0x000ea80000300800 */
        /* <DEDUP_REMOVED lines=15> */
[----:B------:R-:W-:-:S05]  /*3dd80*/  IMAD.MOV.U32 R76, RZ, RZ, R83 ;  /* 0x000000ffff4c7224 */ /* 0x000fca00078e0053 */
        /* <DEDUP_REMOVED lines=14> */
[----:B------:R-:W-:-:S03]  /*3de70*/  IMAD.MOV.U32 R50, RZ, RZ, R92 ;  /* 0x000000ffff327224 */ /* 0x000fc600078e005c */
        /* <DEDUP_REMOVED lines=8> */
[----:B--2---:R-:W-:-:S02]  /*3df00*/  IMAD.MOV.U32 R11, RZ, RZ, R0 ;  /* 0x000000ffff0b7224 */ /* 0x004fc400078e0000 */
[----:B------:R-:W-:Y:S01]  /*3df10*/  IMAD.MOV.U32 R10, RZ, RZ, R3 ;  /* 0x000000ffff0a7224 */ /* 0x000fe200078e0003 */
        /* <DEDUP_REMOVED lines=9> */
[----:B------:R-:W4:Y:S01]  /*3dfb0*/  LDL.LU R87, [R1+0x1f7c] ;  /* 0x001f7c0001577983 */ /* 0x000f220000300800 */
[----:B------:R-:W-:-:S03]  /*3dfc0*/  LOP3.LUT R55, R55, R54, RZ, 0x3c, !PT ;  /* 0x0000003637377212 */ /* 0x000fc600078e3cff */
[----:B------:R-:W-:Y:S01]  /*3dfd0*/  STL.64 [R1+0xc40], R10 ;  /* 0x000c400a01007387 */ /* 0x000fe20000100a00 */
[----:B------:R-:W-:-:S03]  /*3dfe0*/  LOP3.LUT R54, R55, R54, RZ, 0x3c, !PT ;  /* 0x0000003637367212 */ /* 0x000fc600078e3cff */
[----:B------:R-:W-:Y:S04]  /*3dff0*/  STL.64 [R1+0x34e0], R10 ;  /* 0x0034e00a01007387 */ /* 0x000fe80000100a00 */
[----:B------:R-:W-:Y:S04]  /*3e000*/  STL.64 [R1+0xc48], R74 ;  /* 0x000c484a01007387 */ /* 0x000fe80000100a00 */
[----:B------:R-:W-:Y:S01]  /*3e010*/  STL.64 [R1+0x34f0], R74 ;  /* 0x0034f04a01007387 */ /* 0x000fe20000100a00 */
[----:B------:R-:W-:-:S03]  /*3e020*/  LOP3.LUT R55, R55, R54, RZ, 0x3c, !PT ;  /* 0x0000003637377212 */ /* 0x000fc600078e3cff */
[----:B------:R-:W-:Y:S04]  /*3e030*/  STL.64 [R1+0xc50], R28 ;  /* 0x000c501c01007387 */ /* 0x000fe80000100a00 */
[----:B------:R-:W-:Y:S04]  /*3e040*/  STL [R1+0x35a8], R28 ;  /* 0x0035a81c01007387 */ /* 0x000fe80000100800 */
[----:B------:R-:W-:Y:S04]  /*3e050*/  STL [R1+0x34f8], R29 ;  /* 0x0034f81d01007387 */ /* 0x000fe80000100800 */
[----:B------:R-:W-:Y:S04]  /*3e060*/  STL.64 [R1+0xc58], R54 ;  /* 0x000c583601007387 */ /* 0x000fe80000100a00 */
[----:B------:R-:W-:Y:S04]  /*3e070*/  STL.64 [R1+0x3500], R54 ;  /* 0x0035003601007387 */ /* 0x000fe80000100a00 */
[----:B0-----:R-:W4:Y:S01]  /*3e080*/  LDL.LU R59, [R1+0xc98] ;  /* 0x000c9800013b7983 */ /* 0x001f220000300800 */
[----:B------:R-:W-:-:S03]  /*3e090*/  IMAD.MOV.U32 R24, RZ, RZ, R83 ;  /* 0x000000ffff187224 */ /* 0x000fc600078e0053 */
[----:B------:R-:W4:Y:S04]  /*3e0a0*/  LDL.LU R31, [R1+0x1f80] ;  /* 0x001f8000011f7983 */ /* 0x000f280000300800 */
[----:B------:R-:W-:Y:S04]  /*3e0b0*/  STL.64 [R1+0xc60], R24 ;  /* 0x000c601801007387 */ /* 0x000fe80000100a00 */
[----:B------:R-:W-:Y:S04]  /*3e0c0*/  STL.64 [R1+0x3508], R24 ;  /* 0x0035081801007387 */ /* 0x000fe80000100a00 */
        /* <DEDUP_REMOVED lines=9> */
[----:B------:R-:W4:Y:S01]  /*3e160*/  LDL.LU R93, [R1+0xcb0] ;  /* 0x000cb000015d7983 */ /* 0x000f220000300800 */
[----:B------:R-:W-:-:S03]  /*3e170*/  IMAD.MOV.U32 R62, RZ, RZ, R92 ;  /* 0x000000ffff3e7224 */ /* 0x000fc600078e005c */
[----:B------:R-:W4:Y:S04]  /*3e180*/  LDL.LU R92, [R1+0x1f8c] ;  /* 0x001f8c00015c7983 */ /* 0x000f280000300800 */
        /* <DEDUP_REMOVED lines=27> */
[----:B------:R-:W-:Y:S01]  /*3e340*/  STL.64 [R1+0x3538], R40 ;  /* 0x0035382801007387 */ /* 0x000fe20000100a00 */
[----:B------:R-:W-:-:S05]  /*3e350*/  IMAD.MOV.U32 R58, RZ, RZ, R31 ;  /* 0x000000ffff3a7224 */ /* 0x000fca00078e001f */
[----:B------:R-:W-:Y:S04]  /*3e360*/  STL.64 [R1+0xc98], R58 ;  /* 0x000c983a01007387 */ /* 0x000fe80000100a00 */
[----:B------:R-:W-:Y:S01]  /*3e370*/  STL.64 [R1+0x3540], R58 ;  /* 0x0035403a01007387 */ /* 0x000fe20000100a00 */
[----:B------:R-:W-:-:S03]  /*3e380*/  IMAD.MOV.U32 R9, RZ, RZ, R30 ;  /* 0x000000ffff097224 */ /* 0x000fc600078e001e */
        /* <DEDUP_REMOVED lines=14> */
[----:B------:R-:W-:Y:S01]  /*3e470*/  STL.64 [R1+0x3550], R12 ;  /* 0x0035500c01007387 */ /* 0x000fe20000100a00 */
[----:B------:R-:W-:-:S02]  /*3e480*/  IMAD.MOV.U32 R7, RZ, RZ, R15 ;  /* 0x000000ffff077224 */ /* 0x000fc400078e000f */
[----:B------:R-:W-:Y:S02]  /*3e490*/  IMAD.MOV.U32 R6, RZ, RZ, R14 ;  /* 0x000000ffff067224 */ /* 0x000fe400078e000e */
[----:B------:R-:W-:Y:S02]  /*3e4a0*/  IMAD.MOV.U32 R67, RZ, RZ, R68 ;  /* 0x000000ffff437224 */ /* 0x000fe400078e0044 */
[----:B------:R-:W-:Y:S01]  /*3e4b0*/  IMAD.MOV.U32 R66, RZ, RZ, R5 ;  /* 0x000000ffff427224 */ /* 0x000fe200078e0005 */
[----:B------:R0:W-:Y:S04]  /*3e4c0*/  STL.64 [R1+0xcb8], R6 ;  /* 0x000cb80601007387 */ /* 0x0001e80000100a00 */
[----:B------:R-:W-:Y:S04]  /*3e4d0*/  STL.64 [R1+0xcb0], R92 ;  /* 0x000cb05c01007387 */ /* 0x000fe80000100a00 */
[----:B------:R1:W-:Y:S04]  /*3e4e0*/  STL.64 [R1+0x3558], R92 ;  /* 0x0035585c01007387 */ /* 0x0003e80000100a00 */
[----:B------:R-:W0:Y:S04]  /*3e4f0*/  LDL.LU R68, [R1+0xd00] ;  /* 0x000d000001447983 */ /* 0x000e280000300800 */
        /* <DEDUP_REMOVED lines=20> */
[----:B------:R-:W-:Y:S04]  /*3e640*/  STL.64 [R1+0x3578], R14 ;  /* 0x0035780e01007387 */ /* 0x000fe80000100a00 */
[----:B------:R-:W4:Y:S04]  /*3e650*/  LDL.LU R26, [R1+0xd20] ;  /* 0x000d2000011a7983 */ /* 0x000f280000300800 */
[----:B------:R-:W4:Y:S04]  /*3e660*/  LDL.LU R27, [R1+0x1fc4] ;  /* 0x001fc400011b7983 */ /* 0x000f280000300800 */
[----:B------:R-:W4:Y:S04]  /*3e670*/  LDL.LU R36, [R1+0xd28] ;  /* 0x000d280001247983 */ /* 0x000f280000300800 */
[----:B------:R-:W4:Y:S04]  /*3e680*/  LDL.LU R37, [R1+0x1fc8] ;  /* 0x001fc80001257983 */ /* 0x000f280000300800 */
[----:B------:R-:W4:Y:S01]  /*3e690*/  LDL.LU R45, [R1+0xd30] ;  /* 0x000d3000012d7983 */ /* 0x000f220000300800 */
[----:B------:R-:W-:-:S02]  /*3e6a0*/  IMAD.MOV.U32 R80, RZ, RZ, R83 ;  /* 0x000000ffff507224 */ /* 0x000fc400078e0053 */
[----:B------:R-:W-:Y:S01]  /*3e6b0*/  IMAD.MOV.U32 R19, RZ, RZ, R82 ;  /* 0x000000ffff137224 */ /* 0x000fe200078e0052 */
[----:B------:R-:W4:Y:S01]  /*3e6c0*/  LDL.LU R83, [R1+0x1fcc] ;  /* 0x001fcc0001537983 */ /* 0x000f220000300800 */
[----:B------:R-:W-:-:S03]  /*3e6d0*/  IMAD.MOV.U32 R18, RZ, RZ, R69 ;  /* 0x000000ffff127224 */ /* 0x000fc600078e0045 */
[----:B------:R-:W4:Y:S04]  /*3e6e0*/  LDL.LU R82, [R1+0xd38] ;  /* 0x000d380001527983 */ /* 0x000f280000300800 */
[----:B------:R-:W4:Y:S04]  /*3e6f0*/  LDL.LU R69, [R1+0x1fd0] ;  /* 0x001fd00001457983 */ /* 0x000f280000300800 */
[----:B------:R-:W-:Y:S04]  /*3e700*/  STL.64 [R1+0xce0], R30 ;  /* 0x000ce01e01007387 */ /* 0x000fe80000100a00 */
[----:B------:R-:W-:Y:S04]  /*3e710*/  STL.64 [R1+0x3580], R30 ;  /* 0x0035801e01007387 */ /* 0x000fe80000100a00 */
[----:B------:R-:W-:Y:S04]  /*3e720*/  STL.64 [R1+0xce8], R56 ;  /* 0x000ce83801007387 */ /* 0x000fe80000100a00 */
[----:B------:R-:W-:Y:S04]  /*3e730*/  STL.64 [R1+0x3588], R56 ;  /* 0x0035883801007387 */ /* 0x000fe80000100a00 */
[----:B------:R-:W-:Y:S04]  /*3e740*/  STL.64 [R1+0xcf0], R80 ;  /* 0x000cf05001007387 */ /* 0x000fe80000100a00 */
[----:B------:R0:W-:Y:S04]  /*3e750*/  STL.64 [R1+0x3590], R80 ;  /* 0x0035905001007387 */ /* 0x0001e80000100a00 */
[----:B------:R-:W-:Y:S04]  /*3e760*/  STL.64 [R1+0xcf8], R18 ;  /* 0x000cf81201007387 */ /* 0x000fe80000100a00 */
[----:B------:R-:W-:Y:S01]  /*3e770*/  STL.64 [R1+0x3598], R18 ;  /* 0x0035981201007387 */ /* 0x000fe20000100a00 */
[----:B0-----:R-:W-:-:S02]  /*3e780*/  IMAD.MOV.U32 R7, RZ, RZ, R68 ;  /* 0x000000ffff077224 */ /* 0x001fc400078e0044 */
[----:B------:R-:W-:Y:S01]  /*3e790*/  IMAD.MOV.U32 R6, RZ, RZ, R5 ;  /* 0x000000ffff067224 */ /* 0x000fe200078e0005 */
[----:B------:R-:W4:Y:S04]  /*3e7a0*/  LDL.LU R68, [R1+0xd40] ;  /* 0x000d400001447983 */ /* 0x000f280000300800 */
[----:B------:R-:W4:Y:S01]  /*3e7b0*/  LDL.LU R5, [R1+0x1fd4] ;  /* 0x001fd40001057983 */ /* 0x000f220000300800 */
[----:B--2---:R-:W-:Y:S02]  /*3e7c0*/  IMAD.MOV.U32 R33, RZ, RZ, R0 ;  /* 0x000000ffff217224 */ /* 0x004fe400078e0000 */
        /* <DEDUP_REMOVED lines=12> */
[----:B------:R-:W-:Y:S01]  /*3e890*/  STL.64 [R1+0x35a0], R6 ;  /* 0x0035a00601007387 */ /* 0x000fe20000100a00 */
[----:B------:R-:W-:-:S02]  /*3e8a0*/  LOP3.LUT R27, R27, R26, RZ, 0x3c, !PT ;  /* 0x0000001a1b1b7212 */ /* 0x000fc400078e3cff */
[----:B------:R-:W-:Y:S02]  /*3e8b0*/  LOP3.LUT R37, R37, R36, RZ, 0x3c, !PT ;  /* 0x0000002425257212 */ /* 0x000fe400078e3cff */
[----:B------:R-:W-:Y:S01]  /*3e8c0*/  LOP3.LUT R26, R27, R26, RZ, 0x3c, !PT ;  /* 0x0000001a1b1a7212 */ /* 0x000fe200078e3cff */
[----:B------:R-:W-:Y:S01]  /*3e8d0*/  STL.64 [R1+0xd08], R32 ;  /* 0x000d082001007387 */ /* 0x000fe20000100a00 */
        /* <DEDUP_REMOVED lines=15> */
[----:B------:R-:W-:Y:S01]  /*3e9d0*/  IMAD.MOV.U32 R20, RZ, RZ, R69 ;  /* 0x000000ffff147224 */ /* 0x000fe200078e0045 */
        /* <DEDUP_REMOVED lines=17> */
[----:B------:R-:W4:Y:S01]  /*3eaf0*/  LDL.LU R82, [R1+0x1ffc] ;  /* 0x001ffc0001527983 */ /* 0x000f220000300800 */
[----:B--2---:R-:W-:-:S02]  /*3eb00*/  IMAD.MOV.U32 R38, RZ, RZ, R3 ;  /* 0x000000ffff267224 */ /* 0x004fc400078e0003 */
[----:B------:R-:W-:Y:S01]  /*3eb10*/  IMAD.MOV.U32 R53, RZ, RZ, R2 ;  /* 0x000000ffff357224 */ /* 0x000fe200078e0002 */
[----:B------:R-:W2:Y:S04]  /*3eb20*/  LDL.LU R3, [R1+0xd98] ;  /* 0x000d980001037983 */ /* 0x000ea80000300800 */
[----:B------:R-:W2:Y:S04]  /*3eb30*/  LDL.LU R2, [R1+0x2000] ;  /* 0x0020000001027983 */ /* 0x000ea80000300800 */
[----:B------:R-:W2:Y:S01]  /*3eb40*/  LDL.LU R63, [R1+0xda0] ;  /* 0x000da000013f7983 */ /* 0x000ea20000300800 */
[----:B------:R-:W-:-:S03]  /*3eb50*/  IMAD.MOV.U32 R49, RZ, RZ, R68 ;  /* 0x000000ffff317224 */ /* 0x000fc600078e0044 */
[----:B------:R-:W2:Y:S01]  /*3eb60*/  LDL.LU R69, [R1+0x2004] ;  /* 0x0020040001457983 */ /* 0x000ea20000300800 */
[----:B------:R-:W-:-:S03]  /*3eb70*/  IMAD.MOV.U32 R48, RZ, RZ, R5 ;  /* 0x000000ffff307224 */ /* 0x000fc600078e0005 */
[----:B------:R-:W2:Y:S01]  /*3eb80*/  LDL.LU R68, [R1+0xda8] ;  /* 0x000da80001447983 */ /* 0x000ea20000300800 */
[----:B------:R-:W-:-:S03]  /*3eb90*/  IMAD.MOV.U32 R39, RZ, RZ, R0 ;  /* 0x000000ffff277224 */ /* 0x000fc600078e0000 */
[----:B------:R-:W2:Y:S01]  /*3eba0*/  LDL.LU R5, [R1+0x2008] ;  /* 0x0020080001057983 */ /* 0x000ea20000300800 */
[----:B---3--:R-:W-:-:S03]  /*3ebb0*/  IMAD.MOV.U32 R52, RZ, RZ, R91 ;  /* 0x000000ffff347224 */ /* 0x008fc600078e005b */
[----:B------:R-:W3:Y:S04]  /*3ebc0*/  LDL.LU R0, [R1+0xdb0] ;  /* 0x000db00001007983 */ /* 0x000ee80000300800 */
[----:B------:R-:W2:Y:S01]  /*3ebd0*/  LDL.LU R91, [R1+0x200c] ;  /* 0x00200c00015b7983 */ /* 0x000ea20000300800 */
        /* <DEDUP_REMOVED lines=23> */
[----:B------:R-:W-:Y:S01]  /*3ed50*/  STL.64 [R1+0xd60], R46 ;  /* 0x000d602e01007387 */ /* 0x000fe20000100a00 */
[----:B------:R-:W-:-:S03]  /*3ed60*/  LOP3.LUT R75, R75, R74, RZ, 0x3c, !PT ;  /* 0x0000004a4b4b7212 */ /* 0x000fc600078e3cff */
        /* <DEDUP_REMOVED lines=18> */
[----:B--2---:R-:W-:Y:S02]  /*3ee90*/  IMAD.MOV.U32 R79, RZ, RZ, R3 ;  /* 0x000000ffff4f7224 */ /* 0x004fe400078e0003 */
[----:B------:R-:W-:Y:S01]  /*3eea0*/  IMAD.MOV.U32 R78, RZ, RZ, R2 ;  /* 0x000000ffff4e7224 */ /* 0x000fe200078e0002 */
[----:B------:R-:W2:Y:S04]  /*3eeb0*/  LDL.LU R3, [R1+0xdd8] ;  /* 0x000dd80001037983 */ /* 0x000ea80000300800 */
[----:B------:R-:W2:Y:S04]  /*3eec0*/  LDL.LU R2, [R1+0x2020] ;  /* 0x0020200001027983 */ /* 0x000ea80000300800 */
[----:B------:R-:W-:Y:S04]  /*3eed0*/  STL.64 [R1+0xd80], R54 ;  /* 0x000d803601007387 */ /* 0x000fe80000100a00 */
[----:B------:R-:W-:Y:S04]  /*3eee0*/  STL.64 [R1+0xd88], R24 ;  /* 0x000d881801007387 */ /* 0x000fe80000100a00 */
[----:B------:R-:W-:Y:S04]  /*3eef0*/  STL.64 [R1+0xd90], R22 ;  /* 0x000d901601007387 */ /* 0x000fe80000100a00 */
[----:B------:R-:W-:Y:S04]  /*3ef00*/  STL.64 [R1+0xd98], R78 ;  /* 0x000d984e01007387 */ /* 0x000fe80000100a00 */
[----:B------:R-:W2:Y:S04]  /*3ef10*/  LDL.LU R12, [R1+0xde0] ;  /* 0x000de000010c7983 */ /* 0x000ea80000300800 */
[----:B------:R-:W2:Y:S04]  /*3ef20*/  LDL.LU R13, [R1+0x2024] ;  /* 0x00202400010d7983 */ /* 0x000ea80000300800 */
[----:B-1----:R-:W2:Y:S04]  /*3ef30*/  LDL.LU R92, [R1+0xde8] ;  /* 0x000de800015c7983 */ /* 0x002ea80000300800 */
[----:B------:R-:W2:Y:S04]  /*3ef40*/  LDL.LU R93, [R1+0x2028] ;  /* 0x00202800015d7983 */ /* 0x000ea80000300800 */
[----:B------:R-:W2:Y:S04]  /*3ef50*/  LDL.LU R66, [R1+0xdf0] ;  /* 0x000df00001427983 */ /* 0x000ea80000300800 */
        /* <DEDUP_REMOVED lines=10> */
[----:B------:R-:W3:Y:S01]  /*3f000*/  LDL.LU R5, [R1+0x2038] ;  /* 0x0020380001057983 */ /* 0x000ee20000300800 */
[----:B------:R-:W-:-:S03]  /*3f010*/  IMAD.MOV.U32 R42, RZ, RZ, R91 ;  /* 0x000000ffff2a7224 */ /* 0x000fc600078e005b */
[----:B------:R-:W3:Y:S04]  /*3f020*/  LDL.LU R0, [R1+0xe10] ;  /* 0x000e100001007983 */ /* 0x000ee80000300800 */
[----:B------:R-:W3:Y:S01]  /*3f030*/  LDL.LU R91, [R1+0x203c] ;  /* 0x00203c00015b7983 */ /* 0x000ee20000300800 */
[----:B----4-:R-:W-:Y:S02]  /*3f040*/  IMAD.MOV.U32 R41, RZ, RZ, R89 ;  /* 0x000000ffff297224 */ /* 0x010fe400078e0059 */
[----:B------:R-:W-:Y:S01]  /*3f050*/  IMAD.MOV.U32 R40, RZ, RZ, R87 ;  /* 0x000000ffff287224 */ /* 0x000fe200078e0057 */
[----:B------:R-:W4:Y:S04]  /*3f060*/  LDL.LU R89, [R1+0xe18] ;  /* 0x000e180001597983 */ /* 0x000f280000300800 */
[----:B------:R-:W3:Y:S04]  /*3f070*/  LDL.LU R87, [R1+0x2040] ;  /* 0x0020400001577983 */ /* 0x000ee80000300800 */
[----:B------:R-:W-:Y:S04]  /*3f080*/  STL.64 [R1+0xda0], R62 ;  /* 0x000da03e01007387 */ /* 0x000fe80000100a00 */
[----:B------:R-:W-:Y:S04]  /*3f090*/  STL.64 [R1+0xda8], R60 ;  /* 0x000da83c01007387 */ /* 0x000fe80000100a00 */
[----:B------:R-:W-:Y:S04]  /*3f0a0*/  STL.64 [R1+0xdb0], R42 ;  /* 0x000db02a01007387 */ /* 0x000fe80000100a00 */
[----:B------:R-:W-:Y:S04]  /*3f0b0*/  STL.64 [R1+0xdb8], R40 ;  /* 0x000db82801007387 */ /* 0x000fe80000100a00 */
[----:B------:R-:W4:Y:S04]  /*3f0c0*/  LDL.LU R80, [R1+0xe20] ;  /* 0x000e200001507983 */ /* 0x000f280000300800 */
[----:B------:R-:W4:Y:S01]  /*3f0d0*/  LDL.LU R81, [R1+0x2044] ;  /* 0x0020440001517983 */ /* 0x000f220000300800 */
[----:B------:R-:W-:-:S02]  /*3f0e0*/  IMAD.MOV.U32 R59, RZ, RZ, R29 ;  /* 0x000000ffff3b7224 */ /* 0x000fc400078e001d */
[----:B------:R-:W-:Y:S02]  /*3f0f0*/  IMAD.MOV.U32 R58, RZ, RZ, R28 ;  /* 0x000000ffff3a7224 */ /* 0x000fe400078e001c */
[----:B------:R-:W-:Y:S02]  /*3f100*/  IMAD.MOV.U32 R9, RZ, RZ, R17 ;  /* 0x000000ffff097224 */ /* 0x000fe400078e0011 */
[----:B------:R-:W-:Y:S02]  /*3f110*/  IMAD.MOV.U32 R8, RZ, RZ, R16 ;  /* 0x000000ffff087224 */ /* 0x000fe400078e0010 */
[----:B------:R-:W-:Y:S02]  /*3f120*/  IMAD.MOV.U32 R17, RZ, RZ, R83 ;  /* 0x000000ffff117224 */ /* 0x000fe400078e0053 */
[----:B------:R-:W-:Y:S01]  /*3f130*/  IMAD.MOV.U32 R16, RZ, RZ, R82 ;  /* 0x000000ffff107224 */ /* 0x000fe200078e0052 */
[----:B--2---:R0:W-:Y:S04]  /*3f140*/  STL.64 [R1+0xdd8], R2 ;  /* 0x000dd80201007387 */ /* 0x0041e80000100a00 */
[----:B------:R-:W2:Y:S04]  /*3f150*/  LDL.LU R29, [R1+0xe28] ;  /* 0x000e2800011d7983 */ /* 0x000ea80000300800 */
[----:B------:R-:W2:Y:S04]  /*3f160*/  LDL.LU R28, [R1+0x2048] ;  /* 0x00204800011c7983 */ /* 0x000ea80000300800 */
[----:B------:R-:W2:Y:S04]  /*3f170*/  LDL.LU R83, [R1+0xe30] ;  /* 0x000e300001537983 */ /* 0x000ea80000300800 */
[----:B------:R-:W2:Y:S04]  /*3f180*/  LDL.LU R82, [R1+0x204c] ;  /* 0x00204c0001527983 */ /* 0x000ea80000300800 */
[----:B0-----:R-:W2:Y:S04]  /*3f190*/  LDL.LU R3, [R1+0xe38] ;  /* 0x000e380001037983 */ /* 0x001ea80000300800 */
[----:B------:R-:W2:Y:S01]  /*3f1a0*/  LDL.LU R2, [R1+0x2050] ;  /* 0x0020500001027983 */ /* 0x000ea20000300800 */
        /* <DEDUP_REMOVED lines=16> */
[----:B------:R-:W-:Y:S04]  /*3f2b0*/  STL.64 [R1+0xde8], R92 ;  /* 0x000de85c01007387 */ /* 0x000fe80000100a00 */
[----:B------:R-:W-:Y:S04]  /*3f2c0*/  STL.64 [R1+0xdf0], R66 ;  /* 0x000df04201007387 */ /* 0x000fe80000100a00 */
[----:B------:R-:W-:Y:S01]  /*3f2d0*/  STL.64 [R1+0xdf8], R72 ;  /* 0x000df84801007387 */ /* 0x000fe20000100a00 */
        /* <DEDUP_REMOVED lines=9> */
[----:B------:R-:W-:Y:S02]  /*3f370*/  IMAD.MOV.U32 R30, RZ, RZ, R91 ;  /* 0x000000ffff1e7224 */ /* 0x000fe400078e005b */
[----:B------:R-:W-:Y:S02]  /*3f380*/  IMAD.MOV.U32 R56, RZ, RZ, R87 ;  /* 0x000000ffff387224 */ /* 0x000fe400078e0057 */
[----:B----4-:R-:W-:Y:S01]  /*3f390*/  IMAD.MOV.U32 R57, RZ, RZ, R89 ;  /* 0x000000ffff397224 */ /* 0x010fe200078e0059 */
[----:B------:R-:W4:Y:S04]  /*3f3a0*/  LDL.LU R87, [R1+0x205c] ;  /* 0x00205c0001577983 */ /* 0x000f280000300800 */
[----:B------:R-:W4:Y:S04]  /*3f3b0*/  LDL.LU R91, [R1+0xe58] ;  /* 0x000e5800015b7983 */ /* 0x000f280000300800 */
[----:B------:R-:W4:Y:S04]  /*3f3c0*/  LDL.LU R89, [R1+0x2060] ;  /* 0x0020600001597983 */ /* 0x000f280000300800 */
[----:B------:R-:W-:Y:S04]  /*3f3d0*/  STL.64 [R1+0xe00], R70 ;  /* 0x000e004601007387 */ /* 0x000fe80000100a00 */
[----:B------:R-:W-:Y:S04]  /*3f3e0*/  STL.64 [R1+0xe08], R14 ;  /* 0x000e080e01007387 */ /* 0x000fe80000100a00 */
[----:B------:R-:W-:Y:S04]  /*3f3f0*/  STL.64 [R1+0xe10], R30 ;  /* 0x000e101e01007387 */ /* 0x000fe80000100a00 */
[----:B------:R-:W-:Y:S01]  /*3f400*/  STL.64 [R1+0xe18], R56 ;  /* 0x000e183801007387 */ /* 0x000fe20000100a00 */
[----:B--2---:R-:W-:-:S02]  /*3f410*/  IMAD.MOV.U32 R7, RZ, RZ, R83 ;  /* 0x000000ffff077224 */ /* 0x004fc400078e0053 */
[----:B------:R-:W-:Y:S01]  /*3f420*/  IMAD.MOV.U32 R6, RZ, RZ, R82 ;  /* 0x000000ffff067224 */ /* 0x000fe200078e0052 */
[----:B------:R-:W2:Y:S04]  /*3f430*/  LDL.LU R83, [R1+0xe60] ;  /* 0x000e600001537983 */ /* 0x000ea80000300800 */
[----:B------:R-:W2:Y:S04]  /*3f440*/  LDL.LU R82, [R1+0x2064] ;  /* 0x0020640001527983 */ /* 0x000ea80000300800 */
[----:B------:R-:W2:Y:S04]  /*3f450*/  LDL.LU R20, [R1+0xe68] ;  /* 0x000e680001147983 */ /* 0x000ea80000300800 */
[----:B------:R-:W2:Y:S04]  /*3f460*/  LDL.LU R21, [R1+0x2068] ;  /* 0x0020680001157983 */ /* 0x000ea80000300800 */
[----:B------:R-:W2:Y:S01]  /*3f470*/  LDL.LU R49, [R1+0xe70] ;  /* 0x000e700001317983 */ /* 0x000ea20000300800 */
[----:B------:R-:W-:-:S03]  /*3f480*/  IMAD.MOV.U32 R33, RZ, RZ, R3 ;  /* 0x000000ffff217224 */ /* 0x000fc600078e0003 */
[----:B------:R-:W2:Y:S04]  /*3f490*/  LDL.LU R3, [R1+0x206c] ;  /* 0x00206c0001037983 */ /* 0x000ea80000300800 */
        /* <DEDUP_REMOVED lines=8> */
[----:B------:R-:W2:Y:S04]  /*3f520*/  LDL.LU R29, [R1+0xe90] ;  /* 0x000e9000011d7983 */ /* 0x000ea80000300800 */
[----:B------:R-:W2:Y:S01]  /*3f530*/  LDL.LU R2, [R1+0x207c] ;  /* 0x00207c0001027983 */ /* 0x000ea20000300800 */
[----:B------:R-:W-:-:S04]  /*3f540*/  LOP3.LUT R81, R81, R80, RZ, 0x3c, !PT ;  /* 0x0000005051517212 */ /* 0x000fc800078e3cff */
[C---:B------:R-:W-:Y:S01]  /*3f550*/  LOP3.LUT R80, R81.reuse, R80, RZ, 0x3c, !PT ;  /* 0x0000005051507212 */ /* 0x040fe200078e3cff */
[----:B------:R-:W-:Y:S02]  /*3f560*/  IMAD.MOV.U32 R18, RZ, RZ, R28 ;  /* 0x000000ffff127224 */ /* 0x000fe400078e001c */
[----:B------:R-:W2:Y:S01]  /*3f570*/  LDL.LU R28, [R1+0xe98] ;  /* 0x000e9800011c7983 */ /* 0x000ea20000300800 */
[----:B------:R-:W-:-:S05]  /*3f580*/  LOP3.LUT R81, R81, R80, RZ, 0x3c, !PT ;  /* 0x0000005051517212 */ /* 0x000fca00078e3cff */
[----:B------:R-:W-:Y:S04]  /*3f590*/  STL.64 [R1+0xe20], R80 ;  /* 0x000e205001007387 */ /* 0x000fe80000100a00 */
[----:B------:R-:W-:Y:S04]  /*3f5a0*/  STL.64 [R1+0xe28], R18 ;  /* 0x000e281201007387 */ /* 0x000fe80000100a00 */
[----:B------:R-:W-:Y:S04]  /*3f5b0*/  STL.64 [R1+0xe30], R6 ;  /* 0x000e300601007387 */ /* 0x000fe80000100a00 */
[----:B------:R-:W-:Y:S01]  /*3f5c0*/  STL.64 [R1+0xe38], R32 ;  /* 0x000e382001007387 */ /* 0x000fe20000100a00 */
[----:B------:R-:W-:-:S02]  /*3f5d0*/  IMAD.MOV.U32 R34, RZ, RZ, R69 ;  /* 0x000000ffff227224 */ /* 0x000fc400078e0045 */
[----:B---3--:R-:W-:Y:S01]  /*3f5e0*/  IMAD.MOV.U32 R65, RZ, RZ, R68 ;  /* 0x000000ffff417224 */ /* 0x008fe200078e0044 */
[----:B------:R-:W3:Y:S01]  /*3f5f0*/  LDL.LU R69, [R1+0xea0] ;  /* 0x000ea00001457983 */ /* 0x000ee20000300800 */
[----:B------:R-:W-:-:S03]  /*3f600*/  IMAD.MOV.U32 R64, RZ, RZ, R5 ;  /* 0x000000ffff407224 */ /* 0x000fc600078e0005 */
[----:B------:R-:W3:Y:S04]  /*3f610*/  LDL.LU R68, [R1+0x2080] ;  /* 0x0020800001447983 */ /* 0x000ee80000300800 */
[----:B------:R-:W3:Y:S01]  /*3f620*/  LDL.LU R5, [R1+0x2084] ;  /* 0x0020840001057983 */ /* 0x000ee20000300800 */
[----:B------:R-:W-:Y:S02]  /*3f630*/  IMAD.MOV.U32 R37, RZ, RZ, R0 ;  /* 0x000000ffff257224 */ /* 0x000fe400078e0000 */
[----:B----4-:R-:W-:Y:S02]  /*3f640*/  IMAD.MOV.U32 R36, RZ, RZ, R87 ;  /* 0x000000ffff247224 */ /* 0x010fe400078e0057 */
[----:B------:R-:W-:Y:S01]  /*3f650*/  IMAD.MOV.U32 R45, RZ, RZ, R91 ;  /* 0x000000ffff2d7224 */ /* 0x000fe200078e005b */
[----:B------:R-:W4:Y:S01]  /*3f660*/  LDL.LU R87, [R1+0x2088] ;  /* 0x0020880001577983 */ /* 0x000f220000300800 */
[----:B------:R-:W-:-:S03]  /*3f670*/  IMAD.MOV.U32 R44, RZ, RZ, R89 ;  /* 0x000000ffff2c7224 */ /* 0x000fc600078e0059 */
[----:B------:R-:W3:Y:S04]  /*3f680*/  LDL.LU R89, [R1+0x208c] ;  /* 0x00208c0001597983 */ /* 0x000ee80000300800 */
[----:B------:R-:W3:Y:S04]  /*3f690*/  LDL.LU R91, [R1+0x2090] ;  /* 0x00209000015b7983 */ /* 0x000ee80000300800 */
[----:B------:R-:W4:Y:S04]  /*3f6a0*/  LDL R0, [R1+0x150c] ;  /* 0x00150c0001007983 */ /* 0x000f280000100800 */
[----:B------:R-:W-:Y:S04]  /*3f6b0*/  STL.64 [R1+0xe40], R34 ;  /* 0x000e402201007387 */ /* 0x000fe80000100a00 */
[----:B------:R-:W-:Y:S04]  /*3f6c0*/  STL.64 [R1+0xe48], R64 ;  /* 0x000e484001007387 */ /* 0x000fe80000100a00 */
[----:B------:R-:W-:Y:S04]  /*3f6d0*/  STL.64 [R1+0xe50], R36 ;  /* 0x000e502401007387 */ /* 0x000fe80000100a00 */
[----:B------:R-:W-:Y:S01]  /*3f6e0*/  STL.64 [R1+0xe58], R44 ;  /* 0x000e582c01007387 */ /* 0x000fe20000100a00 */
[----:B--2---:R-:W-:-:S04]  /*3f6f0*/  LOP3.LUT R21, R21, R20, RZ, 0x3c, !PT ;  /* 0x0000001415157212 */ /* 0x004fc800078e3cff */
[----:B------:R-:W-:Y:S02]  /*3f700*/  LOP3.LUT R20, R21, R20, RZ, 0x3c, !PT ;  /* 0x0000001415147212 */ /* 0x000fe400078e3cff */
[-C--:B------:R-:W-:Y:S01]  /*3f710*/  LOP3.LUT R39, R39, R38.reuse, RZ, 0x3c, !PT ;  /* 0x0000002627277212 */ /* 0x080fe200078e3cff */
[----:B------:R-:W-:Y:S02]  /*3f720*/  IMAD.MOV.U32 R48, RZ, RZ, R3 ;  /* 0x000000ffff307224 */ /* 0x000fe400078e0003 */
[----:B------:R-:W2:Y:S01]  /*3f730*/  LDL R3, [R1+0x1508] ;  /* 0x0015080001037983 */ /* 0x000ea20000100800 */
[----:B------:R-:W-:Y:S02]  /*3f740*/  LOP3.LUT R38, R39, R38, RZ, 0x3c, !PT ;  /* 0x0000002627267212 */ /* 0x000fe400078e3cff */
[----:B------:R-:W-:Y:S01]  /*3f750*/  LOP3.LUT R21, R21, R20, RZ, 0x3c, !PT ;  /* 0x0000001415157212 */ /* 0x000fe200078e3cff */
[----:B------:R-:W-:Y:S01]  /*3f760*/  STL.64 [R1+0xe60], R82 ;  /* 0x000e605201007387 */ /* 0x000fe20000100a00 */
[----:B------:R-:W-:-:S03]  /*3f770*/  LOP3.LUT R39, R39, R38, RZ, 0x3c, !PT ;  /* 0x0000002627277212 */ /* 0x000fc600078e3cff */
[----:B------:R-:W-:Y:S04]  /*3f780*/  STL.64 [R1+0xe68], R20 ;  /* 0x000e681401007387 */ /* 0x000fe80000100a00 */
[----:B------:R-:W-:Y:S04]  /*3f790*/  STL.64 [R1+0xe70], R48 ;  /* 0x000e703001007387 */ /* 0x000fe80000100a00 */
[----:B------:R-:W-:Y:S01]  /*3f7a0*/  STL.64 [R1+0xe78], R38 ;  /* 0x000e782601007387 */ /* 0x000fe20000100a00 */
[----:B------:R-:W-:-:S03]  /*3f7b0*/  IMAD.MOV.U32 R46, RZ, RZ, R2 ;  /* 0x000000ffff2e7224 */ /* 0x000fc600078e0002 */
[----:B------:R-:W2:Y:S01]  /*3f7c0*/  LDL R2, [R1+0x1504] ;  /* 0x0015040001027983 */ /* 0x000ea20000100800 */
[----:B------:R-:W-:Y:S02]  /*3f7d0*/  ISETP.GT.AND P1, PT, R4, RZ, PT ;  /* 0x000000ff0400720c */ /* 0x000fe40003f24270 */
[----:B---3--:R-:W-:Y:S02]  /*3f7e0*/  LOP3.LUT R91, R91, R90, RZ, 0x3c, !PT ;  /* 0x0000005a5b5b7212 */ /* 0x008fe400078e3cff */
[----:B------:R-:W-:Y:S02]  /*3f7f0*/  LOP3.LUT R89, R89, R88, RZ, 0x3c, !PT ;  /* 0x0000005859597212 */ /* 0x000fe400078e3cff */
[----:B------:R-:W-:Y:S02]  /*3f800*/  LOP3.LUT R90, R91, R90, RZ, 0x3c, !PT ;  /* 0x0000005a5b5a7212 */ /* 0x000fe400078e3cff */
[----:B------:R-:W-:Y:S02]  /*3f810*/  LOP3.LUT R88, R89, R88, RZ, 0x3c, !PT ;  /* 0x0000005859587212 */ /* 0x000fe400078e3cff */
[----:B------:R-:W-:-:S02]  /*3f820*/  LOP3.LUT R91, R91, R90, RZ, 0x3c, !PT ;  /* 0x0000005a5b5b7212 */ /* 0x000fc400078e3cff */
[----:B------:R-:W-:Y:S02]  /*3f830*/  LOP3.LUT R89, R89, R88, RZ, 0x3c, !PT ;  /* 0x0000005859597212 */ /* 0x000fe400078e3cff */
[-C--:B----4-:R-:W-:Y:S01]  /*3f840*/  LOP3.LUT R87, R87, R86.reuse, RZ, 0x3c, !PT ;  /* 0x0000005657577212 */ /* 0x090fe200078e3cff */
[----:B------:R-:W3:Y:S03]  /*3f850*/  @P1 LDG.E.U16 R0, desc[UR6][R90.64] ;  /* 0x000000065a001981 */ /* 0x000ee6000c1e1500 */
[----:B------:R-:W-:-:S04]  /*3f860*/  LOP3.LUT R86, R87, R86, RZ, 0x3c, !PT ;  /* 0x0000005657567212 */ /* 0x000fc800078e3cff */
[----:B------:R-:W-:Y:S01]  /*3f870*/  LOP3.LUT R87, R87, R86, RZ, 0x3c, !PT ;  /* 0x0000005657577212 */ /* 0x000fe200078e3cff */
[----:B--2---:R-:W2:Y:S04]  /*3f880*/  @P1 LDG.E.U16 R3, desc[UR6][R88.64] ;  /* 0x0000000658031981 */ /* 0x004ea8000c1e1500 */
[----:B------:R-:W4:Y:S01]  /*3f890*/  @P1 LDG.E.U16 R2, desc[UR6][R86.64] ;  /* 0x0000000656021981 */ /* 0x000f22000c1e1500 */
[----:B------:R-:W-:-:S04]  /*3f8a0*/  LOP3.LUT R53, R53, R52, RZ, 0x3c, !PT ;  /* 0x0000003435357212 */ /* 0x000fc800078e3cff */
[C---:B------:R-:W-:Y:S01]  /*3f8b0*/  LOP3.LUT R52, R53.reuse, R52, RZ, 0x3c, !PT ;  /* 0x0000003435347212 */ /* 0x040fe200078e3cff */
[----:B------:R-:W-:Y:S02]  /*3f8c0*/  IMAD.MOV.U32 R76, RZ, RZ, R26 ;  /* 0x000000ffff4c7224 */ /* 0x000fe400078e001a */
[----:B------:R-:W-:Y:S01]  /*3f8d0*/  IMAD.MOV.U32 R77, RZ, RZ, R27 ;  /* 0x000000ffff4d7224 */ /* 0x000fe200078e001b */
[----:B------:R-:W-:Y:S01]  /*3f8e0*/  LOP3.LUT R53, R53, R52, RZ, 0x3c, !PT ;  /* 0x0000003435357212 */ /* 0x000fe200078e3cff */
[----:B------:R-:W-:Y:S02]  /*3f8f0*/  IMAD.MOV.U32 R47, RZ, RZ, R29 ;  /* 0x000000ffff2f7224 */ /* 0x000fe400078e001d */
[----:B------:R-:W-:Y:S02]  /*3f900*/  IMAD.MOV.U32 R50, RZ, RZ, R28 ;  /* 0x000000ffff327224 */ /* 0x000fe400078e001c */
[----:B------:R-:W-:Y:S01]  /*3f910*/  IMAD.MOV.U32 R51, RZ, RZ, R84 ;  /* 0x000000ffff337224 */ /* 0x000fe200078e0054 */
[----:B------:R-:W-:Y:S04]  /*3f920*/  STL.64 [R1+0xe80], R52 ;  /* 0x000e803401007387 */ /* 0x000fe80000100a00 */
[----:B------:R-:W-:Y:S04]  /*3f930*/  STL.64 [R1+0xe88], R76 ;  /* 0x000e884c01007387 */ /* 0x000fe80000100a00 */
[----:B------:R-:W-:Y:S04]  /*3f940*/  STL.64 [R1+0xe90], R46 ;  /* 0x000e902e01007387 */ /* 0x000fe80000100a00 */
[----:B------:R-:W-:Y:S01]  /*3f950*/  STL.64 [R1+0xe98], R50 ;  /* 0x000e983201007387 */ /* 0x000fe20000100a00 */
[----:B------:R-:W-:-:S02]  /*3f960*/  IMAD.MOV.U32 R10, RZ, RZ, R68 ;  /* 0x000000ffff0a7224 */ /* 0x000fc400078e0044 */
[----:B------:R-:W-:Y:S01]  /*3f970*/  IMAD.MOV.U32 R11, RZ, RZ, R69 ;  /* 0x000000ffff0b7224 */ /* 0x000fe200078e0045 */
[----:B------:R-:W4:Y:S04]  /*3f980*/  LDL R68, [R1+0x1500] ;  /* 0x0015000001447983 */ /* 0x000f280000100800 */
[----:B------:R-:W-:Y:S04]  /*3f990*/  STL.64 [R1+0xea0], R10 ;  /* 0x000ea00a01007387 */ /* 0x000fe80000100a00 */
[----:B------:R-:W-:Y:S04]  /*3f9a0*/  STL [R1+0x211c], R90 ;  /* 0x00211c5a01007387 */ /* 0x000fe80000100800 */
[----:B------:R-:W-:Y:S04]  /*3f9b0*/  STL [R1+0x2118], R91 ;  /* 0x0021185b01007387 */ /* 0x000fe80000100800 */
[----:B------:R-:W-:Y:S01]  /*3f9c0*/  STL.64 [R1+0x21d8], R90 ;  /* 0x0021d85a01007387 */ /* 0x000fe20000100a00 */
[----:B------:R-:W-:-:S03]  /*3f9d0*/  IMAD.MOV.U32 R84, RZ, RZ, R5 ;  /* 0x000000ffff547224 */ /* 0x000fc600078e0005 */
[----:B------:R-:W-:Y:S04]  /*3f9e0*/  STL.64 [R1+0x23a8], R90 ;  /* 0x0023a85a01007387 */ /* 0x000fe80000100a00 */
[----:B------:R-:W4:Y:S04]  /*3f9f0*/  LDL R5, [R1+0x14fc] ;  /* 0x0014fc0001057983 */ /* 0x000f280000100800 */
[----:B---3--:R0:W-:Y:S04]  /*3fa00*/  @P1 STL [R1+0x150c], R0 ;  /* 0x00150c0001001387 */ /* 0x0081e80000100800 */
[----:B0-----:R-:W3:Y:S04]  /*3fa10*/  LDL R0, [R1+0x14f8] ;  /* 0x0014f80001007983 */ /* 0x001ee80000100800 */
[----:B--2---:R0:W-:Y:S04]  /*3fa20*/  @P1 STL [R1+0x1508], R3 ;  /* 0x0015080301001387 */ /* 0x0041e80000100800 */
[----:B0-----:R-:W2:Y:S04]  /*3fa30*/  LDL R3, [R1+0x14f0] ;  /* 0x0014f00001037983 */ /* 0x001ea80000100800 */
[----:B------:R-:W-:Y:S04]  /*3fa40*/  STL [R1+0x2124], R88 ;  /* 0x0021245801007387 */ /* 0x000fe80000100800 */
[----:B------:R-:W-:Y:S04]  /*3fa50*/  STL [R1+0x21f4], R88 ;  /* 0x0021f45801007387 */ /* 0x000fe80000100800 */
[----:B------:R-:W-:Y:S04]  /*3fa60*/  STL [R1+0x2120], R89 ;  /* 0x0021205901007387 */ /* 0x000fe80000100800 */
[----:B------:R-:W-:Y:S04]  /*3fa70*/  STL [R1+0x21f8], R89 ;  /* 0x0021f85901007387 */ /* 0x000fe80000100800 */
[----:B------:R0:W-:Y:S04]  /*3fa80*/  STL.64 [R1+0x23b0], R88 ;  /* 0x0023b05801007387 */ /* 0x0001e80000100a00 */
[----:B------:R-:W2:Y:S04]  /*3fa90*/  LDL R90, [R1+0x14ec] ;  /* 0x0014ec00015a7983 */ /* 0x000ea80000100800 */
[----:B------:R-:W2:Y:S04]  /*3faa0*/  LDL R91, [R1+0x14e8] ;  /* 0x0014e800015b7983 */ /* 0x000ea80000100800 */
[----:B0-----:R-:W2:Y:S04]  /*3fab0*/  LDL R89, [R1+0x14f4] ;  /* 0x0014f40001597983 */ /* 0x001ea80000100800 */
[----:B----4-:R0:W-:Y:S01]  /*3fac0*/  @P1 STL [R1+0x1504], R2 ;  /* 0x0015040201001387 */ /* 0x0101e20000100800 */
[----:B------:R-:W-:-:S03]  /*3fad0*/  ISETP.GT.AND P5, PT, R4, 0x1, PT ;  /* 0x000000010400780c */ /* 0x000fc60003fa4270 */
[----:B------:R-:W4:Y:S04]  /*3fae0*/  LDL R29, [R1+0x14e0] ;  /* 0x0014e000011d7983 */ /* 0x000f280000100800 */
[----:B------:R-:W4:Y:S04]  /*3faf0*/  @P1 LDG.E.U16 R68, desc[UR6][R84.64] ;  /* 0x0000000654441981 */ /* 0x000f28000c1e1500 */
[----:B0-----:R-:W4:Y:S04]  /*3fb00*/  LDL R2, [R1+0x14e4] ;  /* 0x0014e40001027983 */ /* 0x001f280000100800 */
[----:B------:R-:W4:Y:S01]  /*3fb10*/  @P5 LDG.E.U16 R5, desc[UR6][R10.64] ;  /* 0x000000060a055981 */ /* 0x000f22000c1e1500 */
[----:B------:R-:W-:-:S03]  /*3fb20*/  ISETP.GT.AND P4, PT, R4, 0x2, PT ;  /* 0x000000020400780c */ /* 0x000fc60003f84270 */
[----:B---3--:R-:W3:Y:S04]  /*3fb30*/  @P5 LDG.E.U16 R0, desc[UR6][R50.64] ;  /* 0x0000000632005981 */ /* 0x008ee8000c1e1500 */
[----:B--2---:R-:W2:Y:S04]  /*3fb40*/  @P5 LDG.E.U16 R3, desc[UR6][R76.64] ;  /* 0x000000064c035981 */ /* 0x004ea8000c1e1500 */
[----:B------:R-:W2:Y:S04]  /*3fb50*/  @P5 LDG.E.U16 R89, desc[UR6][R46.64] ;  /* 0x000000062e595981 */ /* 0x000ea8000c1e1500 */
[----:B------:R-:W-:Y:S04]  /*3fb60*/  STL [R1+0x212c], R86 ;  /* 0x00212c5601007387 */ /* 0x000fe80000100800 */
[----:B----4-:R-:W4:Y:S04]  /*3fb70*/  @P4 LDG.E.U16 R29, desc[UR6][R20.64] ;  /* 0x00000006141d4981 */ /* 0x010f28000c1e1500 */
[----:B------:R-:W4:Y:S04]  /*3fb80*/  @P4 LDG.E.U16 R2, desc[UR6][R48.64] ;  /* 0x0000000630024981 */ /* 0x000f28000c1e1500 */
[----:B------:R-:W-:Y:S04]  /*3fb90*/  STL [R1+0x21fc], R86 ;  /* 0x0021fc5601007387 */ /* 0x000fe80000100800 */
[----:B------:R-:W-:Y:S04]  /*3fba0*/  STL [R1+0x2128], R87 ;  /* 0x0021285701007387 */ /* 0x000fe80000100800 */
[----:B------:R-:W-:Y:S04]  /*3fbb0*/  STL [R1+0x2200], R87 ;  /* 0x0022005701007387 */ /* 0x000fe80000100800 */
[----:B------:R-:W-:Y:S04]  /*3fbc0*/  STL.64 [R1+0x23b8], R86 ;  /* 0x0023b85601007387 */ /* 0x000fe80000100a00 */
[----:B------:R-:W4:Y:S04]  /*3fbd0*/  LDL R69, [R1+0x14dc] ;  /* 0x0014dc0001457983 */ /* 0x000f280000100800 */
[----:B------:R-:W4:Y:S04]  /*3fbe0*/  LDL R26, [R1+0x14d8] ;  /* 0x0014d800011a7983 */ /* 0x000f280000100800 */
[----:B------:R-:W4:Y:S04]  /*3fbf0*/  LDL R27, [R1+0x14d4] ;  /* 0x0014d400011b7983 */ /* 0x000f280000100800 */
[----:B------:R0:W-:Y:S04]  /*3fc00*/  @P1 STL [R1+0x1500], R68 ;  /* 0x0015004401001387 */ /* 0x0001e80000100800 */
[----:B------:R-:W4:Y:S04]  /*3fc10*/  @P4 LDG.E.U16 R91, desc[UR6][R38.64] ;  /* 0x00000006265b4981 */ /* 0x000f28000c1e1500 */
[----:B------:R-:W4:Y:S04]  /*3fc20*/  @P4 LDG.E.U16 R90, desc[UR6][R52.64] ;  /* 0x00000006345a4981 */ /* 0x000f28000c1e1500 */
[----:B0-----:R-:W4:Y:S04]  /*3fc30*/  LDL R68, [R1+0x14d0] ;  /* 0x0014d00001447983 */ /* 0x001f280000100800 */
[----:B------:R-:W-:Y:S04]  /*3fc40*/  STL [R1+0x2134], R84 ;  /* 0x0021345401007387 */ /* 0x000fe80000100800 */
[----:B------:R-:W-:Y:S04]  /*3fc50*/  STL [R1+0x2204], R84 ;  /* 0x0022045401007387 */ /* 0x000fe80000100800 */
[----:B------:R-:W-:Y:S04]  /*3fc60*/  STL [R1+0x23c4], R84 ;  /* 0x0023c45401007387 */ /* 0x000fe80000100800 */
[----:B------:R-:W-:Y:S04]  /*3fc70*/  STL [R1+0x2130], R85 ;  /* 0x0021305501007387 */ /* 0x000fe80000100800 */
[----:B------:R-:W-:Y:S04]  /*3fc80*/  STL [R1+0x2208], R85 ;  /* 0x0022085501007387 */ /* 0x000fe80000100800 */
[----:B------:R-:W-:Y:S04]  /*3fc90*/  STL [R1+0x23c8], R85 ;  /* 0x0023c85501007387 */ /* 0x000fe80000100800 */
[----:B------:R-:W4:Y:S04]  /*3fca0*/  LDL.LU.64 R10, [R1+0x3620] ;  /* 0x00362000010a7983 */ /* 0x000f280000300a00 */
[----:B------:R0:W-:Y:S04]  /*3fcb0*/  @P5 STL [R1+0x14fc], R5 ;  /* 0x0014fc0501005387 */ /* 0x0001e80000100800 */
[----:B0-----:R-:W4:Y:S04]  /*3fcc0*/  LDL R5, [R1+0x14cc] ;  /* 0x0014cc0001057983 */ /* 0x001f280000100800 */
[----:B------:R-:W4:Y:S04]  /*3fcd0*/  LDL.LU.64 R50, [R1+0x3618] ;  /* 0x0036180001327983 */ /* 0x000f280000300a00 */
[----:B------:R-:W4:Y:S04]  /*3fce0*/  LDL R28, [R1+0x14c8] ;  /* 0x0014c800011c7983 */ /* 0x000f280000100800 */
[----:B------:R-:W4:Y:S04]  /*3fcf0*/  LDL R85, [R1+0x14c4] ;  /* 0x0014c40001557983 */ /* 0x000f280000100800 */
[----:B---3--:R0:W-:Y:S04]  /*3fd00*/  @P5 STL [R1+0x14f8], R0 ;  /* 0x0014f80001005387 */ /* 0x0081e80000100800 */
[----:B0-----:R-:W3:Y:S04]  /*3fd10*/  LDL R0, [R1+0x14c0] ;  /* 0x0014c00001007983 */ /* 0x001ee80000100800 */
[----:B------:R-:W3:Y:S04]  /*3fd20*/  LDL.LU.64 R46, [R1+0x3610] ;  /* 0x00361000012e7983 */ /* 0x000ee80000300a00 */
[----:B------:R-:W3:Y:S04]  /*3fd30*/  LDL.LU.64 R76, [R1+0x3608] ;  /* 0x00360800014c7983 */ /* 0x000ee80000300a00 */
[----:B------:R-:W3:Y:S04]  /*3fd40*/  LDL R86, [R1+0x14bc] ;  /* 0x0014bc0001567983 */ /* 0x000ee80000100800 */
[----:B------:R-:W3:Y:S04]  /*3fd50*/  LDL R87, [R1+0x14b8] ;  /* 0x0014b80001577983 */ /* 0x000ee80000100800 */
[----:B------:R-:W3:Y:S04]  /*3fd60*/  LDL R88, [R1+0x14b4] ;  /* 0x0014b40001587983 */ /* 0x000ee80000100800 */
[----:B--2---:R0:W-:Y:S04]  /*3fd70*/  @P5 STL [R1+0x14f0], R3 ;  /* 0x0014f00301005387 */ /* 0x0041e80000100800 */
[----:B0-----:R-:W2:Y:S04]  /*3fd80*/  LDL R3, [R1+0x14b0] ;  /* 0x0014b00001037983 */ /* 0x001ea80000100800 */
[----:B------:R-:W-:Y:S04]  /*3fd90*/  @P5 STL [R1+0x14f4], R89 ;  /* 0x0014f45901005387 */ /* 0x000fe80000100800 */
[----:B------:R-:W2:Y:S04]  /*3fda0*/  LDL.LU.64 R52, [R1+0x3600] ;  /* 0x0036000001347983 */ /* 0x000ea80000300a00 */
[----:B------:R-:W2:Y:S04]  /*3fdb0*/  LDL.LU.64 R38, [R1+0x35f8] ;  /* 0x0035f80001267983 */ /* 0x000ea80000300a00 */
[----:B------:R-:W2:Y:S04]  /*3fdc0*/  LDL.LU.64 R48, [R1+0x35f0] ;  /* 0x0035f00001307983 */ /* 0x000ea80000300a00 */
[----:B----4-:R0:W-:Y:S04]  /*3fdd0*/  @P4 STL [R1+0x14e4], R2 ;  /* 0x0014e40201004387 */ /* 0x0101e80000100800 */
[----:B0-----:R-:W4:Y:S01]  /*3fde0*/  LDL R2, [R1+0x14ac] ;  /* 0x0014ac0001027983 */ /* 0x001f220000100800 */
[----:B------:R-:W-:-:S02]  /*3fdf0*/  ISETP.GT.AND P3, PT, R4, 0x3, PT ;  /* 0x000000030400780c */ /* 0x000fc40003f64270 */
[C---:B------:R-:W-:Y:S02]  /*3fe00*/  ISETP.GT.AND P1, PT, R4.reuse, 0x4, PT ;  /* 0x000000040400780c */ /* 0x040fe40003f24270 */
[C---:B------:R-:W-:Y:S01]  /*3fe10*/  ISETP.GT.AND P5, PT, R4.reuse, 0x5, PT ;  /* 0x000000050400780c */ /* 0x040fe20003fa4270 */
[----:B------:R-:W4:Y:S04]  /*3fe20*/  LDL.LU.64 R20, [R1+0x35e8] ;  /* 0x0035e80001147983 */ /* 0x000f280000300a00 */
[----:B------:R-:W4:Y:S04]  /*3fe30*/  LDL R84, [R1+0x14a8] ;  /* 0x0014a80001547983 */ /* 0x000f280000100800 */
[----:B------:R-:W4:Y:S04]  /*3fe40*/  LDL R89, [R1+0x14a4] ;  /* 0x0014a40001597983 */ /* 0x000f280000100800 */
[----:B------:R-:W4:Y:S04]  /*3fe50*/  @P3 LDG.E.U16 R69, desc[UR6][R82.64] ;  /* 0x0000000652453981 */ /* 0x000f28000c1e1500 */
[----:B------:R-:W4:Y:S04]  /*3fe60*/  @P3 LDG.E.U16 R26, desc[UR6][R44.64] ;  /* 0x000000062c1a3981 */ /* 0x000f28000c1e1500 */
[----:B------:R-:W4:Y:S04]  /*3fe70*/  @P3 LDG.E.U16 R27, desc[UR6][R36.64] ;  /* 0x00000006241b3981 */ /* 0x000f28000c1e1500 */
[----:B------:R-:W4:Y:S04]  /*3fe80*/  @P3 LDG.E.U16 R68, desc[UR6][R64.64] ;  /* 0x0000000640443981 */ /* 0x000f28000c1e1500 */
[----:B------:R0:W-:Y:S04]  /*3fe90*/  @P4 STL [R1+0x14e0], R29 ;  /* 0x0014e01d01004387 */ /* 0x0001e80000100800 */
[----:B------:R-:W4:Y:S04]  /*3fea0*/  @P1 LDG.E.U16 R5, desc[UR6][R34.64] ;  /* 0x0000000622051981 */ /* 0x000f28000c1e1500 */
[----:B------:R-:W4:Y:S04]  /*3feb0*/  @P1 LDG.E.U16 R28, desc[UR6][R32.64] ;  /* 0x00000006201c1981 */ /* 0x000f28000c1e1500 */
[----:B0-----:R-:W4:Y:S04]  /*3fec0*/  LDL R29, [R1+0x14a0] ;  /* 0x0014a000011d7983 */ /* 0x001f280000100800 */
[----:B------:R-:W-:Y:S04]  /*3fed0*/  @P4 STL [R1+0x14e8], R91 ;  /* 0x0014e85b01004387 */ /* 0x000fe80000100800 */
[----:B------:R0:W-:Y:S04]  /*3fee0*/  @P4 STL [R1+0x14ec], R90 ;  /* 0x0014ec5a01004387 */ /* 0x0001e80000100800 */
[----:B------:R-:W4:Y:S01]  /*3fef0*/  @P1 LDG.E.U16 R85, desc[UR6][R6.64] ;  /* 0x0000000606551981 */ /* 0x000f22000c1e1500 */
[----:B------:R-:W-:-:S03]  /*3ff00*/  ISETP.GT.AND P4, PT, R4, 0x6, PT ;  /* 0x000000060400780c */ /* 0x000fc60003f84270 */
[----:B------:R-:W4:Y:S04]  /*3ff10*/  LDL R83, [R1+0x16d0] ;  /* 0x0016d00001537983 */ /* 0x000f280000100800 */
[----:B------:R-:W4:Y:S04]  /*3ff20*/  LDL R82, [R1+0x16cc] ;  /* 0x0016cc0001527983 */ /* 0x000f280000100800 */
[----:B0-----:R-:W4:Y:S04]  /*3ff30*/  LDL.64 R90, [R1+0xdd8] ;  /* 0x000dd800015a7983 */ /* 0x001f280000100a00 */
[----:B---3--:R-:W3:Y:S04]  /*3ff40*/  @P1 LDG.E.U16 R0, desc[UR6][R18.64] ;  /* 0x0000000612001981 */ /* 0x008ee8000c1e1500 */
[----:B------:R-:W3:Y:S04]  /*3ff50*/  @P5 LDG.E.U16 R86, desc[UR6][R80.64] ;  /* 0x0000000650565981 */ /* 0x000ee8000c1e1500 */
[----:B------:R-:W3:Y:S04]  /*3ff60*/  @P5 LDG.E.U16 R87, desc[UR6][R56.64] ;  /* 0x0000000638575981 */ /* 0x000ee8000c1e1500 */
[----:B------:R-:W3:Y:S04]  /*3ff70*/  @P5 LDG.E.U16 R88, desc[UR6][R30.64] ;  /* 0x000000061e585981 */ /* 0x000ee8000c1e1500 */
[----:B--2---:R-:W2:Y:S04]  /*3ff80*/  @P5 LDG.E.U16 R3, desc[UR6][R14.64] ;  /* 0x000000060e035981 */ /* 0x004ea8000c1e1500 */
[----:B----4-:R-:W4:Y:S04]  /*3ff90*/  @P4 LDG.E.U16 R2, desc[UR6][R70.64] ;  /* 0x0000000646024981 */ /* 0x010f28000c1e1500 */
[----:B------:R-:W4:Y:S04]  /*3ffa0*/  @P4 LDG.E.U16 R84, desc[UR6][R72.64] ;  /* 0x0000000648544981 */ /* 0x000f28000c1e1500 */
[----:B------:R-:W4:Y:S04]  /*3ffb0*/  @P4 LDG.E.U16 R89, desc[UR6][R66.64] ;  /* 0x0000000642594981 */ /* 0x000f28000c1e1500 */
[----:B------:R0:W-:Y:S04]  /*3ffc0*/  @P3 STL [R1+0x14dc], R69 ;  /* 0x0014dc4501003387 */ /* 0x0001e80000100800 */
[----:B0-----:R-:W4:Y:S04]  /*3ffd0*/  LDL R69, [R1+0x16c8] ;  /* 0x0016c80001457983 */ /* 0x001f280000100800 */
[----:B------:R-:W4:Y:S04]  /*3ffe0*/  LDL.LU.64 R44, [R1+0x35e0] ;  /* 0x0035e000012c7983 */ /* 0x000f280000300a00 */
[----:B------:R0:W-:Y:S04]  /*3fff0*/  @P3 STL [R1+0x14d8], R26 ;  /* 0x0014d81a01003387 */ /* 0x0001e80000100800 */
[----:B------:R-:W4:Y:S04]  /*40000*/  @P4 LDG.E.U16 R29, desc[UR6][R92.64] ;  /* 0x000000065c1d4981 */ /* 0x000f28000c1e1500 */
[----:B0-----:R-:W4:Y:S04]  /*40010*/  LDL.LU R26, [R1+0x35d8] ;  /* 0x0035d800011a7983 */ /* 0x001f280000300800 */
[----:B------:R-:W4:Y:S04]  /*40020*/  LDL.LU.64 R36, [R1+0x35d0] ;  /* 0x0035d00001247983 */ /* 0x000f280000300a00 */
[----:B------:R0:W-:Y:S04]  /*40030*/  @P3 STL [R1+0x14d4], R27 ;  /* 0x0014d41b01003387 */ /* 0x0001e80000100800 */
[----:B0-----:R-:W4:Y:S04]  /*40040*/  LDL.LU R27, [R1+0x35c8] ;  /* 0x0035c800011b7983 */ /* 0x001f280000300800 */
[----:B------:R-:W4:Y:S04]  /*40050*/  LDL.LU.64 R64, [R1+0x35c0] ;  /* 0x0035c00001407983 */ /* 0x000f280000300a00 */
[----:B------:R0:W-:Y:S04]  /*40060*/  @P3 STL [R1+0x14d0], R68 ;  /* 0x0014d04401003387 */ /* 0x0001e80000100800 */
[----:B0-----:R-:W4:Y:S04]  /*40070*/  LDL R68, [R1+0x16c4] ;  /* 0x0016c40001447983 */ /* 0x001f280000100800 */
[----:B------:R-:W4:Y:S04]  /*40080*/  LDL.LU.64 R34, [R1+0x35b8] ;  /* 0x0035b80001227983 */ /* 0x000f280000300a00 */
[----:B------:R0:W-:Y:S04]  /*40090*/  @P1 STL [R1+0x14cc], R5 ;  /* 0x0014cc0501001387 */ /* 0x0001e80000100800 */
[----:B0-----:R-:W4:Y:S04]  /*400a0*/  LDL R5, [R1+0x149c] ;  /* 0x00149c0001057983 */ /* 0x001f280000100800 */
[----:B------:R-:W4:Y:S04]  /*400b0*/  LDL.LU.64 R32, [R1+0x35b0] ;  /* 0x0035b00001207983 */ /* 0x000f280000300a00 */
[----:B------:R0:W-:Y:S04]  /*400c0*/  @P1 STL [R1+0x14c8], R28 ;  /* 0x0014c81c01001387 */ /* 0x0001e80000100800 */
[----:B0-----:R-:W4:Y:S04]  /*400d0*/  LDL.LU R28, [R1+0x35a8] ;  /* 0x0035a800011c7983 */ /* 0x001f280000300800 */
[----:B------:R-:W4:Y:S04]  /*400e0*/  LDL.LU.64 R6, [R1+0x35a0] ;  /* 0x0035a00001067983 */ /* 0x000f280000300a00 */
[----:B------:R-:W4:Y:S04]  /*400f0*/  LDL.LU.64 R18, [R1+0x3598] ;  /* 0x0035980001127983 */ /* 0x000f280000300a00 */
[----:B---3--:R0:W-:Y:S04]  /*40100*/  @P1 STL [R1+0x14c0], R0 ;  /* 0x0014c00001001387 */ /* 0x0081e80000100800 */
[----:B0-----:R-:W3:Y:S04]  /*40110*/  LDL R0, [R1+0x1498] ;  /* 0x0014980001007983 */ /* 0x001ee80000100800 */
[----:B------:R-:W-:Y:S04]  /*40120*/  @P1 STL [R1+0x14c4], R85 ;  /* 0x0014c45501001387 */ /* 0x000fe80000100800 */
[----:B------:R-:W3:Y:S04]  /*40130*/  LDL.LU.64 R80, [R1+0x3590] ;  /* 0x0035900001507983 */ /* 0x000ee80000300a00 */
[----:B------:R-:W3:Y:S04]  /*40140*/  LDL.LU.64 R56, [R1+0x3588] ;  /* 0x0035880001387983 */ /* 0x000ee80000300a00 */
[----:B------:R-:W3:Y:S04]  /*40150*/  LDL.LU.64 R30, [R1+0x3580] ;  /* 0x00358000011e7983 */ /* 0x000ee80000300a00 */
[----:B------:R-:W3:Y:S04]  /*40160*/  LDL.LU.64 R14, [R1+0x3578] ;  /* 0x00357800010e7983 */ /* 0x000ee80000300a00 */
[----:B------:R0:W-:Y:S04]  /*40170*/  @P5 STL [R1+0x14bc], R86 ;  /* 0x0014bc5601005387 */ /* 0x0001e80000100800 */
[----:B0-----:R-:W3:Y:S04]  /*40180*/  LDL R86, [R1+0x1494] ;  /* 0x0014940001567983 */ /* 0x001ee80000100800 */
[----:B------:R0:W-:Y:S04]  /*40190*/  @P5 STL [R1+0x14b8], R87 ;  /* 0x0014b85701005387 */ /* 0x0001e80000100800 */
[----:B0-----:R-:W3:Y:S04]  /*401a0*/  LDL R87, [R1+0x1490] ;  /* 0x0014900001577983 */ /* 0x001ee80000100800 */
[----:B--2---:R0:W-:Y:S04]  /*401b0*/  @P5 STL [R1+0x14b0], R3 ;  /* 0x0014b00301005387 */ /* 0x0041e80000100800 */
[----:B0-----:R-:W2:Y:S04]  /*401c0*/  LDL R3, [R1+0x148c] ;  /* 0x00148c0001037983 */ /* 0x001ea80000100800 */
[----:B------:R0:W-:Y:S04]  /*401d0*/  @P5 STL [R1+0x14b4], R88 ;  /* 0x0014b45801005387 */ /* 0x0001e80000100800 */
[----:B------:R-:W2:Y:S04]  /*401e0*/  LDL.LU.64 R70, [R1+0x3570] ;  /* 0x0035700001467983 */ /* 0x000ea80000300a00 */
[----:B0-----:R-:W2:Y:S04]  /*401f0*/  LDL R88, [R1+0x1488] ;  /* 0x0014880001587983 */ /* 0x001ea80000100800 */
[----:B----4-:R0:W-:Y:S04]  /*40200*/  @P4 STL [R1+0x14ac], R2 ;  /* 0x0014ac0201004387 */ /* 0x0101e80000100800 */
[----:B0-----:R-:W4:Y:S01]  /*40210*/  LDL R2, [R1+0x1484] ;  /* 0x0014840001027983 */ /* 0x001f220000100800 */
[----:B------:R-:W-:-:S02]  /*40220*/  ISETP.GT.AND P3, PT, R4, 0x7, PT ;  /* 0x000000070400780c */ /* 0x000fc40003f64270 */
[C---:B------:R-:W-:Y:S02]  /*40230*/  ISETP.GT.AND P1, PT, R4.reuse, 0x8, PT ;  /* 0x000000080400780c */ /* 0x040fe40003f24270 */
[C---:B------:R-:W-:Y:S01]  /*40240*/  ISETP.GT.AND P5, PT, R4.reuse, 0x9, PT ;  /* 0x000000090400780c */ /* 0x040fe20003fa4270 */
[----:B------:R-:W4:Y:S04]  /*40250*/  LDL.LU.64 R72, [R1+0x3568] ;  /* 0x0035680001487983 */ /* 0x000f280000300a00 */
[----:B------:R-:W4:Y:S04]  /*40260*/  LDL.LU.64 R66, [R1+0x3560] ;  /* 0x0035600001427983 */ /* 0x000f280000300a00 */
[----:B------:R-:W4:Y:S04]  /*40270*/  LDL.LU.64 R92, [R1+0x3558] ;  /* 0x00355800015c7983 */ /* 0x000f280000300a00 */
[----:B------:R-:W4:Y:S04]  /*40280*/  @P3 LDG.E.U16 R82, desc[UR6][R90.64] ;  /* 0x000000065a523981 */ /* 0x000f28000c1e1500 */
[----:B------:R-:W4:Y:S04]  /*40290*/  @P3 LDG.E.U16 R69, desc[UR6][R16.64] ;  /* 0x0000000610453981 */ /* 0x000f28000c1e1500 */
[----:B------:R-:W4:Y:S04]  /*402a0*/  @P3 LDG.E.U16 R83, desc[UR6][R12.64] ;  /* 0x000000060c533981 */ /* 0x000f28000c1e1500 */
[----:B------:R0:W-:Y:S04]  /*402b0*/  @P4 STL [R1+0x14a4], R89 ;  /* 0x0014a45901004387 */ /* 0x0001e80000100800 */
[----:B0-----:R-:W4:Y:S04]  /*402c0*/  LDL R89, [R1+0x1480] ;  /* 0x0014800001597983 */ /* 0x001f280000100800 */
[----:B------:R-:W4:Y:S04]  /*402d0*/  @P3 LDG.E.U16 R68, desc[UR6][R8.64] ;  /* 0x0000000608443981 */ /* 0x000f28000c1e1500 */
[----:B------:R-:W4:Y:S04]  /*402e0*/  @P1 LDG.E.U16 R5, desc[UR6][R58.64] ;  /* 0x000000063a051981 */ /* 0x000f28000c1e1500 */
[----:B---3--:R-:W3:Y:S04]  /*402f0*/  @P1 LDG.E.U16 R0, desc[UR6][R40.64] ;  /* 0x0000000628001981 */ /* 0x008ee8000c1e1500 */
[----:B------:R-:W3:Y:S04]  /*40300*/  @P1 LDG.E.U16 R86, desc[UR6][R42.64] ;  /* 0x000000062a561981 */ /* 0x000ee8000c1e1500 */
[----:B------:R-:W3:Y:S04]  /*40310*/  @P1 LDG.E.U16 R87, desc[UR6][R60.64] ;  /* 0x000000063c571981 */ /* 0x000ee8000c1e1500 */
[----:B--2---:R-:W2:Y:S04]  /*40320*/  @P5 LDG.E.U16 R3, desc[UR6][R62.64] ;  /* 0x000000063e035981 */ /* 0x004ea8000c1e1500 */
[----:B----4-:R-:W4:Y:S04]  /*40330*/  @P5 LDG.E.U16 R2, desc[UR6][R22.64] ;  /* 0x0000000616025981 */ /* 0x010f28000c1e1500 */
[----:B------:R0:W-:Y:S04]  /*40340*/  @P4 STL [R1+0x14a0], R29 ;  /* 0x0014a01d01004387 */ /* 0x0001e80000100800 */
[----:B------:R-:W-:Y:S04]  /*40350*/  @P4 STL [R1+0x14a8], R84 ;  /* 0x0014a85401004387 */ /* 0x000fe80000100800 */
[----:B------:R-:W4:Y:S04]  /*40360*/  LDL.LU.64 R12, [R1+0x3550] ;  /* 0x00355000010c7983 */ /* 0x000f280000300a00 */
[----:B------:R-:W4:Y:S04]  /*40370*/  LDL R16, [R1+0x1478] ;  /* 0x0014780001107983 */ /* 0x000f280000100800 */
[----:B------:R-:W4:Y:S04]  /*40380*/  @P5 LDG.E.U16 R88, desc[UR6][R78.64] ;  /* 0x000000064e585981 */ /* 0x000f28000c1e1500 */
[----:B0-----:R-:W4:Y:S04]  /*40390*/  LDL R29, [R1+0x147c] ;  /* 0x00147c00011d7983 */ /* 0x001f280000100800 */
[----:B------:R0:W-:Y:S04]  /*403a0*/  @P3 STL [R1+0x16cc], R82 ;  /* 0x0016cc5201003387 */ /* 0x0001e80000100800 */
[----:B0-----:R-:W4:Y:S04]  /*403b0*/  LDL R82, [R1+0x1474] ;  /* 0x0014740001527983 */ /* 0x001f280000100800 */
[----:B------:R0:W-:Y:S04]  /*403c0*/  @P3 STL [R1+0x16c8], R69 ;  /* 0x0016c84501003387 */ /* 0x0001e80000100800 */
[----:B------:R-:W4:Y:S04]  /*403d0*/  @P5 LDG.E.U16 R89, desc[UR6][R24.64] ;  /* 0x0000000618595981 */ /* 0x000f28000c1e1500 */
[----:B0-----:R-:W4:Y:S04]  /*403e0*/  LDL R69, [R1+0x1470] ;  /* 0x0014700001457983 */ /* 0x001f280000100800 */
[----:B------:R-:W4:Y:S04]  /*403f0*/  LDL.LU.64 R8, [R1+0x3548] ;  /* 0x0035480001087983 */ /* 0x000f280000300a00 */
[----:B------:R0:W-:Y:S04]  /*40400*/  @P3 STL [R1+0x16c4], R68 ;  /* 0x0016c44401003387 */ /* 0x0001e80000100800 */
[----:B------:R1:W-:Y:S04]  /*40410*/  @P3 STL [R1+0x16d0], R83 ;  /* 0x0016d05301003387 */ /* 0x0003e80000100800 */
[----:B------:R-:W4:Y:S04]  /*40420*/  LDL.LU.64 R58, [R1+0x3540] ;  /* 0x00354000013a7983 */ /* 0x000f280000300a00 */
[----:B------:R-:W4:Y:S04]  /*40430*/  LDL R17, [R1+0x146c] ;  /* 0x00146c0001117983 */ /* 0x000f280000100800 */
[----:B------:R-:W4:Y:S04]  /*40440*/  LDL R90, [R1+0x1468] ;  /* 0x00146800015a7983 */ /* 0x000f280000100800 */
[----:B------:R-:W4:Y:S04]  /*40450*/  LDL R91, [R1+0x1464] ;  /* 0x00146400015b7983 */ /* 0x000f280000100800 */
[----:B0-----:R-:W4:Y:S04]  /*40460*/  LDL R68, [R1+0x1460] ;  /* 0x0014600001447983 */ /* 0x001f280000100800 */
[----:B------:R-:W4:Y:S04]  /*40470*/  LDL.LU.64 R40, [R1+0x3538] ;  /* 0x0035380001287983 */ /* 0x000f280000300a00 */
[----:B-1----:R-:W4:Y:S04]  /*40480*/  LDL R83, [R1+0x145c] ;  /* 0x00145c0001537983 */ /* 0x002f280000100800 */
[----:B------:R0:W-:Y:S04]  /*40490*/  @P1 STL [R1+0x149c], R5 ;  /* 0x00149c0501001387 */ /* 0x0001e80000100800 */
[----:B0-----:R-:W4:Y:S04]  /*404a0*/  LDL R5, [R1+0x1458] ;  /* 0x0014580001057983 */ /* 0x001f280000100800 */
[----:B---3--:R0:W-:Y:S04]  /*404b0*/  @P1 STL [R1+0x1498], R0 ;  /* 0x0014980001001387 */ /* 0x0081e80000100800 */
[----:B0-----:R-:W3:Y:S04]  /*404c0*/  LDL R0, [R1+0x1454] ;  /* 0x0014540001007983 */ /* 0x001ee80000100800 */
[----:B------:R-:W3:Y:S04]  /*404d0*/  LDL.LU R85, [R1+0x1434] ;  /* 0x0014340001557983 */ /* 0x000ee80000300800 */
[----:B------:R-:W3:Y:S04]  /*404e0*/  LDL.LU.64 R42, [R1+0x3530] ;  /* 0x00353000012a7983 */ /* 0x000ee80000300a00 */
[----:B------:R-:W3:Y:S04]  /*404f0*/  LDL.LU.64 R60, [R1+0x3528] ;  /* 0x00352800013c7983 */ /* 0x000ee80000300a00 */
[----:B------:R-:W-:Y:S04]  /*40500*/  @P1 STL [R1+0x1490], R87 ;  /* 0x0014905701001387 */ /* 0x000fe80000100800 */
[----:B------:R-:W-:Y:S04]  /*40510*/  @P1 STL [R1+0x1494], R86 ;  /* 0x0014945601001387 */ /* 0x000fe80000100800 */
[----:B------:R-:W3:Y:S04]  /*40520*/  LDL.LU.64 R62, [R1+0x3520] ;  /* 0x00352000013e7983 */ /* 0x000ee80000300a00 */
[----:B--2---:R0:W-:Y:S04]  /*40530*/  @P5 STL [R1+0x148c], R3 ;  /* 0x00148c0301005387 */ /* 0x0041e80000100800 */
[----:B0-----:R-:W2:Y:S04]  /*40540*/  LDL R3, [R1+0x1450] ;  /* 0x0014500001037983 */ /* 0x001ea80000100800 */
[----:B------:R-:W2:Y:S04]  /*40550*/  LDL.LU.64 R78, [R1+0x3518] ;  /* 0x00351800014e7983 */ /* 0x000ea80000300a00 */
[----:B------:R-:W2:Y:S04]  /*40560*/  LDL.LU.64 R22, [R1+0x3510] ;  /* 0x0035100001167983 */ /* 0x000ea80000300a00 */
[----:B----4-:R0:W-:Y:S01]  /*40570*/  @P5 STL [R1+0x1484], R2 ;  /* 0x0014840201005387 */ /* 0x0101e20000100800 */
[----:B------:R-:W-:-:S02]  /*40580*/  ISETP.GT.AND P4, PT, R4, 0xa, PT ;  /* 0x0000000a0400780c */ /* 0x000fc40003f84270 */
[C---:B------:R-:W-:Y:S02]  /*40590*/  ISETP.GT.AND P3, PT, R4.reuse, 0xb, PT ;  /* 0x0000000b0400780c */ /* 0x040fe40003f64270 */
[C---:B------:R-:W-:Y:S01]  /*405a0*/  ISETP.GT.AND P1, PT, R4.reuse, 0xc, PT ;  /* 0x0000000c0400780c */ /* 0x040fe20003f24270 */
[----:B------:R-:W4:Y:S04]  /*405b0*/  LDL R84, [R1+0x1448] ;  /* 0x0014480001547983 */ /* 0x000f280000100800 */
[----:B------:R-:W4:Y:S04]  /*405c0*/  LDL R86, [R1+0x1444] ;  /* 0x0014440001567983 */ /* 0x000f280000100800 */
[----:B------:R-:W4:Y:S04]  /*405d0*/  LDL R87, [R1+0x1440] ;  /* 0x0014400001577983 */ /* 0x000f280000100800 */
[----:B0-----:R-:W4:Y:S04]  /*405e0*/  LDL R2, [R1+0x144c] ;  /* 0x00144c0001027983 */ /* 0x001f280000100800 */
[----:B------:R-:W4:Y:S04]  /*405f0*/  LDL.LU.64 R24, [R1+0x3508] ;  /* 0x0035080001187983 */ /* 0x000f280000300a00 */
[----:B------:R-:W4:Y:S04]  /*40600*/  @P4 LDG.E.U16 R29, desc[UR6][R54.64] ;  /* 0x00000006361d4981 */ /* 0x000f28000c1e1500 */
[----:B------:R-:W4:Y:S04]  /*40610*/  @P4 LDG.E.U16 R16, desc[UR6][R74.64] ;  /* 0x000000064a104981 */ /* 0x000f28000c1e1500 */
[----:B------:R-:W4:Y:S04]  /*40620*/  @P4 LDG.E.U16 R82, desc[UR6][R10.64] ;  /* 0x000000060a524981 */ /* 0x000f28000c1e1500 */
[----:B------:R0:W-:Y:S04]  /*40630*/  @P5 STL [R1+0x1488], R88 ;  /* 0x0014885801005387 */ /* 0x0001e80000100800 */
[----:B------:R-:W4:Y:S04]  /*40640*/  @P4 LDG.E.U16 R69, desc[UR6][R50.64] ;  /* 0x0000000632454981 */ /* 0x000f28000c1e1500 */
[----:B0-----:R-:W4:Y:S04]  /*40650*/  LDL R88, [R1+0x143c] ;  /* 0x00143c0001587983 */ /* 0x001f280000100800 */
[----:B------:R0:W-:Y:S01]  /*40660*/  @P5 STL [R1+0x1480], R89 ;  /* 0x0014805901005387 */ /* 0x0001e20000100800 */
[----:B------:R-:W-:-:S03]  /*40670*/  ISETP.GT.AND P5, PT, R4, 0xd, PT ;  /* 0x0000000d0400780c */ /* 0x000fc60003fa4270 */
[----:B0-----:R-:W4:Y:S04]  /*40680*/  LDL R89, [R1+0x1438] ;  /* 0x0014380001597983 */ /* 0x001f280000100800 */
[----:B------:R-:W4:Y:S04]  /*40690*/  LDL.LU.64 R54, [R1+0x3500] ;  /* 0x0035000001367983 */ /* 0x000f280000300a00 */
[----:B------:R-:W4:Y:S04]  /*406a0*/  @P3 LDG.E.U16 R17, desc[UR6][R46.64] ;  /* 0x000000062e113981 */ /* 0x000f28000c1e1500 */
[----:B------:R-:W4:Y:S04]  /*406b0*/  @P3 LDG.E.U16 R91, desc[UR6][R52.64] ;  /* 0x00000006345b3981 */ /* 0x000f28000c1e1500 */
[----:B------:R-:W4:Y:S04]  /*406c0*/  @P3 LDG.E.U16 R90, desc[UR6][R76.64] ;  /* 0x000000064c5a3981 */ /* 0x000f28000c1e1500 */
[----:B------:R-:W4:Y:S04]  /*406d0*/  @P3 LDG.E.U16 R68, desc[UR6][R38.64] ;  /* 0x0000000626443981 */ /* 0x000f28000c1e1500 */
[----:B------:R-:W4:Y:S04]  /*406e0*/  @P1 LDG.E.U16 R83, desc[UR6][R48.64] ;  /* 0x0000000630531981 */ /* 0x000f28000c1e1500 */
[----:B------:R-:W4:Y:S04]  /*406f0*/  @P1 LDG.E.U16 R5, desc[UR6][R20.64] ;  /* 0x0000000614051981 */ /* 0x000f28000c1e1500 */
[----:B---3--:R-:W3:Y:S04]  /*40700*/  @P1 LDG.E.U16 R0, desc[UR6][R44.64] ;  /* 0x000000062c001981 */ /* 0x008ee8000c1e1500 */
[----:B--2---:R-:W2:Y:S04]  /*40710*/  @P1 LDG.E.U16 R3, desc[UR6][R36.64] ;  /* 0x0000000624031981 */ /* 0x004ea8000c1e1500 */
[----:B----4-:R-:W4:Y:S04]  /*40720*/  @P5 LDG.E.U16 R84, desc[UR6][R64.64] ;  /* 0x0000000640545981 */ /* 0x010f28000c1e1500 */
[----:B------:R-:W4:Y:S04]  /*40730*/  @P5 LDG.E.U16 R87, desc[UR6][R32.64] ;  /* 0x0000000620575981 */ /* 0x000f28000c1e1500 */
[----:B------:R-:W4:Y:S04]  /*40740*/  @P5 LDG.E.U16 R86, desc[UR6][R34.64] ;  /* 0x0000000622565981 */ /* 0x000f28000c1e1500 */
[----:B------:R-:W4:Y:S04]  /*40750*/  @P5 LDG.E.U16 R2, desc[UR6][R26.64] ;  /* 0x000000061a025981 */ /* 0x000f28000c1e1500 */
[----:B------:R0:W-:Y:S04]  /*40760*/  @P4 STL [R1+0x147c], R29 ;  /* 0x00147c1d01004387 */ /* 0x0001e80000100800 */
[----:B0-----:R-:W4:Y:S04]  /*40770*/  LDL.LU R29, [R1+0x34f8] ;  /* 0x0034f800011d7983 */ /* 0x001f280000300800 */
[----:B------:R-:W4:Y:S04]  /*40780*/  LDL.LU.64 R74, [R1+0x34f0] ;  /* 0x0034f000014a7983 */ /* 0x000f280000300a00 */
[----:B------:R0:W-:Y:S04]  /*40790*/  @P4 STL [R1+0x1478], R16 ;  /* 0x0014781001004387 */ /* 0x0001e80000100800 */
[----:B0-----:R-:W4:Y:S04]  /*407a0*/  LDL.LU R16, [R1+0x34e8] ;  /* 0x0034e80001107983 */ /* 0x001f280000300800 */
[----:B------:R-:W4:Y:S04]  /*407b0*/  LDL.LU.64 R10, [R1+0x34e0] ;  /* 0x0034e000010a7983 */ /* 0x000f280000300a00 */
[----:B------:R-:W4:Y:S04]  /*407c0*/  LDL.LU.64 R50, [R1+0x34d8] ;  /* 0x0034d80001327983 */ /* 0x000f280000300a00 */
[----:B------:R0:W-:Y:S04]  /*407d0*/  @P4 STL [R1+0x1474], R82 ;  /* 0x0014745201004387 */ /* 0x0001e80000100800 */
[----:B0-----:R-:W4:Y:S04]  /*407e0*/  LDL R82, [R1+0x16c0] ;  /* 0x0016c00001527983 */ /* 0x001f280000100800 */
[----:B------:R0:W-:Y:S04]  /*407f0*/  @P4 STL [R1+0x1470], R69 ;  /* 0x0014704501004387 */ /* 0x0001e80000100800 */
[----:B0-----:R-:W4:Y:S04]  /*40800*/  LDL R69, [R1+0x16bc] ;  /* 0x0016bc0001457983 */ /* 0x001f280000100800 */
[----:B------:R-:W4:Y:S04]  /*40810*/  LDL.LU.64 R46, [R1+0x34d0] ;  /* 0x0034d000012e7983 */ /* 0x000f280000300a00 */
[----:B------:R0:W-:Y:S04]  /*40820*/  @P3 STL [R1+0x146c], R17 ;  /* 0x00146c1101003387 */ /* 0x0001e80000100800 */
[----:B0-----:R-:W4:Y:S04]  /*40830*/  LDL.LU R17, [R1+0x34c8] ;  /* 0x0034c80001117983 */ /* 0x001f280000300800 */
[----:B------:R-:W4:Y:S04]  /*40840*/  LDL.LU.64 R76, [R1+0x34c0] ;  /* 0x0034c000014c7983 */ /* 0x000f280000300a00 */
[----:B------:R-:W4:Y:S04]  /*40850*/  LDL.LU.64 R52, [R1+0x34b8] ;  /* 0x0034b80001347983 */ /* 0x000f280000300a00 */
[----:B------:R-:W4:Y:S04]  /*40860*/  LDL.LU.64 R38, [R1+0x34b0] ;  /* 0x0034b00001267983 */ /* 0x000f280000300a00 */
[----:B------:R0:W-:Y:S04]  /*40870*/  @P3 STL [R1+0x1460], R68 ;  /* 0x0014604401003387 */ /* 0x0001e80000100800 */
[----:B0-----:R-:W4:Y:S04]  /*40880*/  LDL R68, [R1+0x16b8] ;  /* 0x0016b80001447983 */ /* 0x001f280000100800 */
[----:B------:R-:W-:Y:S04]  /*40890*/  @P3 STL [R1+0x1464], R91 ;  /* 0x0014645b01003387 */ /* 0x000fe80000100800 */
[----:B------:R-:W-:Y:S04]  /*408a0*/  @P3 STL [R1+0x1468], R90 ;  /* 0x0014685a01003387 */ /* 0x000fe80000100800 */
[----:B------:R-:W4:Y:S04]  /*408b0*/  LDL.LU.64 R48, [R1+0x34a8] ;  /* 0x0034a80001307983 */ /* 0x000f280000300a00 */
[----:B------:R-:W4:Y:S04]  /*408c0*/  LDL.LU.64 R20, [R1+0x34a0] ;  /* 0x0034a00001147983 */ /* 0x000f280000300a00 */
[----:B------:R-:W4:Y:S04]  /*408d0*/  LDL.LU.64 R44, [R1+0x3498] ;  /* 0x00349800012c7983 */ /* 0x000f280000300a00 */
[----:B------:R0:W-:Y:S04]  /*408e0*/  @P1 STL [R1+0x145c], R83 ;  /* 0x00145c5301001387 */ /* 0x0001e80000100800 */
[----:B0-----:R-:W4:Y:S04]  /*408f0*/  LDL R83, [R1+0x16b4] ;  /* 0x0016b40001537983 */ /* 0x001f280000100800 */
[----:B------:R0:W-:Y:S04]  /*40900*/  @P1 STL [R1+0x1458], R5 ;  /* 0x0014580501001387 */ /* 0x0001e80000100800 */
[----:B------:R-:W4:Y:S04]  /*40910*/  LDL.64 R90, [R1+0xcb8] ;  /* 0x000cb800015a7983 */ /* 0x000f280000100a00 */
[----:B0-----:R-:W4:Y:S04]  /*40920*/  LDL R5, [R1+0x142c] ;  /* 0x00142c0001057983 */ /* 0x001f280000100800 */
[----:B---3--:R0:W-:Y:S04]  /*40930*/  @P1 STL [R1+0x1454], R0 ;  /* 0x0014540001001387 */ /* 0x0081e80000100800 */
[----:B0-----:R-:W3:Y:S04]  /*40940*/  LDL R0, [R1+0x1428] ;  /* 0x0014280001007983 */ /* 0x001ee80000100800 */
[----:B------:R-:W3:Y:S04]  /*40950*/  LDL.LU.64 R36, [R1+0x3490] ;  /* 0x0034900001247983 */ /* 0x000ee80000300a00 */
[----:B--2---:R0:W-:Y:S04]  /*40960*/  @P1 STL [R1+0x1450], R3 ;  /* 0x0014500301001387 */ /* 0x0041e80000100800 */
[----:B0-----:R-:W2:Y:S04]  /*40970*/  LDL R3, [R1+0x1424] ;  /* 0x0014240001037983 */ /* 0x001ea80000100800 */
[----:B------:R-:W3:Y:S04]  /*40980*/  LDL.LU.64 R26, [R1+0x3488] ;  /* 0x00348800011a7983 */ /* 0x000ee80000300a00 */
[----:B----4-:R0:W-:Y:S04]  /*40990*/  @P5 STL [R1+0x144c], R2 ;  /* 0x00144c0201005387 */ /* 0x0101e80000100800 */
[----:B0-----:R-:W4:Y:S01]  /*409a0*/  LDL.LU R2, [R1+0x3480] ;  /* 0x0034800001027983 */ /* 0x001f220000300800 */
[----:B------:R-:W-:-:S02]  /*409b0*/  ISETP.GT.AND P4, PT, R4, 0xe, PT ;  /* 0x0000000e0400780c */ /* 0x000fc40003f84270 */
[C---:B------:R-:W-:Y:S02]  /*409c0*/  ISETP.GT.AND P3, PT, R4.reuse, 0xf, PT ;  /* 0x0000000f0400780c */ /* 0x040fe40003f64270 */
[C---:B------:R-:W-:Y:S01]  /*409d0*/  ISETP.GT.AND P1, PT, R4.reuse, 0x10, PT ;  /* 0x000000100400780c */ /* 0x040fe20003f24270 */
[----:B------:R-:W3:Y:S04]  /*409e0*/  LDL.LU.64 R64, [R1+0x3478] ;  /* 0x0034780001407983 */ /* 0x000ee80000300a00 */
[----:B------:R-:W3:Y:S04]  /*409f0*/  LDL.LU.64 R34, [R1+0x3470] ;  /* 0x0034700001227983 */ /* 0x000ee80000300a00 */
[----:B------:R-:W3:Y:S04]  /*40a00*/  LDL.LU.64 R32, [R1+0x3468] ;  /* 0x0034680001207983 */ /* 0x000ee80000300a00 */
[----:B------:R-:W3:Y:S04]  /*40a10*/  @P4 LDG.E.U16 R85, desc[UR6][R80.64] ;  /* 0x0000000650554981 */ /* 0x000ee8000c1e1500 */
[----:B------:R-:W3:Y:S04]  /*40a20*/  @P4 LDG.E.U16 R89, desc[UR6][R18.64] ;  /* 0x0000000612594981 */ /* 0x000ee8000c1e1500 */
[----:B------:R-:W3:Y:S04]  /*40a30*/  @P4 LDG.E.U16 R88, desc[UR6][R6.64] ;  /* 0x0000000606584981 */ /* 0x000ee8000c1e1500 */
[----:B------:R-:W3:Y:S04]  /*40a40*/  @P3 LDG.E.U16 R82, desc[UR6][R30.64] ;  /* 0x000000061e523981 */ /* 0x000ee8000c1e1500 */
[----:B------:R-:W3:Y:S04]  /*40a50*/  @P3 LDG.E.U16 R69, desc[UR6][R14.64] ;  /* 0x000000060e453981 */ /* 0x000ee8000c1e1500 */
[----:B------:R-:W3:Y:S04]  /*40a60*/  @P3 LDG.E.U16 R68, desc[UR6][R70.64] ;  /* 0x0000000646443981 */ /* 0x000ee8000c1e1500 */
[----:B------:R-:W3:Y:S04]  /*40a70*/  @P3 LDG.E.U16 R83, desc[UR6][R72.64] ;  /* 0x0000000648533981 */ /* 0x000ee8000c1e1500 */
[----:B------:R-:W3:Y:S04]  /*40a80*/  @P1 LDG.E.U16 R5, desc[UR6][R66.64] ;  /* 0x0000000642051981 */ /* 0x000ee8000c1e1500 */
[----:B--2---:R-:W2:Y:S04]  /*40a90*/  @P1 LDG.E.U16 R3, desc[UR6][R92.64] ;  /* 0x000000065c031981 */ /* 0x004ea8000c1e1500 */
[----:B----4-:R-:W4:Y:S04]  /*40aa0*/  @P4 LDG.E.U16 R2, desc[UR6][R56.64] ;  /* 0x0000000638024981 */ /* 0x010f28000c1e1500 */
[----:B------:R-:W-:Y:S04]  /*40ab0*/  @P5 STL [R1+0x1440], R87 ;  /* 0x0014405701005387 */ /* 0x000fe80000100800 */
[----:B------:R-:W-:Y:S04]  /*40ac0*/  @P5 STL [R1+0x1444], R86 ;  /* 0x0014445601005387 */ /* 0x000fe80000100800 */
[----:B------:R-:W-:Y:S04]  /*40ad0*/  @P5 STL [R1+0x1448], R84 ;  /* 0x0014485401005387 */ /* 0x000fe80000100800 */
[----:B------:R-:W2:Y:S04]  /*40ae0*/  LDL.LU.64 R6, [R1+0x3460] ;  /* 0x0034600001067983 */ /* 0x000ea80000300a00 */
[----:B------:R-:W2:Y:S04]  /*40af0*/  LDL.LU.64 R18, [R1+0x3458] ;  /* 0x0034580001127983 */ /* 0x000ea80000300a00 */
[----:B------:R-:W2:Y:S04]  /*40b00*/  LDL.LU.64 R80, [R1+0x3450] ;  /* 0x0034500001507983 */ /* 0x000ea80000300a00 */
[----:B---3--:R-:W3:Y:S04]  /*40b10*/  @P1 LDG.E.U16 R0, desc[UR6][R90.64] ;  /* 0x000000065a001981 */ /* 0x008ee8000c1e1500 */
[----:B------:R-:W-:Y:S04]  /*40b20*/  STL [R1+0x23cc], R85 ;  /* 0x0023cc5501007387 */ /* 0x000fe80000100800 */
[----:B----4-:R-:W-:Y:S04]  /*40b30*/  STL [R1+0x23d0], R2 ;  /* 0x0023d00201007387 */ /* 0x010fe80000100800 */
[----:B------:R-:W-:Y:S04]  /*40b40*/  @P4 STL [R1+0x1438], R89 ;  /* 0x0014385901004387 */ /* 0x000fe80000100800 */
[----:B------:R-:W-:Y:S04]  /*40b50*/  @P4 STL [R1+0x143c], R88 ;  /* 0x00143c5801004387 */ /* 0x000fe80000100800 */
[----:B------:R-:W4:Y:S04]  /*40b60*/  LDL R56, [R1+0x1420] ;  /* 0x0014200001387983 */ /* 0x000f280000100800 */
[----:B------:R-:W4:Y:S04]  /*40b70*/  LDL R57, [R1+0x141c] ;  /* 0x00141c0001397983 */ /* 0x000f280000100800 */
[----:B------:R-:W4:Y:S04]  /*40b80*/  LDL R30, [R1+0x1418] ;  /* 0x00141800011e7983 */ /* 0x000f280000100800 */
[----:B------:R-:W4:Y:S04]  /*40b90*/  LDL R31, [R1+0x1414] ;  /* 0x00141400011f7983 */ /* 0x000f280000100800 */
[----:B------:R-:W4:Y:S04]  /*40ba0*/  LDL R14, [R1+0x1410] ;  /* 0x00141000010e7983 */ /* 0x000f280000100800 */
[----:B------:R-:W4:Y:S04]  /*40bb0*/  LDL.LU.64 R70, [R1+0x3448] ;  /* 0x0034480001467983 */ /* 0x000f280000300a00 */
[----:B------:R-:W4:Y:S04]  /*40bc0*/  LDL R15, [R1+0x140c] ;  /* 0x00140c00010f7983 */ /* 0x000f280000100800 */
[----:B------:R0:W-:Y:S04]  /*40bd0*/  @P3 STL [R1+0x16c0], R82 ;  /* 0x0016c05201003387 */ /* 0x0001e80000100800 */
[----:B0-----:R-:W4:Y:S04]  /*40be0*/  LDL R82, [R1+0x1408] ;  /* 0x0014080001527983 */ /* 0x001f280000100800 */
[----:B------:R0:W-:Y:S04]  /*40bf0*/  @P3 STL [R1+0x16bc], R69 ;  /* 0x0016bc4501003387 */ /* 0x0001e80000100800 */
[----:B0-----:R-:W4:Y:S04]  /*40c00*/  LDL R69, [R1+0x1404] ;  /* 0x0014040001457983 */ /* 0x001f280000100800 */
[----:B------:R0:W-:Y:S04]  /*40c10*/  @P3 STL [R1+0x16b8], R68 ;  /* 0x0016b84401003387 */ /* 0x0001e80000100800 */
[----:B0-----:R-:W4:Y:S04]  /*40c20*/  LDL R68, [R1+0x1400] ;  /* 0x0014000001447983 */ /* 0x001f280000100800 */
[----:B------:R-:W4:Y:S04]  /*40c30*/  LDL.LU.64 R72, [R1+0x3440] ;  /* 0x0034400001487983 */ /* 0x000f280000300a00 */
[----:B------:R-:W-:Y:S04]  /*40c40*/  @P3 STL [R1+0x16b4], R83 ;  /* 0x0016b45301003387 */ /* 0x000fe80000100800 */
[----:B------:R-:W4:Y:S04]  /*40c50*/  LDL.LU.64 R66, [R1+0x3438] ;  /* 0x0034380001427983 */ /* 0x000f280000300a00 */
[----:B------:R0:W-:Y:S04]  /*40c60*/  @P1 STL [R1+0x142c], R5 ;  /* 0x00142c0501001387 */ /* 0x0001e80000100800 */
[----:B0-----:R-:W4:Y:S04]  /*40c70*/  LDL R5, [R1+0x13fc] ;  /* 0x0013fc0001057983 */ /* 0x001f280000100800 */
[----:B--2---:R0:W-:Y:S01]  /*40c80*/  @P1 STL [R1+0x1424], R3 ;  /* 0x0014240301001387 */ /* 0x0041e20000100800 */
[----:B------:R-:W-:-:S02]  /*40c90*/  ISETP.GT.AND P5, PT, R4, 0x11, PT ;  /* 0x000000110400780c */ /* 0x000fc40003fa4270 */
[C---:B------:R-:W-:Y:S02]  /*40ca0*/  ISETP.GT.AND P4, PT, R4.reuse, 0x12, PT ;  /* 0x000000120400780c */ /* 0x040fe40003f84270 */
[C---:B------:R-:W-:Y:S01]  /*40cb0*/  ISETP.GT.AND P3, PT, R4.reuse, 0x13, PT ;  /* 0x000000130400780c */ /* 0x040fe20003f64270 */
[----:B------:R-:W2:Y:S04]  /*40cc0*/  LDL R85, [R1+0x13f0] ;  /* 0x0013f00001557983 */ /* 0x000ea80000100800 */
[----:B------:R-:W2:Y:S04]  /*40cd0*/  LDL R2, [R1+0x13f4] ;  /* 0x0013f40001027983 */ /* 0x000ea80000100800 */
[----:B------:R-:W2:Y:S04]  /*40ce0*/  LDL R88, [R1+0x13d0] ;  /* 0x0013d00001587983 */ /* 0x000ea80000100800 */
[----:B------:R-:W2:Y:S04]  /*40cf0*/  LDL R89, [R1+0x13cc] ;  /* 0x0013cc0001597983 */ /* 0x000ea80000100800 */
[----:B0-----:R-:W2:Y:S04]  /*40d00*/  LDL R3, [R1+0x13f8] ;  /* 0x0013f80001037983 */ /* 0x001ea80000100800 */
[----:B------:R-:W2:Y:S04]  /*40d10*/  LDL R90, [R1+0x13c8] ;  /* 0x0013c800015a7983 */ /* 0x000ea80000100800 */
[----:B---3--:R0:W-:Y:S04]  /*40d20*/  @P1 STL [R1+0x1428], R0 ;  /* 0x0014280001001387 */ /* 0x0081e80000100800 */
[----:B------:R-:W3:Y:S04]  /*40d30*/  LDL R92, [R1+0x13b4] ;  /* 0x0013b400015c7983 */ /* 0x000ee80000100800 */
[----:B------:R-:W3:Y:S04]  /*40d40*/  LDL R91, [R1+0x13c0] ;  /* 0x0013c000015b7983 */ /* 0x000ee80000100800 */
[----:B------:R-:W3:Y:S04]  /*40d50*/  LDL R83, [R1+0x13bc] ;  /* 0x0013bc0001537983 */ /* 0x000ee80000100800 */
[----:B------:R-:W3:Y:S04]  /*40d60*/  LDL R93, [R1+0x13b8] ;  /* 0x0013b800015d7983 */ /* 0x000ee80000100800 */
[----:B0-----:R-:W3:Y:S04]  /*40d70*/  LDL R0, [R1+0x13c4] ;  /* 0x0013c40001007983 */ /* 0x001ee80000100800 */
[----:B------:R-:W3:Y:S04]  /*40d80*/  LDL.LU R84, [R1+0x13ac] ;  /* 0x0013ac0001547983 */ /* 0x000ee80000300800 */
[----:B------:R-:W3:Y:S04]  /*40d90*/  LDL.LU R86, [R1+0x13a8] ;  /* 0x0013a80001567983 */ /* 0x000ee80000300800 */
[----:B------:R-:W3:Y:S04]  /*40da0*/  LDL.LU R87, [R1+0x13a4] ;  /* 0x0013a40001577983 */ /* 0x000ee80000300800 */
[----:B----4-:R-:W4:Y:S04]  /*40db0*/  @P1 LDG.E.U16 R56, desc[UR6][R12.64] ;  /* 0x000000060c381981 */ /* 0x010f28000c1e1500 */
[----:B------:R-:W3:Y:S04]  /*40dc0*/  @P5 LDG.E.U16 R57, desc[UR6][R8.64] ;  /* 0x0000000608395981 */ /* 0x000ee8000c1e1500 */
[----:B------:R-:W3:Y:S04]  /*40dd0*/  @P5 LDG.E.U16 R30, desc[UR6][R58.64] ;  /* 0x000000063a1e5981 */ /* 0x000ee8000c1e1500 */
[----:B------:R-:W3:Y:S04]  /*40de0*/  @P5 LDG.E.U16 R31, desc[UR6][R40.64] ;  /* 0x00000006281f5981 */ /* 0x000ee8000c1e1500 */
[----:B------:R-:W3:Y:S04]  /*40df0*/  @P5 LDG.E.U16 R14, desc[UR6][R42.64] ;  /* 0x000000062a0e5981 */ /* 0x000ee8000c1e1500 */
[----:B------:R-:W3:Y:S04]  /*40e00*/  @P4 LDG.E.U16 R15, desc[UR6][R60.64] ;  /* 0x000000063c0f4981 */ /* 0x000ee8000c1e1500 */
[----:B------:R-:W3:Y:S04]  /*40e10*/  LDL.LU.64 R12, [R1+0x3430] ;  /* 0x00343000010c7983 */ /* 0x000ee80000300a00 */
[----:B------:R-:W3:Y:S04]  /*40e20*/  @P4 LDG.E.U16 R82, desc[UR6][R62.64] ;  /* 0x000000063e524981 */ /* 0x000ee8000c1e1500 */
[----:B------:R-:W3:Y:S04]  /*40e30*/  @P4 LDG.E.U16 R69, desc[UR6][R78.64] ;  /* 0x000000064e454981 */ /* 0x000ee8000c1e1500 */
[----:B------:R-:W3:Y:S04]  /*40e40*/  @P4 LDG.E.U16 R68, desc[UR6][R22.64] ;  /* 0x0000000616444981 */ /* 0x000ee8000c1e1500 */
[----:B------:R-:W3:Y:S04]  /*40e50*/  @P3 LDG.E.U16 R5, desc[UR6][R24.64] ;  /* 0x0000000618053981 */ /* 0x000ee8000c1e1500 */
[----:B--2---:R-:W2:Y:S04]  /*40e60*/  @P3 LDG.E.U16 R85, desc[UR6][R74.64] ;  /* 0x000000064a553981 */ /* 0x004ea8000c1e1500 */
[----:B------:R-:W2:Y:S04]  /*40e70*/  @P3 LDG.E.U16 R2, desc[UR6][R28.64] ;  /* 0x000000061c023981 */ /* 0x000ea8000c1e1500 */
[----:B------:R-:W2:Y:S04]  /*40e80*/  @P3 LDG.E.U16 R3, desc[UR6][R54.64] ;  /* 0x0000000636033981 */ /* 0x000ea8000c1e1500 */
[----:B----4-:R0:W-:Y:S04]  /*40e90*/  @P1 STL [R1+0x1420], R56 ;  /* 0x0014203801001387 */ /* 0x0101e80000100800 */
[----:B0-----:R-:W4:Y:S04]  /*40ea0*/  LDL.LU R56, [R1+0x3428] ;  /* 0x0034280001387983 */ /* 0x001f280000300800 */
[----:B------:R-:W4:Y:S04]  /*40eb0*/  LDL.LU.64 R8, [R1+0x3420] ;  /* 0x0034200001087983 */ /* 0x000f280000300a00 */
[----:B---3--:R0:W-:Y:S04]  /*40ec0*/  @P5 STL [R1+0x141c], R57 ;  /* 0x00141c3901005387 */ /* 0x0081e80000100800 */
[----:B0-----:R-:W3:Y:S04]  /*40ed0*/  LDL.LU R57, [R1+0x3418] ;  /* 0x0034180001397983 */ /* 0x001ee80000300800 */
[----:B------:R-:W3:Y:S04]  /*40ee0*/  LDL.LU.64 R58, [R1+0x3410] ;  /* 0x00341000013a7983 */ /* 0x000ee80000300a00 */
[----:B------:R0:W-:Y:S04]  /*40ef0*/  @P5 STL [R1+0x1418], R30 ;  /* 0x0014181e01005387 */ /* 0x0001e80000100800 */
        /* <DEDUP_REMOVED lines=11> */
[----:B------:R-:W3:Y:S04]  /*40fb0*/  LDL.LU.64 R78, [R1+0x33c8] ;  /* 0x0033c800014e7983 */ /* 0x000ee80000300a00 */
[----:B------:R-:W3:Y:S04]  /*40fc0*/  LDL.LU.64 R22, [R1+0x33c0] ;  /* 0x0033c00001167983 */ /* 0x000ee80000300a00 */
[----:B------:R0:W-:Y:S01]  /*40fd0*/  @P4 STL [R1+0x1408], R82 ;  /* 0x0014085201004387 */ /* 0x0001e20000100800 */
[----:B------:R-:W-:-:S03]  /*40fe0*/  ISETP.GT.AND P1, PT, R4, 0x14, PT ;  /* 0x000000140400780c */ /* 0x000fc60003f24270 */
[----:B0-----:R-:W3:Y:S04]  /*40ff0*/  LDL R82, [R1+0x16b0] ;  /* 0x0016b00001527983 */ /* 0x001ee80000100800 */
[----:B------:R0:W-:Y:S01]  /*41000*/  @P4 STL [R1+0x1404], R69 ;  /* 0x0014044501004387 */ /* 0x0001e20000100800 */
[----:B------:R-:W-:-:S05]  /*41010*/  ISETP.GT.AND P5, PT, R4, 0x15, PT ;  /* 0x000000150400780c */ /* 0x000fca0003fa4270 */
[----:B------:R-:W4:Y:S04]  /*41020*/  @P1 LDG.E.U16 R0, desc[UR6][R16.64] ;  /* 0x0000000610001981 */ /* 0x000f28000c1e1500 */
[----:B------:R-:W4:Y:S04]  /*41030*/  @P1 LDG.E.U16 R90, desc[UR6][R46.64] ;  /* 0x000000062e5a1981 */ /* 0x000f28000c1e1500 */
[----:B------:R-:W4:Y:S04]  /*41040*/  @P1 LDG.E.U16 R89, desc[UR6][R50.64] ;  /* 0x0000000632591981 */ /* 0x000f28000c1e1500 */
[----:B------:R-:W4:Y:S04]  /*41050*/  @P1 LDG.E.U16 R88, desc[UR6][R10.64] ;  /* 0x000000060a581981 */ /* 0x000f28000c1e1500 */
[----:B0-----:R-:W4:Y:S04]  /*41060*/  LDL R69, [R1+0x16ac] ;  /* 0x0016ac0001457983 */ /* 0x001f280000100800 */
[----:B------:R0:W-:Y:S04]  /*41070*/  @P4 STL [R1+0x1400], R68 ;  /* 0x0014004401004387 */ /* 0x0001e80000100800 */
[----:B------:R-:W4:Y:S04]  /*41080*/  @P5 LDG.E.U16 R92, desc[UR6][R48.64] ;  /* 0x00000006305c5981 */ /* 0x000f28000c1e1500 */
[----:B------:R-:W4:Y:S04]  /*41090*/  @P5 LDG.E.U16 R93, desc[UR6][R38.64] ;  /* 0x00000006265d5981 */ /* 0x000f28000c1e1500 */
[----:B------:R-:W4:Y:S04]  /*410a0*/  @P5 LDG.E.U16 R83, desc[UR6][R52.64] ;  /* 0x0000000634535981 */ /* 0x000f28000c1e1500 */
[----:B------:R-:W4:Y:S04]  /*410b0*/  @P5 LDG.E.U16 R91, desc[UR6][R76.64] ;  /* 0x000000064c5b5981 */ /* 0x000f28000c1e1500 */
[----:B0-----:R-:W4:Y:S04]  /*410c0*/  LDL R68, [R1+0x16a8] ;  /* 0x0016a80001447983 */ /* 0x001f280000100800 */
[----:B------:R-:W4:Y:S04]  /*410d0*/  LDL.LU.64 R24, [R1+0x33b8] ;  /* 0x0033b80001187983 */ /* 0x000f280000300a00 */
[----:B------:R0:W-:Y:S04]  /*410e0*/  @P3 STL [R1+0x13fc], R5 ;  /* 0x0013fc0501003387 */ /* 0x0001e80000100800 */
[----:B0-----:R-:W4:Y:S04]  /*410f0*/  LDL R5, [R1+0x16a4] ;  /* 0x0016a40001057983 */ /* 0x001f280000100800 */
[----:B------:R-:W4:Y:S04]  /*41100*/  LDL.LU.64 R54, [R1+0x33b0] ;  /* 0x0033b00001367983 */ /* 0x000f280000300a00 */
[----:B--2---:R0:W-:Y:S04]  /*41110*/  @P3 STL [R1+0x13f8], R3 ;  /* 0x0013f80301003387 */ /* 0x0041e80000100800 */
[----:B0-----:R-:W2:Y:S01]  /*41120*/  LDL.LU R3, [R1+0x33a8] ;  /* 0x0033a80001037983 */ /* 0x001ea20000300800 */
[----:B------:R-:W-:-:S03]  /*41130*/  ISETP.GT.AND P4, PT, R4, 0x16, PT ;  /* 0x000000160400780c */ /* 0x000fc60003f84270 */
[----:B------:R-:W2:Y:S04]  /*41140*/  LDL.LU.64 R28, [R1+0x33a0] ;  /* 0x0033a000011c7983 */ /* 0x000ea80000300a00 */
[----:B------:R-:W2:Y:S04]  /*41150*/  LDL.LU.64 R74, [R1+0x3398] ;  /* 0x00339800014a7983 */ /* 0x000ea80000300a00 */
[----:B------:R-:W-:Y:S04]  /*41160*/  @P3 STL [R1+0x13f0], R85 ;  /* 0x0013f05501003387 */ /* 0x000fe80000100800 */
[----:B------:R-:W-:Y:S01]  /*41170*/  @P3 STL [R1+0x13f4], R2 ;  /* 0x0013f40201003387 */ /* 0x000fe20000100800 */
[----:B------:R-:W-:-:S03]  /*41180*/  ISETP.GT.AND P3, PT, R4, 0x17, PT ;  /* 0x000000170400780c */ /* 0x000fc60003f64270 */
[----:B------:R-:W2:Y:S04]  /*41190*/  LDL.LU.64 R10, [R1+0x3390] ;  /* 0x00339000010a7983 */ /* 0x000ea80000300a00 */
[----:B------:R-:W2:Y:S04]  /*411a0*/  LDL.LU.64 R50, [R1+0x3388] ;  /* 0x0033880001327983 */ /* 0x000ea80000300a00 */
[----:B------:R-:W2:Y:S04]  /*411b0*/  LDL.LU.64 R46, [R1+0x3380] ;  /* 0x00338000012e7983 */ /* 0x000ea80000300a00 */
[----:B------:R-:W2:Y:S04]  /*411c0*/  LDL.LU.64 R16, [R1+0x3378] ;  /* 0x0033780001107983 */ /* 0x000ea80000300a00 */
[----:B------:R-:W2:Y:S04]  /*411d0*/  @P4 LDG.E.U16 R84, desc[UR6][R44.64] ;  /* 0x000000062c544981 */ /* 0x000ea8000c1e1500 */
[----:B------:R-:W2:Y:S04]  /*411e0*/  @P4 LDG.E.U16 R86, desc[UR6][R36.64] ;  /* 0x0000000624564981 */ /* 0x000ea8000c1e1500 */
[----:B------:R-:W2:Y:S04]  /*411f0*/  @P4 LDG.E.U16 R87, desc[UR6][R26.64] ;  /* 0x000000061a574981 */ /* 0x000ea8000c1e1500 */
[----:B---3--:R-:W3:Y:S04]  /*41200*/  @P3 LDG.E.U16 R82, desc[UR6][R64.64] ;  /* 0x0000000640523981 */ /* 0x008ee8000c1e1500 */
[----:B----4-:R0:W-:Y:S04]  /*41210*/  @P1 STL [R1+0x13c4], R0 ;  /* 0x0013c40001001387 */ /* 0x0101e80000100800 */
[----:B------:R-:W4:Y:S04]  /*41220*/  @P3 LDG.E.U16 R69, desc[UR6][R34.64] ;  /* 0x0000000622453981 */ /* 0x000f28000c1e1500 */
[----:B0-----:R-:W3:Y:S04]  /*41230*/  LDL R0, [R1+0x13a0] ;  /* 0x0013a00001007983 */ /* 0x001ee80000100800 */
[----:B------:R-:W-:Y:S04]  /*41240*/  @P1 STL [R1+0x13c8], R90 ;  /* 0x0013c85a01001387 */ /* 0x000fe80000100800 */
[----:B------:R-:W-:Y:S04]  /*41250*/  @P1 STL [R1+0x13cc], R89 ;  /* 0x0013cc5901001387 */ /* 0x000fe80000100800 */
[----:B------:R-:W-:Y:S04]  /*41260*/  @P1 STL [R1+0x13d0], R88 ;  /* 0x0013d05801001387 */ /* 0x000fe80000100800 */
[----:B------:R-:W4:Y:S04]  /*41270*/  LDL.LU.64 R76, [R1+0x3370] ;  /* 0x00337000014c7983 */ /* 0x000f280000300a00 */
[----:B------:R-:W4:Y:S04]  /*41280*/  LDL.LU.64 R52, [R1+0x3368] ;  /* 0x0033680001347983 */ /* 0x000f280000300a00 */
[----:B------:R-:W4:Y:S04]  /*41290*/  LDL.LU.64 R38, [R1+0x3360] ;  /* 0x0033600001267983 */ /* 0x000f280000300a00 */
[----:B------:R-:W4:Y:S04]  /*412a0*/  LDL.LU.64 R48, [R1+0x3358] ;  /* 0x0033580001307983 */ /* 0x000f280000300a00 */
[----:B------:R0:W-:Y:S04]  /*412b0*/  @P5 STL [R1+0x13b4], R92 ;  /* 0x0013b45c01005387 */ /* 0x0001e80000100800 */
[----:B------:R-:W4:Y:S04]  /*412c0*/  @P3 LDG.E.U16 R68, desc[UR6][R32.64] ;  /* 0x0000000620443981 */ /* 0x000f28000c1e1500 */
[----:B0-----:R-:W4:Y:S04]  /*412d0*/  LDL R92, [R1+0x139c] ;  /* 0x00139c00015c7983 */ /* 0x001f280000100800 */
[----:B--2---:R-:W2:Y:S04]  /*412e0*/  @P4 LDG.E.U16 R3, desc[UR6][R20.64] ;  /* 0x0000000614034981 */ /* 0x004ea8000c1e1500 */
[----:B------:R0:W-:Y:S04]  /*412f0*/  @P5 STL [R1+0x13b8], R93 ;  /* 0x0013b85d01005387 */ /* 0x0001e80000100800 */
[----:B------:R-:W2:Y:S04]  /*41300*/  @P3 LDG.E.U16 R5, desc[UR6][R6.64] ;  /* 0x0000000606053981 */ /* 0x000ea8000c1e1500 */
[----:B0-----:R-:W2:Y:S04]  /*41310*/  LDL R93, [R1+0x1398] ;  /* 0x00139800015d7983 */ /* 0x001ea80000100800 */
[----:B------:R0:W-:Y:S04]  /*41320*/  @P5 STL [R1+0x13bc], R83 ;  /* 0x0013bc5301005387 */ /* 0x0001e80000100800 */
[----:B------:R-:W-:Y:S04]  /*41330*/  @P5 STL [R1+0x13c0], R91 ;  /* 0x0013c05b01005387 */ /* 0x000fe80000100800 */
[----:B------:R-:W2:Y:S01]  /*41340*/  LDL.LU.64 R20, [R1+0x3350] ;  /* 0x0033500001147983 */ /* 0x000ea20000300a00 */
[----:B------:R-:W-:-:S02]  /*41350*/  ISETP.GT.AND P1, PT, R4, 0x18, PT ;  /* 0x000000180400780c */ /* 0x000fc40003f24270 */
[----:B------:R-:W-:-:S11]  /*41360*/  ISETP.GT.AND P5, PT, R4, 0x19, PT ;  /* 0x000000190400780c */ /* 0x000fd60003fa4270 */
[----:B---3--:R-:W3:Y:S04]  /*41370*/  @P1 LDG.E.U16 R0, desc[UR6][R18.64] ;  /* 0x0000000612001981 */ /* 0x008ee8000c1e1500 */
[----:B----4-:R-:W4:Y:S04]  /*41380*/  @P1 LDG.E.U16 R92, desc[UR6][R80.64] ;  /* 0x00000006505c1981 */ /* 0x010f28000c1e1500 */
[----:B--2---:R-:W-:Y:S04]  /*41390*/  STL [R1+0x23d4], R3 ;  /* 0x0023d40301007387 */ /* 0x004fe80000100800 */
[----:B------:R-:W2:Y:S04]  /*413a0*/  LDL.LU.64 R44, [R1+0x3348] ;  /* 0x00334800012c7983 */ /* 0x000ea80000300a00 */
[----:B------:R-:W-:Y:S04]  /*413b0*/  STL [R1+0x23d8], R84 ;  /* 0x0023d85401007387 */ /* 0x000fe80000100800 */
[----:B------:R-:W2:Y:S04]  /*413c0*/  LDL.LU.64 R36, [R1+0x3340] ;  /* 0x0033400001247983 */ /* 0x000ea80000300a00 */
[----:B------:R-:W-:Y:S04]  /*413d0*/  STL [R1+0x23dc], R86 ;  /* 0x0023dc5601007387 */ /* 0x000fe80000100800 */
[----:B------:R-:W2:Y:S04]  /*413e0*/  LDL.LU.64 R26, [R1+0x3338] ;  /* 0x00333800011a7983 */ /* 0x000ea80000300a00 */
[----:B------:R-:W-:Y:S04]  /*413f0*/  STL [R1+0x23e0], R87 ;  /* 0x0023e05701007387 */ /* 0x000fe80000100800 */
[----:B------:R-:W2:Y:S04]  /*41400*/  LDL.LU.64 R64, [R1+0x3330] ;  /* 0x0033300001407983 */ /* 0x000ea80000300a00 */
[----:B------:R1:W-:Y:S04]  /*41410*/  @P3 STL [R1+0x16b0], R82 ;  /* 0x0016b05201003387 */ /* 0x0003e80000100800 */
[----:B0-----:R-:W2:Y:S04]  /*41420*/  LDL R83, [R1+0x1390] ;  /* 0x0013900001537983 */ /* 0x001ea80000100800 */
[----:B------:R-:W3:Y:S04]  /*41430*/  LDL R32, [R1+0x138c] ;  /* 0x00138c0001207983 */ /* 0x000ee80000100800 */
[----:B------:R-:W3:Y:S04]  /*41440*/  LDL R33, [R1+0x1388] ;  /* 0x0013880001217983 */ /* 0x000ee80000100800 */
[----:B------:R-:W3:Y:S04]  /*41450*/  LDL R34, [R1+0x1384] ;  /* 0x0013840001227983 */ /* 0x000ee80000100800 */
[----:B------:R-:W3:Y:S04]  /*41460*/  LDL R35, [R1+0x1380] ;  /* 0x0013800001237983 */ /* 0x000ee80000100800 */
[----:B------:R-:W3:Y:S04]  /*41470*/  @P1 LDG.E.U16 R93, desc[UR6][R70.64] ;  /* 0x00000006465d1981 */ /* 0x000ee8000c1e1500 */
[----:B------:R-:W3:Y:S04]  /*41480*/  LDL R6, [R1+0x137c] ;  /* 0x00137c0001067983 */ /* 0x000ee80000100800 */
[----:B-1----:R-:W3:Y:S04]  /*41490*/  LDL R82, [R1+0x1394] ;  /* 0x0013940001527983 */ /* 0x002ee80000100800 */
[----:B------:R-:W3:Y:S04]  /*414a0*/  LDL R7, [R1+0x1378] ;  /* 0x0013780001077983 */ /* 0x000ee80000100800 */
[----:B------:R0:W-:Y:S04]  /*414b0*/  @P3 STL [R1+0x16a8], R68 ;  /* 0x0016a84401003387 */ /* 0x0001e80000100800 */
[----:B0-----:R-:W3:Y:S04]  /*414c0*/  LDL R68, [R1+0x1374] ;  /* 0x0013740001447983 */ /* 0x001ee80000100800 */
[----:B------:R-:W-:Y:S04]  /*414d0*/  @P3 STL [R1+0x16a4], R5 ;  /* 0x0016a40501003387 */ /* 0x000fe80000100800 */
[----:B------:R0:W-:Y:S04]  /*414e0*/  @P3 STL [R1+0x16ac], R69 ;  /* 0x0016ac4501003387 */ /* 0x0001e80000100800 */
[----:B------:R-:W3:Y:S04]  /*414f0*/  LDL.LU.64 R18, [R1+0x3328] ;  /* 0x0033280001127983 */ /* 0x000ee80000300a00 */
[----:B------:R-:W3:Y:S04]  /*41500*/  LDL R85, [R1+0x1364] ;  /* 0x0013640001557983 */ /* 0x000ee80000100800 */
[----:B------:R-:W3:Y:S04]  /*41510*/  LDL R84, [R1+0x1368] ;  /* 0x0013680001547983 */ /* 0x000ee80000100800 */
[----:B------:R-:W3:Y:S04]  /*41520*/  LDL R86, [R1+0x136c] ;  /* 0x00136c0001567983 */ /* 0x000ee80000100800 */
[----:B0-----:R-:W3:Y:S04]  /*41530*/  LDL R69, [R1+0x1370] ;  /* 0x0013700001457983 */ /* 0x001ee80000100800 */
[----:B----4-:R0:W-:Y:S04]  /*41540*/  @P1 STL [R1+0x139c], R92 ;  /* 0x00139c5c01001387 */ /* 0x0101e80000100800 */
[----:B------:R-:W4:Y:S04]  /*41550*/  LDL R81, [R1+0x1354] ;  /* 0x0013540001517983 */ /* 0x000f280000100800 */
[----:B------:R-:W4:Y:S04]  /*41560*/  LDL R71, [R1+0x135c] ;  /* 0x00135c0001477983 */ /* 0x000f280000100800 */
[----:B------:R-:W4:Y:S04]  /*41570*/  LDL R70, [R1+0x1358] ;  /* 0x0013580001467983 */ /* 0x000f280000100800 */
[----:B------:R-:W4:Y:S01]  /*41580*/  LDL R80, [R1+0x1350] ;  /* 0x0013500001507983 */ /* 0x000f220000100800 */
[----:B------:R-:W-:-:S03]  /*41590*/  ISETP.GT.AND P4, PT, R4, 0x1a, PT ;  /* 0x0000001a0400780c */ /* 0x000fc60003f84270 */
[----:B------:R-:W4:Y:S04]  /*415a0*/  LDL.64 R2, [R1+0xb18] ;  /* 0x000b180001027983 */ /* 0x000f280000100a00 */
[----:B------:R-:W4:Y:S04]  /*415b0*/  LDL R5, [R1+0x134c] ;  /* 0x00134c0001057983 */ /* 0x000f280000100800 */
[----:B0-----:R-:W4:Y:S04]  /*415c0*/  LDL R92, [R1+0x1360] ;  /* 0x00136000015c7983 */ /* 0x001f280000100800 */
[----:B--2---:R-:W2:Y:S04]  /*415d0*/  @P5 LDG.E.U16 R83, desc[UR6][R66.64] ;  /* 0x0000000642535981 */ /* 0x004ea8000c1e1500 */
[----:B---3--:R-:W3:Y:S04]  /*415e0*/  @P5 LDG.E.U16 R32, desc[UR6][R12.64] ;  /* 0x000000060c205981 */ /* 0x008ee8000c1e1500 */
[----:B------:R-:W2:Y:S04]  /*415f0*/  @P5 LDG.E.U16 R33, desc[UR6][R8.64] ;  /* 0x0000000608215981 */ /* 0x000ea8000c1e1500 */
[----:B------:R-:W2:Y:S04]  /*41600*/  @P5 LDG.E.U16 R34, desc[UR6][R56.64] ;  /* 0x0000000638225981 */ /* 0x000ea8000c1e1500 */
[----:B------:R-:W2:Y:S04]  /*41610*/  @P1 LDG.E.U16 R82, desc[UR6][R72.64] ;  /* 0x0000000648521981 */ /* 0x000ea8000c1e1500 */
[----:B------:R0:W-:Y:S01]  /*41620*/  @P1 STL [R1+0x13a0], R0 ;  /* 0x0013a00001001387 */ /* 0x0001e20000100800 */
[----:B------:R-:W-:-:S03]  /*41630*/  ISETP.GT.AND P3, PT, R4, 0x1b, PT ;  /* 0x0000001b0400780c */ /* 0x000fc60003f64270 */
[----:B------:R-:W3:Y:S04]  /*41640*/  @P4 LDG.E.U16 R35, desc[UR6][R58.64] ;  /* 0x000000063a234981 */ /* 0x000ee8000c1e1500 */
[----:B------:R-:W3:Y:S04]  /*41650*/  @P4 LDG.E.U16 R6, desc[UR6][R40.64] ;  /* 0x0000000628064981 */ /* 0x000ee8000c1e1500 */
[----:B------:R-:W3:Y:S04]  /*41660*/  @P4 LDG.E.U16 R7, desc[UR6][R30.64] ;  /* 0x000000061e074981 */ /* 0x000ee8000c1e1500 */
[----:B0-----:R-:W3:Y:S04]  /*41670*/  LDL R0, [R1+0x1348] ;  /* 0x0013480001007983 */ /* 0x001ee80000100800 */
[----:B------:R0:W-:Y:S04]  /*41680*/  @P1 STL [R1+0x1398], R93 ;  /* 0x0013985d01001387 */ /* 0x0001e80000100800 */
[----:B------:R-:W3:Y:S04]  /*41690*/  @P4 LDG.E.U16 R68, desc[UR6][R42.64] ;  /* 0x000000062a444981 */ /* 0x000ee8000c1e1500 */
[----:B------:R-:W3:Y:S04]  /*416a0*/  @P3 LDG.E.U16 R85, desc[UR6][R78.64] ;  /* 0x000000064e553981 */ /* 0x000ee8000c1e1500 */
[----:B------:R-:W3:Y:S04]  /*416b0*/  @P3 LDG.E.U16 R84, desc[UR6][R62.64] ;  /* 0x000000063e543981 */ /* 0x000ee8000c1e1500 */
[----:B------:R-:W3:Y:S04]  /*416c0*/  @P3 LDG.E.U16 R86, desc[UR6][R14.64] ;  /* 0x000000060e563981 */ /* 0x000ee8000c1e1500 */
[----:B0-----:R-:W3:Y:S04]  /*416d0*/  LDL R93, [R1+0x1344] ;  /* 0x00134400015d7983 */ /* 0x001ee80000100800 */
[----:B------:R-:W3:Y:S04]  /*416e0*/  LDL.LU R88, [R1+0x1340] ;  /* 0x0013400001587983 */ /* 0x000ee80000300800 */
[----:B------:R-:W3:Y:S04]  /*416f0*/  LDL.LU R89, [R1+0x133c] ;  /* 0x00133c0001597983 */ /* 0x000ee80000300800 */
[----:B------:R-:W3:Y:S04]  /*41700*/  LDL.LU R90, [R1+0x1338] ;  /* 0x00133800015a7983 */ /* 0x000ee80000300800 */
[----:B------:R-:W3:Y:S04]  /*41710*/  LDL.LU R91, [R1+0x1514] ;  /* 0x00151400015b7983 */ /* 0x000ee80000300800 */
[----:B------:R-:W3:Y:S04]  /*41720*/  LDL.LU.64 R72, [R1+0x3320] ;  /* 0x0033200001487983 */ /* 0x000ee80000300a00 */
[----:B------:R-:W3:Y:S04]  /*41730*/  @P3 LDG.E.U16 R69, desc[UR6][R60.64] ;  /* 0x000000063c453981 */ /* 0x000ee8000c1e1500 */
[----:B--2---:R0:W-:Y:S01]  /*41740*/  @P1 STL [R1+0x1394], R82 ;  /* 0x0013945201001387 */ /* 0x0041e20000100800 */
[----:B------:R-:W-:-:S03]  /*41750*/  ISETP.GT.AND P1, PT, R4, 0x1c, PT ;  /* 0x0000001c0400780c */ /* 0x000fc60003f24270 */
[----:B0-----:R-:W2:Y:S04]  /*41760*/  LDL.LU R82, [R1+0x3318] ;  /* 0x0033180001527983 */ /* 0x001ea80000300800 */
[----:B------:R-:W2:Y:S06]  /*41770*/  LDL.LU.64 R66, [R1+0x3310] ;  /* 0x0033100001427983 */ /* 0x000eac0000300a00 */
[----:B----4-:R-:W4:Y:S04]  /*41780*/  @P1 LDG.E.U16 R92, desc[UR6][R22.64] ;  /* 0x00000006165c1981 */ /* 0x010f28000c1e1500 */
[----:B------:R0:W-:Y:S04]  /*41790*/  @P5 STL [R1+0x1390], R83 ;  /* 0x0013905301005387 */ /* 0x0001e80000100800 */
[----:B------:R-:W2:Y:S04]  /*417a0*/  @P1 LDG.E.U16 R81, desc[UR6][R28.64] ;  /* 0x000000061c511981 */ /* 0x000ea8000c1e1500 */
[----:B------:R-:W2:Y:S04]  /*417b0*/  @P1 LDG.E.U16 R71, desc[UR6][R24.64] ;  /* 0x0000000618471981 */ /* 0x000ea8000c1e1500 */
[----:B------:R-:W2:Y:S04]  /*417c0*/  @P1 LDG.E.U16 R70, desc[UR6][R54.64] ;  /* 0x0000000636461981 */ /* 0x000ea8000c1e1500 */
[----:B0-----:R-:W2:Y:S04]  /*417d0*/  LDL.LU R83, [R1+0x3308] ;  /* 0x0033080001537983 */ /* 0x001ea80000300800 */
[----:B------:R-:W2:Y:S04]  /*417e0*/  LDL.LU.64 R12, [R1+0x3300] ;  /* 0x00330000010c7983 */ /* 0x000ea80000300a00 */
[----:B---3--:R0:W-:Y:S04]  /*417f0*/  @P5 STL [R1+0x138c], R32 ;  /* 0x00138c2001005387 */ /* 0x0081e80000100800 */
[----:B0-----:R-:W3:Y:S04]  /*41800*/  LDL.LU R32, [R1+0x32f8] ;  /* 0x0032f80001207983 */ /* 0x001ee80000300800 */
[----:B------:R-:W3:Y:S04]  /*41810*/  LDL.LU.64 R8, [R1+0x32f0] ;  /* 0x0032f00001087983 */ /* 0x000ee80000300a00 */
[----:B------:R0:W-:Y:S04]  /*41820*/  @P5 STL [R1+0x1388], R33 ;  /* 0x0013882101005387 */ /* 0x0001e80000100800 */
[----:B0-----:R-:W3:Y:S04]  /*41830*/  LDL.LU R33, [R1+0x32e8] ;  /* 0x0032e80001217983 */ /* 0x001ee80000300800 */
[----:B------:R-:W3:Y:S04]  /*41840*/  LDL.LU.64 R56, [R1+0x32e0] ;  /* 0x0032e00001387983 */ /* 0x000ee80000300a00 */
[----:B------:R0:W-:Y:S01]  /*41850*/  @P5 STL [R1+0x1384], R34 ;  /* 0x0013842201005387 */ /* 0x0001e20000100800 */
[----:B------:R-:W-:-:S03]  /*41860*/  ISETP.GT.AND P5, PT, R4, 0x1d, PT ;  /* 0x0000001d0400780c */ /* 0x000fc60003fa4270 */
[----:B0-----:R-:W3:Y:S04]  /*41870*/  LDL.LU R34, [R1+0x32d8] ;  /* 0x0032d80001227983 */ /* 0x001ee80000300800 */
[----:B------:R-:W3:Y:S06]  /*41880*/  LDL.LU.64 R58, [R1+0x32d0] ;  /* 0x0032d000013a7983 */ /* 0x000eec0000300a00 */
[----:B------:R-:W3:Y:S04]  /*41890*/  @P5 LDG.E.U16 R80, desc[UR6][R74.64] ;  /* 0x000000064a505981 */ /* 0x000ee8000c1e1500 */
[----:B------:R0:W-:Y:S04]  /*418a0*/  @P4 STL [R1+0x1380], R35 ;  /* 0x0013802301004387 */ /* 0x0001e80000100800 */
[----:B------:R-:W3:Y:S04]  /*418b0*/  @P5 LDG.E.U16 R93, desc[UR6][R50.64] ;  /* 0x00000006325d5981 */ /* 0x000ee8000c1e1500 */
[----:B------:R-:W3:Y:S04]  /*418c0*/  @P5 LDG.E.U16 R0, desc[UR6][R10.64] ;  /* 0x000000060a005981 */ /* 0x000ee8000c1e1500 */
[----:B------:R-:W3:Y:S04]  /*418d0*/  @P5 LDG.E.U16 R5, desc[UR6][R2.64] ;  /* 0x0000000602055981 */ /* 0x000ee8000c1e1500 */
        /* <DEDUP_REMOVED lines=16> */
[----:B------:R-:W-:Y:S04]  /*419e0*/  @P3 STL [R1+0x1364], R85 ;  /* 0x0013645501003387 */ /* 0x000fe80000100800 */
[----:B------:R-:W-:Y:S04]  /*419f0*/  @P3 STL [R1+0x1368], R84 ;  /* 0x0013685401003387 */ /* 0x000fe80000100800 */
[----:B------:R-:W-:Y:S04]  /*41a00*/  @P3 STL [R1+0x136c], R86 ;  /* 0x00136c5601003387 */ /* 0x000fe80000100800 */
[----:B------:R-:W3:Y:S01]  /*41a10*/  LDL.LU.64 R22, [R1+0x3268] ;  /* 0x0032680001167983 */ /* 0x000ee20000300a00 */
[----:B------:R-:W-:-:S13]  /*41a20*/  ISETP.GT.AND P4, PT, R4, 0x1e, PT ;  /* 0x0000001e0400780c */ /* 0x000fda0003f84270 */
[----:B------:R-:W3:Y:S04]  /*41a30*/  @P4 LDG.E.U16 R88, desc[UR6][R46.64] ;  /* 0x000000062e584981 */ /* 0x000ee8000c1e1500 */
[----:B------:R-:W3:Y:S01]  /*41a40*/  @P4 LDG.E.U16 R89, desc[UR6][R16.64] ;  /* 0x0000000610594981 */ /* 0x000ee2000c1e1500 */
[----:B------:R-:W-:-:S03]  /*41a50*/  ISETP.GT.AND P3, PT, R4, 0x1f, PT ;  /* 0x0000001f0400780c */ /* 0x000fc60003f64270 */
[----:B------:R-:W3:Y:S04]  /*41a60*/  @P4 LDG.E.U16 R90, desc[UR6][R76.64] ;  /* 0x000000064c5a4981 */ /* 0x000ee8000c1e1500 */
[----:B------:R-:W3:Y:S04]  /*41a70*/  @P4 LDG.E.U16 R91, desc[UR6][R52.64] ;  /* 0x00000006345b4981 */ /* 0x000ee8000c1e1500 */
[----:B----4-:R0:W-:Y:S04]  /*41a80*/  @P1 STL [R1+0x1360], R92 ;  /* 0x0013605c01001387 */ /* 0x0101e80000100800 */
[----:B0-----:R-:W4:Y:S04]  /*41a90*/  LDL R92, [R1+0x16a0] ;  /* 0x0016a000015c7983 */ /* 0x001f280000100800 */
[----:B------:R-:W4:Y:S04]  /*41aa0*/  LDL.LU.64 R24, [R1+0x3260] ;  /* 0x0032600001187983 */ /* 0x000f280000300a00 */
[----:B------:R-:W4:Y:S04]  /*41ab0*/  LDL.LU.64 R54, [R1+0x3258] ;  /* 0x0032580001367983 */ /* 0x000f280000300a00 */
[----:B--2---:R0:W-:Y:S04]  /*41ac0*/  @P1 STL [R1+0x1354], R81 ;  /* 0x0013545101001387 */ /* 0x0041e80000100800 */
[----:B------:R-:W2:Y:S04]  /*41ad0*/  LDL R29, [R1+0x1698] ;  /* 0x00169800011d7983 */ /* 0x000ea80000100800 */
[----:B0-----:R-:W2:Y:S04]  /*41ae0*/  LDL R81, [R1+0x169c] ;  /* 0x00169c0001517983 */ /* 0x001ea80000100800 */
[----:B------:R0:W-:Y:S04]  /*41af0*/  @P1 STL [R1+0x135c], R71 ;  /* 0x00135c4701001387 */ /* 0x0001e80000100800 */
[----:B0-----:R-:W2:Y:S04]  /*41b00*/  LDL R71, [R1+0x1694] ;  /* 0x0016940001477983 */ /* 0x001ea80000100800 */
[----:B------:R-:W-:Y:S04]  /*41b10*/  @P1 STL [R1+0x1358], R70 ;  /* 0x0013584601001387 */ /* 0x000fe80000100800 */
[----:B------:R-:W2:Y:S04]  /*41b20*/  LDL.LU.64 R74, [R1+0x3250] ;  /* 0x00325000014a7983 */ /* 0x000ea80000300a00 */
[----:B------:R-:W2:Y:S04]  /*41b30*/  LDL.LU.64 R10, [R1+0x3248] ;  /* 0x00324800010a7983 */ /* 0x000ea80000300a00 */
[----:B---3--:R0:W-:Y:S04]  /*41b40*/  @P5 STL [R1+0x1350], R80 ;  /* 0x0013505001005387 */ /* 0x0081e80000100800 */
[----:B------:R-:W3:Y:S04]  /*41b50*/  LDL R51, [R1+0x132c] ;  /* 0x00132c0001337983 */ /* 0x000ee80000100800 */
[----:B------:R-:W3:Y:S04]  /*41b60*/  LDL R50, [R1+0x1328] ;  /* 0x0013280001327983 */ /* 0x000ee80000100800 */
[----:B------:R-:W3:Y:S04]  /*41b70*/  LDL R3, [R1+0x1330] ;  /* 0x0013300001037983 */ /* 0x000ee80000100800 */
[----:B0-----:R-:W3:Y:S04]  /*41b80*/  LDL R80, [R1+0x1334] ;  /* 0x0013340001507983 */ /* 0x001ee80000100800 */
[----:B------:R-:W-:Y:S04]  /*41b90*/  @P5 STL [R1+0x1344], R93 ;  /* 0x0013445d01005387 */ /* 0x000fe80000100800 */
[----:B------:R-:W-:Y:S01]  /*41ba0*/  @P5 STL [R1+0x1348], R0 ;  /* 0x0013480001005387 */ /* 0x000fe20000100800 */
[----:B------:R-:W-:-:S03]  /*41bb0*/  ISETP.GT.AND P1, PT, R4, 0x20, PT ;  /* 0x000000200400780c */ /* 0x000fc60003f24270 */
[----:B------:R0:W-:Y:S04]  /*41bc0*/  @P5 STL [R1+0x134c], R5 ;  /* 0x00134c0501005387 */ /* 0x0001e80000100800 */
[----:B------:R-:W3:Y:S04]  /*41bd0*/  LDL.LU.64 R46, [R1+0x3240] ;  /* 0x00324000012e7983 */ /* 0x000ee80000300a00 */
[----:B------:R-:W-:Y:S04]  /*41be0*/  STL [R1+0x23e4], R88 ;  /* 0x0023e45801007387 */ /* 0x000fe80000100800 */
[----:B------:R-:W3:Y:S04]  /*41bf0*/  LDL.LU.64 R16, [R1+0x3238] ;  /* 0x0032380001107983 */ /* 0x000ee80000300a00 */
[----:B0-----:R-:W3:Y:S04]  /*41c00*/  LDL R5, [R1+0x1320] ;  /* 0x0013200001057983 */ /* 0x001ee80000100800 */
[----:B------:R-:W3:Y:S04]  /*41c10*/  LDL R28, [R1+0x1324] ;  /* 0x00132400011c7983 */ /* 0x000ee80000100800 */
[----:B------:R-:W-:Y:S04]  /*41c20*/  STL [R1+0x23e8], R89 ;  /* 0x0023e85901007387 */ /* 0x000fe80000100800 */
[----:B------:R-:W3:Y:S04]  /*41c30*/  LDL.LU.64 R76, [R1+0x3230] ;  /* 0x00323000014c7983 */ /* 0x000ee80000300a00 */
[----:B------:R-:W3:Y:S04]  /*41c40*/  LDL R0, [R1+0x131c] ;  /* 0x00131c0001007983 */ /* 0x000ee80000100800 */
[----:B------:R-:W3:Y:S04]  /*41c50*/  LDL R93, [R1+0x1318] ;  /* 0x00131800015d7983 */ /* 0x000ee80000100800 */
[----:B----4-:R-:W4:Y:S04]  /*41c60*/  @P3 LDG.E.U16 R92, desc[UR6][R38.64] ;  /* 0x00000006265c3981 */ /* 0x010f28000c1e1500 */
[----:B--2---:R-:W2:Y:S04]  /*41c70*/  @P3 LDG.E.U16 R29, desc[UR6][R20.64] ;  /* 0x00000006141d3981 */ /* 0x004ea8000c1e1500 */
[----:B------:R-:W2:Y:S04]  /*41c80*/  @P3 LDG.E.U16 R81, desc[UR6][R48.64] ;  /* 0x0000000630513981 */ /* 0x000ea8000c1e1500 */
[----:B------:R-:W2:Y:S04]  /*41c90*/  @P3 LDG.E.U16 R71, desc[UR6][R44.64] ;  /* 0x000000062c473981 */ /* 0x000ea8000c1e1500 */
[----:B---3--:R-:W3:Y:S04]  /*41ca0*/  @P1 LDG.E.U16 R51, desc[UR6][R64.64] ;  /* 0x0000000640331981 */ /* 0x008ee8000c1e1500 */
[----:B------:R-:W3:Y:S04]  /*41cb0*/  @P1 LDG.E.U16 R50, desc[UR6][R18.64] ;  /* 0x0000000612321981 */ /* 0x000ee8000c1e1500 */
[----:B------:R-:W3:Y:S04]  /*41cc0*/  @P1 LDG.E.U16 R3, desc[UR6][R26.64] ;  /* 0x000000061a031981 */ /* 0x000ee8000c1e1500 */
[----:B------:R-:W3:Y:S04]  /*41cd0*/  @P1 LDG.E.U16 R80, desc[UR6][R36.64] ;  /* 0x0000000624501981 */ /* 0x000ee8000c1e1500 */
[----:B------:R-:W-:Y:S04]  /*41ce0*/  STL [R1+0x23ec], R90 ;  /* 0x0023ec5a01007387 */ /* 0x000fe80000100800 */
[----:B------:R-:W3:Y:S04]  /*41cf0*/  LDL.LU.64 R52, [R1+0x3228] ;  /* 0x0032280001347983 */ /* 0x000ee80000300a00 */
[----:B------:R-:W3:Y:S04]  /*41d00*/  LDL R2, [R1+0x1314] ;  /* 0x0013140001027983 */ /* 0x000ee80000100800 */
[----:B------:R-:W-:Y:S04]  /*41d10*/  STL [R1+0x23f0], R91 ;  /* 0x0023f05b01007387 */ /* 0x000fe80000100800 */
[----:B------:R-:W3:Y:S01]  /*41d20*/  LDL.LU.64 R38, [R1+0x3220] ;  /* 0x0032200001267983 */ /* 0x000ee20000300a00 */
[----:B------:R-:W-:-:S13]  /*41d30*/  ISETP.GT.AND P5, PT, R4, 0x21, PT ;  /* 0x000000210400780c */ /* 0x000fda0003fa4270 */
[----:B------:R-:W3:Y:S04]  /*41d40*/  @P5 LDG.E.U16 R5, desc[UR6][R66.64] ;  /* 0x0000000642055981 */ /* 0x000ee8000c1e1500 */
[----:B------:R-:W3:Y:S04]  /*41d50*/  @P5 LDG.E.U16 R28, desc[UR6][R72.64] ;  /* 0x00000006481c5981 */ /* 0x000ee8000c1e1500 */
[----:B------:R-:W3:Y:S04]  /*41d60*/  @P5 LDG.E.U16 R0, desc[UR6][R82.64] ;  /* 0x0000000652005981 */ /* 0x000ee8000c1e1500 */
[----:B------:R-:W3:Y:S04]  /*41d70*/  @P5 LDG.E.U16 R93, desc[UR6][R12.64] ;  /* 0x000000060c5d5981 */ /* 0x000ee8000c1e1500 */
[----:B----4-:R0:W-:Y:S04]  /*41d80*/  @P3 STL [R1+0x16a0], R92 ;  /* 0x0016a05c01003387 */ /* 0x0101e80000100800 */
[----:B------:R-:W4:Y:S04]  /*41d90*/  LDL R70, [R1+0x1308] ;  /* 0x0013080001467983 */ /* 0x000f280000100800 */
[----:B------:R-:W4:Y:S04]  /*41da0*/  LDL R85, [R1+0x130c] ;  /* 0x00130c0001557983 */ /* 0x000f280000100800 */
[----:B0-----:R-:W4:Y:S04]  /*41db0*/  LDL R92, [R1+0x1310] ;  /* 0x00131000015c7983 */ /* 0x001f280000100800 */
[----:B------:R-:W4:Y:S04]  /*41dc0*/  LDL.LU.64 R48, [R1+0x3218] ;  /* 0x0032180001307983 */ /* 0x000f280000300a00 */
[----:B--2---:R0:W-:Y:S04]  /*41dd0*/  @P3 STL [R1+0x169c], R81 ;  /* 0x00169c5101003387 */ /* 0x0041e80000100800 */
[----:B0-----:R-:W2:Y:S04]  /*41de0*/  LDL R81, [R1+0x1304] ;  /* 0x0013040001517983 */ /* 0x001ea80000100800 */
[----:B------:R-:W2:Y:S04]  /*41df0*/  LDL.LU.64 R20, [R1+0x3210] ;  /* 0x0032100001147983 */ /* 0x000ea80000300a00 */
[----:B------:R-:W2:Y:S04]  /*41e00*/  LDL.LU.64 R44, [R1+0x3208] ;  /* 0x00320800012c7983 */ /* 0x000ea80000300a00 */
[----:B------:R-:W2:Y:S04]  /*41e10*/  LDL R84, [R1+0x1300] ;  /* 0x0013000001547983 */ /* 0x000ea80000100800 */
[----:B------:R0:W-:Y:S04]  /*41e20*/  @P3 STL [R1+0x1698], R29 ;  /* 0x0016981d01003387 */ /* 0x0001e80000100800 */
[----:B0-----:R-:W2:Y:S04]  /*41e30*/  LDL R29, [R1+0x12fc] ;  /* 0x0012fc00011d7983 */ /* 0x001ea80000100800 */
[----:B------:R0:W-:Y:S04]  /*41e40*/  @P3 STL [R1+0x1694], R71 ;  /* 0x0016944701003387 */ /* 0x0001e80000100800 */
[----:B0-----:R-:W2:Y:S04]  /*41e50*/  LDL R71, [R1+0x12f8] ;  /* 0x0012f80001477983 */ /* 0x001ea80000100800 */
[----:B------:R-:W2:Y:S04]  /*41e60*/  LDL.LU.64 R36, [R1+0x3200] ;  /* 0x0032000001247983 */ /* 0x000ea80000300a00 */
[----:B---3--:R0:W-:Y:S04]  /*41e70*/  @P1 STL [R1+0x1334], R80 ;  /* 0x0013345001001387 */ /* 0x0081e80000100800 */
[----:B0-----:R-:W3:Y:S04]  /*41e80*/  LDL R80, [R1+0x12f4] ;  /* 0x0012f40001507983 */ /* 0x001ee80000100800 */
[----:B------:R-:W3:Y:S04]  /*41e90*/  LDL.LU.64 R26, [R1+0x31f8] ;  /* 0x0031f800011a7983 */ /* 0x000ee80000300a00 */
[----:B------:R-:W3:Y:S04]  /*41ea0*/  LDL.LU.64 R64, [R1+0x31f0] ;  /* 0x0031f00001407983 */ /* 0x000ee80000300a00 */
[----:B------:R-:W3:Y:S04]  /*41eb0*/  LDL.LU.64 R18, [R1+0x31e8] ;  /* 0x0031e80001127983 */ /* 0x000ee80000300a00 */
[----:B------:R-:W3:Y:S04]  /*41ec0*/  LDL R86, [R1+0x12f0] ;  /* 0x0012f00001567983 */ /* 0x000ee80000100800 */
[----:B------:R0:W-:Y:S04]  /*41ed0*/  @P1 STL [R1+0x132c], R51 ;  /* 0x00132c3301001387 */ /* 0x0001e80000100800 */
[----:B0-----:R-:W3:Y:S01]  /*41ee0*/  LDL R51, [R1+0x12ec] ;  /* 0x0012ec0001337983 */ /* 0x001ee20000100800 */
[----:B------:R-:W-:-:S13]  /*41ef0*/  ISETP.GT.AND P4, PT, R4, 0x22, PT ;  /* 0x000000220400780c */ /* 0x000fda0003f84270 */
[----:B------:R-:W3:Y:S01]  /*41f00*/  @P4 LDG.E.U16 R2, desc[UR6][R8.64] ;  /* 0x0000000608024981 */ /* 0x000ee2000c1e1500 */
[----:B------:R-:W-:-:S03]  /*41f10*/  ISETP.GT.AND P3, PT, R4, 0x23, PT ;  /* 0x000000230400780c */ /* 0x000fc60003f64270 */
[----:B------:R0:W-:Y:S04]  /*41f20*/  @P1 STL [R1+0x1328], R50 ;  /* 0x0013283201001387 */ /* 0x0001e80000100800 */
[----:B0-----:R-:W3:Y:S04]  /*41f30*/  LDL R50, [R1+0x12e8] ;  /* 0x0012e80001327983 */ /* 0x001ee80000100800 */
[----:B------:R-:W-:Y:S01]  /*41f40*/  @P1 STL [R1+0x1330], R3 ;  /* 0x0013300301001387 */ /* 0x000fe20000100800 */
[----:B------:R-:W-:-:S03]  /*41f50*/  ISETP.GT.AND P1, PT, R4, 0x24, PT ;  /* 0x000000240400780c */ /* 0x000fc60003f24270 */
[----:B------:R-:W3:Y:S04]  /*41f60*/  LDL.LU.64 R72, [R1+0x31e0] ;  /* 0x0031e00001487983 */ /* 0x000ee80000300a00 */
[----:B------:R-:W3:Y:S04]  /*41f70*/  LDL.LU.64 R66, [R1+0x31d8] ;  /* 0x0031d80001427983 */ /* 0x000ee80000300a00 */
[----:B------:R0:W-:Y:S04]  /*41f80*/  @P5 STL [R1+0x1320], R5 ;  /* 0x0013200501005387 */ /* 0x0001e80000100800 */
[----:B0-----:R-:W3:Y:S04]  /*41f90*/  LDL R5, [R1+0x12e4] ;  /* 0x0012e40001057983 */ /* 0x001ee80000100800 */
[----:B------:R-:W3:Y:S04]  /*41fa0*/  LDL.LU.64 R82, [R1+0x31d0] ;  /* 0x0031d00001527983 */ /* 0x000ee80000300a00 */
[----:B------:R-:W3:Y:S04]  /*41fb0*/  LDL.LU.64 R12, [R1+0x31c8] ;  /* 0x0031c800010c7983 */ /* 0x000ee80000300a00 */
[----:B------:R0:W-:Y:S04]  /*41fc0*/  @P5 STL [R1+0x1324], R28 ;  /* 0x0013241c01005387 */ /* 0x0001e80000100800 */
[----:B0-----:R-:W3:Y:S04]  /*41fd0*/  LDL R28, [R1+0x12e0] ;  /* 0x0012e000011c7983 */ /* 0x001ee80000100800 */
[----:B------:R0:W-:Y:S04]  /*41fe0*/  @P5 STL [R1+0x131c], R0 ;  /* 0x00131c0001005387 */ /* 0x0001e80000100800 */
[----:B0-----:R-:W3:Y:S04]  /*41ff0*/  LDL R0, [R1+0x12dc] ;  /* 0x0012dc0001007983 */ /* 0x001ee80000100800 */
[----:B------:R0:W-:Y:S04]  /*42000*/  @P5 STL [R1+0x1318], R93 ;  /* 0x0013185d01005387 */ /* 0x0001e80000100800 */
[----:B0-----:R-:W3:Y:S04]  /*42010*/  LDL R93, [R1+0x12d8] ;  /* 0x0012d800015d7983 */ /* 0x001ee80000100800 */
[----:B------:R-:W3:Y:S04]  /*42020*/  LDL.LU.64 R8, [R1+0x31c0] ;  /* 0x0031c00001087983 */ /* 0x000ee80000300a00 */
[----:B----4-:R-:W4:Y:S04]  /*42030*/  @P4 LDG.E.U16 R70, desc[UR6][R58.64] ;  /* 0x000000063a464981 */ /* 0x010f28000c1e1500 */
[----:B------:R-:W4:Y:S04]  /*42040*/  @P4 LDG.E.U16 R85, desc[UR6][R56.64] ;  /* 0x0000000638554981 */ /* 0x000f28000c1e1500 */
[----:B------:R-:W4:Y:S04]  /*42050*/  @P4 LDG.E.U16 R92, desc[UR6][R32.64] ;  /* 0x00000006205c4981 */ /* 0x000f28000c1e1500 */
[----:B--2---:R-:W2:Y:S04]  /*42060*/  @P3 LDG.E.U16 R81, desc[UR6][R34.64] ;  /* 0x0000000622513981 */ /* 0x004ea8000c1e1500 */
[----:B------:R-:W2:Y:S04]  /*42070*/  @P3 LDG.E.U16 R84, desc[UR6][R40.64] ;  /* 0x0000000628543981 */ /* 0x000ea8000c1e1500 */
[----:B------:R-:W2:Y:S04]  /*42080*/  @P3 LDG.E.U16 R29, desc[UR6][R30.64] ;  /* 0x000000061e1d3981 */ /* 0x000ea8000c1e1500 */
[----:B------:R-:W2:Y:S04]  /*42090*/  @P3 LDG.E.U16 R71, desc[UR6][R6.64] ;  /* 0x0000000606473981 */ /* 0x000ea8000c1e1500 */
[----:B---3--:R-:W3:Y:S04]  /*420a0*/  @P1 LDG.E.U16 R80, desc[UR6][R42.64] ;  /* 0x000000062a501981 */ /* 0x008ee8000c1e1500 */
[----:B------:R-:W3:Y:S04]  /*420b0*/  @P1 LDG.E.U16 R86, desc[UR6][R60.64] ;  /* 0x000000063c561981 */ /* 0x000ee8000c1e1500 */
[----:B------:R-:W3:Y:S04]  /*420c0*/  @P1 LDG.E.U16 R51, desc[UR6][R68.64] ;  /* 0x0000000644331981 */ /* 0x000ee8000c1e1500 */
[----:B------:R0:W-:Y:S04]  /*420d0*/  @P4 STL [R1+0x1314], R2 ;  /* 0x0013140201004387 */ /* 0x0001e80000100800 */
[----:B0-----:R-:W3:Y:S04]  /*420e0*/  LDL.64 R2, [R1+0xa00] ;  /* 0x000a000001027983 */ /* 0x001ee80000100a00 */
[----:B------:R-:W3:Y:S01]  /*420f0*/  LDL.LU.64 R32, [R1+0x31b8] ;  /* 0x0031b80001207983 */ /* 0x000ee20000300a00 */
[----:B------:R-:W-:-:S03]  /*42100*/  ISETP.GT.AND P5, PT, R4, 0x25, PT ;  /* 0x000000250400780c */ /* 0x000fc60003fa4270 */
[----:B------:R-:W3:Y:S10]  /*42110*/  @P1 LDG.E.U16 R50, desc[UR6][R14.64] ;  /* 0x000000060e321981 */ /* 0x000ef4000c1e1500 */
[----:B------:R-:W3:Y:S04]  /*42120*/  @P5 LDG.E.U16 R5, desc[UR6][R62.64] ;  /* 0x000000063e055981 */ /* 0x000ee8000c1e1500 */
[----:B------:R-:W3:Y:S04]  /*42130*/  @P5 LDG.E.U16 R28, desc[UR6][R78.64] ;  /* 0x000000064e1c5981 */ /* 0x000ee8000c1e1500 */
[----:B------:R-:W3:Y:S04]  /*42140*/  @P5 LDG.E.U16 R0, desc[UR6][R22.64] ;  /* 0x0000000616005981 */ /* 0x000ee8000c1e1500 */
[----:B------:R-:W3:Y:S04]  /*42150*/  @P5 LDG.E.U16 R93, desc[UR6][R24.64] ;  /* 0x00000006185d5981 */ /* 0x000ee8000c1e1500 */
[----:B----4-:R0:W-:Y:S04]  /*42160*/  @P4 STL [R1+0x1310], R92 ;  /* 0x0013105c01004387 */ /* 0x0101e80000100800 */
[----:B0-----:R-:W4:Y:S04]  /*42170*/  LDL.LU R92, [R1+0x31b0] ;  /* 0x0031b000015c7983 */ /* 0x001f280000300800 */
[----:B------:R-:W4:Y:S04]  /*42180*/  LDL.LU.64 R56, [R1+0x31a8] ;  /* 0x0031a80001387983 */ /* 0x000f280000300a00 */
[----:B------:R-:W4:Y:S04]  /*42190*/  LDL.LU.64 R58, [R1+0x31a0] ;  /* 0x0031a000013a7983 */ /* 0x000f280000300a00 */
[----:B------:R0:W-:Y:S04]  /*421a0*/  @P4 STL [R1+0x1308], R70 ;  /* 0x0013084601004387 */ /* 0x0001e80000100800 */
[----:B------:R1:W-:Y:S04]  /*421b0*/  @P4 STL [R1+0x130c], R85 ;  /* 0x00130c5501004387 */ /* 0x0003e80000100800 */
[----:B------:R-:W4:Y:S04]  /*421c0*/  LDL.LU.64 R34, [R1+0x3198] ;  /* 0x0031980001227983 */ /* 0x000f280000300a00 */
[----:B0-----:R-:W4:Y:S04]  /*421d0*/  LDL R70, [R1+0x168c] ;  /* 0x00168c0001467983 */ /* 0x001f280000100800 */
[----:B-1----:R-:W4:Y:S04]  /*421e0*/  LDL R85, [R1+0x1690] ;  /* 0x0016900001557983 */ /* 0x002f280000100800 */
[----:B--2---:R0:W-:Y:S04]  /*421f0*/  @P3 STL [R1+0x1304], R81 ;  /* 0x0013045101003387 */ /* 0x0041e80000100800 */
[----:B0-----:R-:W2:Y:S04]  /*42200*/  LDL R81, [R1+0x1688] ;  /* 0x0016880001517983 */ /* 0x001ea80000100800 */
[----:B------:R-:W2:Y:S04]  /*42210*/  LDL.LU.64 R40, [R1+0x3190] ;  /* 0x0031900001287983 */ /* 0x000ea80000300a00 */
[----:B------:R-:W2:Y:S04]  /*42220*/  LDL.LU.64 R30, [R1+0x3188] ;  /* 0x00318800011e7983 */ /* 0x000ea80000300a00 */
[----:B------:R-:W2:Y:S04]  /*42230*/  LDL.LU.64 R6, [R1+0x3180] ;  /* 0x0031800001067983 */ /* 0x000ea80000300a00 */
[----:B------:R0:W-:Y:S04]  /*42240*/  @P3 STL [R1+0x12f8], R71 ;  /* 0x0012f84701003387 */ /* 0x0001e80000100800 */
[----:B------:R1:W-:Y:S04]  /*42250*/  @P3 STL [R1+0x12fc], R29 ;  /* 0x0012fc1d01003387 */ /* 0x0003e80000100800 */
[----:B------:R1:W-:Y:S04]  /*42260*/  @P3 STL [R1+0x1300], R84 ;  /* 0x0013005401003387 */ /* 0x0003e80000100800 */
[----:B------:R-:W2:Y:S04]  /*42270*/  LDL.LU.64 R42, [R1+0x3178] ;  /* 0x00317800012a7983 */ /* 0x000ea80000300a00 */
[----:B0-----:R-:W2:Y:S04]  /*42280*/  LDL R71, [R1+0x167c] ;  /* 0x00167c0001477983 */ /* 0x001ea80000100800 */
[----:B-1----:R-:W2:Y:S04]  /*42290*/  LDL R29, [R1+0x1680] ;  /* 0x00168000011d7983 */ /* 0x002ea80000100800 */
[----:B------:R-:W2:Y:S04]  /*422a0*/  LDL R84, [R1+0x1684] ;  /* 0x0016840001547983 */ /* 0x000ea80000100800 */
[----:B---3--:R0:W-:Y:S04]  /*422b0*/  @P1 STL [R1+0x12f4], R80 ;  /* 0x0012f45001001387 */ /* 0x0081e80000100800 */
[----:B0-----:R-:W3:Y:S04]  /*422c0*/  LDL R80, [R1+0x1678] ;  /* 0x0016780001507983 */ /* 0x001ee80000100800 */
[----:B------:R-:W3:Y:S04]  /*422d0*/  LDL.LU.64 R60, [R1+0x3170] ;  /* 0x00317000013c7983 */ /* 0x000ee80000300a00 */
[----:B------:R-:W3:Y:S04]  /*422e0*/  LDL.LU.64 R68, [R1+0x3168] ;  /* 0x0031680001447983 */ /* 0x000ee80000300a00 */
[----:B------:R-:W3:Y:S04]  /*422f0*/  LDL.LU.64 R14, [R1+0x3160] ;  /* 0x00316000010e7983 */ /* 0x000ee80000300a00 */
[----:B------:R0:W-:Y:S04]  /*42300*/  @P1 STL [R1+0x12ec], R51 ;  /* 0x0012ec3301001387 */ /* 0x0001e80000100800 */
[----:B0-----:R-:W3:Y:S01]  /*42310*/  LDL R51, [R1+0x12d4] ;  /* 0x0012d40001337983 */ /* 0x001ee20000100800 */
[----:B------:R-:W-:-:S02]  /*42320*/  ISETP.GT.AND P4, PT, R4, 0x26, PT ;  /* 0x000000260400780c */ /* 0x000fc40003f84270 */
[C---:B------:R-:W-:Y:S01]  /*42330*/  ISETP.GT.AND P3, PT, R4.reuse, 0x27, PT ;  /* 0x000000270400780c */ /* 0x040fe20003f64270 */
[----:B------:R0:W-:Y:S04]  /*42340*/  @P1 STL [R1+0x12e8], R50 ;  /* 0x0012e83201001387 */ /* 0x0001e80000100800 */
[----:B------:R-:W-:Y:S04]  /*42350*/  @P1 STL [R1+0x12f0], R86 ;  /* 0x0012f05601001387 */ /* 0x000fe80000100800 */
[----:B------:R-:W3:Y:S04]  /*42360*/  LDL.LU.64 R62, [R1+0x3158] ;  /* 0x00315800013e7983 */ /* 0x000ee80000300a00 */
[----:B0-----:R-:W3:Y:S01]  /*42370*/  LDL R50, [R1+0x12d0] ;  /* 0x0012d00001327983 */ /* 0x001ee20000100800 */
[----:B------:R-:W-:-:S03]  /*42380*/  ISETP.GT.AND P1, PT, R4, 0x28, PT ;  /* 0x000000280400780c */ /* 0x000fc60003f24270 */
[----:B------:R0:W-:Y:S04]  /*42390*/  @P5 STL [R1+0x12e4], R5 ;  /* 0x0012e40501005387 */ /* 0x0001e80000100800 */
[----:B0-----:R-:W3:Y:S04]  /*423a0*/  LDL R5, [R1+0x12cc] ;  /* 0x0012cc0001057983 */ /* 0x001ee80000100800 */
[----:B------:R-:W3:Y:S04]  /*423b0*/  LDL.LU.64 R78, [R1+0x3150] ;  /* 0x00315000014e7983 */ /* 0x000ee80000300a00 */
[----:B------:R-:W3:Y:S04]  /*423c0*/  LDL.LU.64 R22, [R1+0x3148] ;  /* 0x0031480001167983 */ /* 0x000ee80000300a00 */
[----:B------:R0:W-:Y:S04]  /*423d0*/  @P5 STL [R1+0x12dc], R0 ;  /* 0x0012dc0001005387 */ /* 0x0001e80000100800 */
[----:B0-----:R-:W3:Y:S04]  /*423e0*/  LDL R0, [R1+0x12c8] ;  /* 0x0012c80001007983 */ /* 0x001ee80000100800 */
[----:B------:R-:W3:Y:S04]  /*423f0*/  LDL.LU.64 R24, [R1+0x3140] ;  /* 0x0031400001187983 */ /* 0x000ee80000300a00 */
[----:B------:R0:W-:Y:S04]  /*42400*/  @P5 STL [R1+0x12d8], R93 ;  /* 0x0012d85d01005387 */ /* 0x0001e80000100800 */
[----:B------:R1:W-:Y:S04]  /*42410*/  @P5 STL [R1+0x12e0], R28 ;  /* 0x0012e01c01005387 */ /* 0x0003e80000100800 */
[----:B------:R-:W3:Y:S04]  /*42420*/  LDL R86, [R1+0x12c4] ;  /* 0x0012c40001567983 */ /* 0x000ee80000100800 */
[----:B0-----:R-:W3:Y:S04]  /*42430*/  LDL R93, [R1+0x12b8] ;  /* 0x0012b800015d7983 */ /* 0x001ee80000100800 */
[----:B-1----:R-:W3:Y:S04]  /*42440*/  LDL R28, [R1+0x12bc] ;  /* 0x0012bc00011c7983 */ /* 0x002ee80000100800 */
[----:B----4-:R-:W4:Y:S04]  /*42450*/  @P4 LDG.E.U16 R92, desc[UR6][R2.64] ;  /* 0x00000006025c4981 */ /* 0x010f28000c1e1500 */
[----:B------:R-:W4:Y:S04]  /*42460*/  LDL R2, [R1+0x12c0] ;  /* 0x0012c00001027983 */ /* 0x000f280000100800 */
[----:B------:R-:W4:Y:S04]  /*42470*/  @P4 LDG.E.U16 R70, desc[UR6][R74.64] ;  /* 0x000000064a464981 */ /* 0x000f28000c1e1500 */
[----:B------:R-:W4:Y:S04]  /*42480*/  @P4 LDG.E.U16 R85, desc[UR6][R54.64] ;  /* 0x0000000636554981 */ /* 0x000f28000c1e1500 */
[----:B--2---:R-:W2:Y:S04]  /*42490*/  @P4 LDG.E.U16 R81, desc[UR6][R10.64] ;  /* 0x000000060a514981 */ /* 0x004ea8000c1e1500 */
[----:B------:R-:W2:Y:S04]  /*424a0*/  @P3 LDG.E.U16 R71, desc[UR6][R76.64] ;  /* 0x000000064c473981 */ /* 0x000ea8000c1e1500 */
[----:B------:R-:W2:Y:S04]  /*424b0*/  @P3 LDG.E.U16 R29, desc[UR6][R16.64] ;  /* 0x00000006101d3981 */ /* 0x000ea8000c1e1500 */
[----:B------:R-:W2:Y:S04]  /*424c0*/  @P3 LDG.E.U16 R84, desc[UR6][R46.64] ;  /* 0x000000062e543981 */ /* 0x000ea8000c1e1500 */
[----:B---3--:R-:W3:Y:S04]  /*424d0*/  @P3 LDG.E.U16 R80, desc[UR6][R52.64] ;  /* 0x0000000634503981 */ /* 0x008ee8000c1e1500 */
[----:B------:R-:W3:Y:S01]  /*424e0*/  @P1 LDG.E.U16 R51, desc[UR6][R38.64] ;  /* 0x0000000626331981 */ /* 0x000ee2000c1e1500 */
[----:B------:R-:W-:-:S03]  /*424f0*/  ISETP.GT.AND P5, PT, R4, 0x29, PT ;  /* 0x000000290400780c */ /* 0x000fc60003fa4270 */
[----:B------:R-:W3:Y:S04]  /*42500*/  @P1 LDG.E.U16 R50, desc[UR6][R48.64] ;  /* 0x0000000630321981 */ /* 0x000ee8000c1e1500 */
[----:B------:R-:W3:Y:S04]  /*42510*/  @P1 LDG.E.U16 R5, desc[UR6][R20.64] ;  /* 0x0000000614051981 */ /* 0x000ee8000c1e1500 */
[----:B------:R-:W3:Y:S04]  /*42520*/  @P1 LDG.E.U16 R0, desc[UR6][R44.64] ;  /* 0x000000062c001981 */ /* 0x000ee8000c1e1500 */
[----:B------:R-:W3:Y:S04]  /*42530*/  @P5 LDG.E.U16 R86, desc[UR6][R36.64] ;  /* 0x0000000624565981 */ /* 0x000ee8000c1e1500 */
[----:B------:R-:W3:Y:S04]  /*42540*/  @P5 LDG.E.U16 R93, desc[UR6][R18.64] ;  /* 0x00000006125d5981 */ /* 0x000ee8000c1e1500 */
[----:B------:R-:W3:Y:S04]  /*42550*/  @P5 LDG.E.U16 R28, desc[UR6][R64.64] ;  /* 0x00000006401c5981 */ /* 0x000ee8000c1e1500 */
[----:B----4-:R-:W-:Y:S04]  /*42560*/  STL [R1+0x23f4], R92 ;  /* 0x0023f45c01007387 */ /* 0x010fe80000100800 */
[----:B------:R-:W4:Y:S04]  /*42570*/  LDL.LU.64 R54, [R1+0x3138] ;  /* 0x0031380001367983 */ /* 0x000f280000300a00 */
[----:B------:R-:W4:Y:S04]  /*42580*/  LDL.LU.64 R74, [R1+0x3130] ;  /* 0x00313000014a7983 */ /* 0x000f280000300a00 */
[----:B------:R-:W4:Y:S04]  /*42590*/  LDL.LU.64 R10, [R1+0x3128] ;  /* 0x00312800010a7983 */ /* 0x000f280000300a00 */
[----:B------:R-:W4:Y:S04]  /*425a0*/  LDL R3, [R1+0x12b4] ;  /* 0x0012b40001037983 */ /* 0x000f280000100800 */
[----:B------:R-:W4:Y:S04]  /*425b0*/  @P5 LDG.E.U16 R2, desc[UR6][R26.64] ;  /* 0x000000061a025981 */ /* 0x000f28000c1e1500 */
[----:B------:R0:W-:Y:S04]  /*425c0*/  @P4 STL [R1+0x1690], R85 ;  /* 0x0016905501004387 */ /* 0x0001e80000100800 */
[----:B0-----:R-:W4:Y:S04]  /*425d0*/  LDL R85, [R1+0x12b0] ;  /* 0x0012b00001557983 */ /* 0x001f280000100800 */
[----:B------:R0:W-:Y:S04]  /*425e0*/  @P4 STL [R1+0x168c], R70 ;  /* 0x00168c4601004387 */ /* 0x0001e80000100800 */
[----:B0-----:R-:W4:Y:S04]  /*425f0*/  LDL R70, [R1+0x12ac] ;  /* 0x0012ac0001467983 */ /* 0x001f280000100800 */
[----:B--2---:R0:W-:Y:S04]  /*42600*/  @P4 STL [R1+0x1688], R81 ;  /* 0x0016885101004387 */ /* 0x0041e80000100800 */
[----:B0-----:R-:W2:Y:S04]  /*42610*/  LDL R81, [R1+0x12a8] ;  /* 0x0012a80001517983 */ /* 0x001ea80000100800 */
[----:B------:R-:W2:Y:S04]  /*42620*/  LDL.LU.64 R46, [R1+0x3120] ;  /* 0x00312000012e7983 */ /* 0x000ea80000300a00 */
[----:B------:R-:W2:Y:S04]  /*42630*/  LDL.LU.64 R16, [R1+0x3118] ;  /* 0x0031180001107983 */ /* 0x000ea80000300a00 */
[----:B------:R-:W2:Y:S04]  /*42640*/  LDL.LU.64 R76, [R1+0x3110] ;  /* 0x00311000014c7983 */ /* 0x000ea80000300a00 */
[----:B------:R-:W2:Y:S04]  /*42650*/  LDL.LU.64 R52, [R1+0x3108] ;  /* 0x0031080001347983 */ /* 0x000ea80000300a00 */
[----:B------:R0:W-:Y:S04]  /*42660*/  @P3 STL [R1+0x1680], R29 ;  /* 0x0016801d01003387 */ /* 0x0001e80000100800 */
[----:B0-----:R-:W2:Y:S04]  /*42670*/  LDL R29, [R1+0x12a4] ;  /* 0x0012a400011d7983 */ /* 0x001ea80000100800 */
[----:B---3--:R0:W-:Y:S04]  /*42680*/  @P3 STL [R1+0x1678], R80 ;  /* 0x0016785001003387 */ /* 0x0081e80000100800 */
[----:B0-----:R-:W3:Y:S04]  /*42690*/  LDL R80, [R1+0x12a0] ;  /* 0x0012a00001507983 */ /* 0x001ee80000100800 */
[----:B------:R-:W-:Y:S04]  /*426a0*/  @P3 STL [R1+0x167c], R71 ;  /* 0x00167c4701003387 */ /* 0x000fe80000100800 */
[----:B------:R0:W-:Y:S04]  /*426b0*/  @P3 STL [R1+0x1684], R84 ;  /* 0x0016845401003387 */ /* 0x0001e80000100800 */
[----:B------:R-:W3:Y:S04]  /*426c0*/  LDL.LU.64 R38, [R1+0x3100] ;  /* 0x0031000001267983 */ /* 0x000ee80000300a00 */
[----:B0-----:R-:W3:Y:S04]  /*426d0*/  LDL R84, [R1+0x129c] ;  /* 0x00129c0001547983 */ /* 0x001ee80000100800 */
[----:B------:R0:W-:Y:S04]  /*426e0*/  @P1 STL [R1+0x12d4], R51 ;  /* 0x0012d43301001387 */ /* 0x0001e80000100800 */
[----:B0-----:R-:W3:Y:S01]  /*426f0*/  LDL R51, [R1+0x1298] ;  /* 0x0012980001337983 */ /* 0x001ee20000100800 */
[----:B------:R-:W-:-:S03]  /*42700*/  ISETP.GT.AND P4, PT, R4, 0x2a, PT ;  /* 0x0000002a0400780c */ /* 0x000fc60003f84270 */
[----:B------:R-:W3:Y:S04]  /*42710*/  LDL.LU.64 R48, [R1+0x30f8] ;  /* 0x0030f80001307983 */ /* 0x000ee80000300a00 */
[----:B------:R-:W3:Y:S04]  /*42720*/  LDL.LU.64 R20, [R1+0x30f0] ;  /* 0x0030f00001147983 */ /* 0x000ee80000300a00 */
[----:B------:R0:W-:Y:S01]  /*42730*/  @P1 STL [R1+0x12d0], R50 ;  /* 0x0012d03201001387 */ /* 0x0001e20000100800 */
[----:B------:R-:W-:-:S03]  /*42740*/  ISETP.GT.AND P3, PT, R4, 0x2b, PT ;  /* 0x0000002b0400780c */ /* 0x000fc60003f64270 */
[----:B0-----:R-:W3:Y:S04]  /*42750*/  LDL R50, [R1+0x1294] ;  /* 0x0012940001327983 */ /* 0x001ee80000100800 */
[----:B------:R0:W-:Y:S04]  /*42760*/  @P1 STL [R1+0x12cc], R5 ;  /* 0x0012cc0501001387 */ /* 0x0001e80000100800 */
[----:B0-----:R-:W3:Y:S04]  /*42770*/  LDL R5, [R1+0x1290] ;  /* 0x0012900001057983 */ /* 0x001ee80000100800 */
[----:B------:R-:W3:Y:S04]  /*42780*/  LDL.LU.64 R44, [R1+0x30e8] ;  /* 0x0030e800012c7983 */ /* 0x000ee80000300a00 */
[----:B------:R-:W3:Y:S04]  /*42790*/  LDL R71, [R1+0x128c] ;  /* 0x00128c0001477983 */ /* 0x000ee80000100800 */
[----:B------:R0:W-:Y:S04]  /*427a0*/  @P1 STL [R1+0x12c8], R0 ;  /* 0x0012c80001001387 */ /* 0x0001e80000100800 */
[----:B0-----:R-:W3:Y:S04]  /*427b0*/  LDL R0, [R1+0x1288] ;  /* 0x0012880001007983 */ /* 0x001ee80000100800 */
[----:B------:R-:W3:Y:S04]  /*427c0*/  LDL.LU.64 R36, [R1+0x30e0] ;  /* 0x0030e00001247983 */ /* 0x000ee80000300a00 */
[----:B------:R-:W3:Y:S04]  /*427d0*/  LDL.LU.64 R26, [R1+0x30d8] ;  /* 0x0030d800011a7983 */ /* 0x000ee80000300a00 */
[----:B------:R-:W3:Y:S04]  /*427e0*/  LDL.LU.64 R64, [R1+0x30d0] ;  /* 0x0030d00001407983 */ /* 0x000ee80000300a00 */
[----:B------:R-:W3:Y:S04]  /*427f0*/  LDL.LU.64 R18, [R1+0x30c8] ;  /* 0x0030c80001127983 */ /* 0x000ee80000300a00 */
[----:B----4-:R-:W4:Y:S04]  /*42800*/  @P4 LDG.E.U16 R3, desc[UR6][R72.64] ;  /* 0x0000000648034981 */ /* 0x010f28000c1e1500 */
[----:B------:R-:W4:Y:S04]  /*42810*/  @P4 LDG.E.U16 R85, desc[UR6][R66.64] ;  /* 0x0000000642554981 */ /* 0x000f28000c1e1500 */
[----:B------:R-:W4:Y:S04]  /*42820*/  @P4 LDG.E.U16 R70, desc[UR6][R82.64] ;  /* 0x0000000652464981 */ /* 0x000f28000c1e1500 */
[----:B--2---:R-:W2:Y:S04]  /*42830*/  @P4 LDG.E.U16 R81, desc[UR6][R12.64] ;  /* 0x000000060c514981 */ /* 0x004ea8000c1e1500 */
[----:B------:R0:W-:Y:S04]  /*42840*/  @P5 STL [R1+0x12c0], R2 ;  /* 0x0012c00201005387 */ /* 0x0001e80000100800 */
[----:B0-----:R-:W2:Y:S04]  /*42850*/  LDL R2, [R1+0x1284] ;  /* 0x0012840001027983 */ /* 0x001ea80000100800 */
[----:B------:R-:W2:Y:S04]  /*42860*/  @P3 LDG.E.U16 R29, desc[UR6][R8.64] ;  /* 0x00000006081d3981 */ /* 0x000ea8000c1e1500 */
[----:B------:R0:W-:Y:S04]  /*42870*/  @P5 STL [R1+0x12bc], R28 ;  /* 0x0012bc1c01005387 */ /* 0x0001e80000100800 */
[----:B---3--:R-:W3:Y:S04]  /*42880*/  @P3 LDG.E.U16 R80, desc[UR6][R32.64] ;  /* 0x0000000620503981 */ /* 0x008ee8000c1e1500 */
[----:B0-----:R-:W3:Y:S04]  /*42890*/  LDL R28, [R1+0x1280] ;  /* 0x00128000011c7983 */ /* 0x001ee80000100800 */
[----:B------:R0:W-:Y:S04]  /*428a0*/  @P5 STL [R1+0x12b8], R93 ;  /* 0x0012b85d01005387 */ /* 0x0001e80000100800 */
[----:B0-----:R-:W3:Y:S04]  /*428b0*/  LDL R93, [R1+0x127c] ;  /* 0x00127c00015d7983 */ /* 0x001ee80000100800 */
[----:B------:R-:W3:Y:S04]  /*428c0*/  @P3 LDG.E.U16 R51, desc[UR6][R58.64] ;  /* 0x000000063a333981 */ /* 0x000ee8000c1e1500 */
[----:B------:R-:W-:Y:S04]  /*428d0*/  @P5 STL [R1+0x12c4], R86 ;  /* 0x0012c45601005387 */ /* 0x000fe80000100800 */
[----:B------:R-:W3:Y:S04]  /*428e0*/  LDL.LU.64 R72, [R1+0x30c0] ;  /* 0x0030c00001487983 */ /* 0x000ee80000300a00 */
[----:B------:R-:W3:Y:S04]  /*428f0*/  LDL.LU.64 R66, [R1+0x30b8] ;  /* 0x0030b80001427983 */ /* 0x000ee80000300a00 */
[----:B------:R-:W3:Y:S01]  /*42900*/  LDL.LU.64 R82, [R1+0x30b0] ;  /* 0x0030b00001527983 */ /* 0x000ee20000300a00 */
[----:B------:R-:W-:-:S03]  /*42910*/  ISETP.GT.AND P1, PT, R4, 0x2c, PT ;  /* 0x0000002c0400780c */ /* 0x000fc60003f24270 */
[----:B------:R-:W3:Y:S01]  /*42920*/  @P3 LDG.E.U16 R84, desc[UR6][R56.64] ;  /* 0x0000000638543981 */ /* 0x000ee2000c1e1500 */
[----:B------:R-:W-:-:S09]  /*42930*/  ISETP.GT.AND P5, PT, R4, 0x2d, PT ;  /* 0x0000002d0400780c */ /* 0x000fd20003fa4270 */
[----:B------:R-:W3:Y:S04]  /*42940*/  @P1 LDG.E.U16 R50, desc[UR6][R34.64] ;  /* 0x0000000622321981 */ /* 0x000ee8000c1e1500 */
[----:B------:R-:W3:Y:S04]  /*42950*/  @P1 LDG.E.U16 R5, desc[UR6][R40.64] ;  /* 0x0000000628051981 */ /* 0x000ee8000c1e1500 */
[----:B------:R-:W3:Y:S04]  /*42960*/  @P1 LDG.E.U16 R71, desc[UR6][R30.64] ;  /* 0x000000061e471981 */ /* 0x000ee8000c1e1500 */
[----:B------:R-:W3:Y:S04]  /*42970*/  @P1 LDG.E.U16 R0, desc[UR6][R6.64] ;  /* 0x0000000606001981 */ /* 0x000ee8000c1e1500 */
[----:B----4-:R0:W-:Y:S04]  /*42980*/  @P4 STL [R1+0x12ac], R70 ;  /* 0x0012ac4601004387 */ /* 0x0101e80000100800 */
[----:B0-----:R-:W4:Y:S04]  /*42990*/  LDL R70, [R1+0x1278] ;  /* 0x0012780001467983 */ /* 0x001f280000100800 */
[----:B------:R-:W4:Y:S04]  /*429a0*/  LDL.LU.64 R12, [R1+0x30a8] ;  /* 0x0030a800010c7983 */ /* 0x000f280000300a00 */
[----:B------:R0:W-:Y:S04]  /*429b0*/  @P4 STL [R1+0x12b4], R3 ;  /* 0x0012b40301004387 */ /* 0x0001e80000100800 */
[----:B0-----:R-:W4:Y:S04]  /*429c0*/  LDL R3, [R1+0x1674] ;  /* 0x0016740001037983 */ /* 0x001f280000100800 */
[----:B------:R0:W-:Y:S04]  /*429d0*/  @P4 STL [R1+0x12b0], R85 ;  /* 0x0012b05501004387 */ /* 0x0001e80000100800 */
[----:B--2---:R-:W2:Y:S04]  /*429e0*/  @P5 LDG.E.U16 R2, desc[UR6][R42.64] ;  /* 0x000000062a025981 */ /* 0x004ea8000c1e1500 */
[----:B0-----:R-:W2:Y:S04]  /*429f0*/  LDL R85, [R1+0x1670] ;  /* 0x0016700001557983 */ /* 0x001ea80000100800 */
[----:B------:R0:W-:Y:S04]  /*42a00*/  @P4 STL [R1+0x12a8], R81 ;  /* 0x0012a85101004387 */ /* 0x0001e80000100800 */
[----:B---3--:R-:W3:Y:S04]  /*42a10*/  @P5 LDG.E.U16 R28, desc[UR6][R60.64] ;  /* 0x000000063c1c5981 */ /* 0x008ee8000c1e1500 */
[----:B0-----:R-:W3:Y:S04]  /*42a20*/  LDL R81, [R1+0x166c] ;  /* 0x00166c0001517983 */ /* 0x001ee80000100800 */
[----:B------:R-:W3:Y:S04]  /*42a30*/  LDL.LU.64 R8, [R1+0x30a0] ;  /* 0x0030a00001087983 */ /* 0x000ee80000300a00 */
[----:B------:R0:W-:Y:S04]  /*42a40*/  @P3 STL [R1+0x12a4], R29 ;  /* 0x0012a41d01003387 */ /* 0x0001e80000100800 */
[----:B------:R-:W3:Y:S04]  /*42a50*/  @P5 LDG.E.U16 R93, desc[UR6][R68.64] ;  /* 0x00000006445d5981 */ /* 0x000ee8000c1e1500 */
[----:B0-----:R-:W3:Y:S04]  /*42a60*/  LDL R29, [R1+0x1668] ;  /* 0x00166800011d7983 */ /* 0x001ee80000100800 */
[----:B------:R-:W3:Y:S04]  /*42a70*/  LDL.LU.64 R32, [R1+0x3098] ;  /* 0x0030980001207983 */ /* 0x000ee80000300a00 */
[----:B------:R0:W-:Y:S04]  /*42a80*/  @P3 STL [R1+0x12a0], R80 ;  /* 0x0012a05001003387 */ /* 0x0001e80000100800 */
[----:B0-----:R-:W3:Y:S04]  /*42a90*/  LDL R80, [R1+0x1664] ;  /* 0x0016640001507983 */ /* 0x001ee80000100800 */
[----:B------:R-:W3:Y:S04]  /*42aa0*/  LDL.LU.64 R56, [R1+0x3090] ;  /* 0x0030900001387983 */ /* 0x000ee80000300a00 */
[----:B------:R-:W3:Y:S04]  /*42ab0*/  LDL.LU.64 R58, [R1+0x3088] ;  /* 0x00308800013a7983 */ /* 0x000ee80000300a00 */
[----:B------:R0:W-:Y:S04]  /*42ac0*/  @P3 STL [R1+0x1298], R51 ;  /* 0x0012983301003387 */ /* 0x0001e80000100800 */
[----:B0-----:R-:W3:Y:S01]  /*42ad0*/  LDL R51, [R1+0x1660] ;  /* 0x0016600001337983 */ /* 0x001ee20000100800 */
[----:B------:R-:W-:-:S03]  /*42ae0*/  ISETP.GT.AND P4, PT, R4, 0x2e, PT ;  /* 0x0000002e0400780c */ /* 0x000fc60003f84270 */
[----:B------:R-:W-:Y:S04]  /*42af0*/  @P3 STL [R1+0x129c], R84 ;  /* 0x00129c5401003387 */ /* 0x000fe80000100800 */
        /* <DEDUP_REMOVED lines=8> */
[----:B------:R-:W3:Y:S04]  /*42b80*/  LDL.LU R6, [R1+0x3068] ;  /* 0x0030680001067983 */ /* 0x000ee80000300800 */
[----:B------:R-:W3:Y:S04]  /*42b90*/  LDL R7, [R1+0x1274] ;  /* 0x0012740001077983 */ /* 0x000ee80000100800 */
[----:B------:R-:W3:Y:S04]  /*42ba0*/  LDL R86, [R1+0x1270] ;  /* 0x0012700001567983 */ /* 0x000ee80000100800 */
[----:B------:R0:W-:Y:S04]  /*42bb0*/  @P1 STL [R1+0x128c], R71 ;  /* 0x00128c4701001387 */ /* 0x0001e80000100800 */
[----:B0-----:R-:W3:Y:S04]  /*42bc0*/  LDL R71, [R1+0x126c] ;  /* 0x00126c0001477983 */ /* 0x001ee80000100800 */
[----:B------:R0:W-:Y:S04]  /*42bd0*/  @P1 STL [R1+0x1288], R0 ;  /* 0x0012880001001387 */ /* 0x0001e80000100800 */
[----:B0-----:R-:W3:Y:S04]  /*42be0*/  LDL R0, [R1+0x1268] ;  /* 0x0012680001007983 */ /* 0x001ee80000100800 */
[----:B------:R-:W3:Y:S04]  /*42bf0*/  LDL.LU.64 R42, [R1+0x3060] ;  /* 0x00306000012a7983 */ /* 0x000ee80000300a00 */
[----:B------:R-:W3:Y:S04]  /*42c00*/  LDL.LU.64 R60, [R1+0x3058] ;  /* 0x00305800013c7983 */ /* 0x000ee80000300a00 */
[----:B------:R-:W3:Y:S04]  /*42c10*/  LDL.LU.64 R68, [R1+0x3050] ;  /* 0x0030500001447983 */ /* 0x000ee80000300a00 */
[----:B----4-:R-:W4:Y:S04]  /*42c20*/  @P5 LDG.E.U16 R70, desc[UR6][R14.64] ;  /* 0x000000060e465981 */ /* 0x010f28000c1e1500 */
[----:B------:R-:W4:Y:S04]  /*42c30*/  @P4 LDG.E.U16 R3, desc[UR6][R62.64] ;  /* 0x000000063e034981 */ /* 0x000f28000c1e1500 */
[----:B--2---:R0:W-:Y:S04]  /*42c40*/  @P5 STL [R1+0x1284], R2 ;  /* 0x0012840201005387 */ /* 0x0041e80000100800 */
[----:B------:R-:W2:Y:S04]  /*42c50*/  @P4 LDG.E.U16 R85, desc[UR6][R78.64] ;  /* 0x000000064e554981 */ /* 0x000ea8000c1e1500 */
[----:B0-----:R-:W2:Y:S04]  /*42c60*/  LDL R2, [R1+0x1264] ;  /* 0x0012640001027983 */ /* 0x001ea80000100800 */
[----:B---3--:R-:W3:Y:S04]  /*42c70*/  @P4 LDG.E.U16 R81, desc[UR6][R22.64] ;  /* 0x0000000616514981 */ /* 0x008ee8000c1e1500 */
[----:B------:R0:W-:Y:S04]  /*42c80*/  @P5 STL [R1+0x1280], R28 ;  /* 0x0012801c01005387 */ /* 0x0001e80000100800 */
[----:B0-----:R-:W3:Y:S04]  /*42c90*/  LDL R28, [R1+0x1260] ;  /* 0x00126000011c7983 */ /* 0x001ee80000100800 */
[----:B------:R-:W3:Y:S04]  /*42ca0*/  @P4 LDG.E.U16 R29, desc[UR6][R24.64] ;  /* 0x00000006181d4981 */ /* 0x000ee8000c1e1500 */
[----:B------:R0:W-:Y:S04]  /*42cb0*/  @P5 STL [R1+0x127c], R93 ;  /* 0x00127c5d01005387 */ /* 0x0001e80000100800 */
[----:B0-----:R-:W3:Y:S04]  /*42cc0*/  LDL R93, [R1+0x125c] ;  /* 0x00125c00015d7983 */ /* 0x001ee80000100800 */
[----:B------:R-:W3:Y:S04]  /*42cd0*/  @P3 LDG.E.U16 R80, desc[UR6][R54.64] ;  /* 0x0000000636503981 */ /* 0x000ee8000c1e1500 */
[----:B------:R-:W3:Y:S04]  /*42ce0*/  LDL.LU.64 R14, [R1+0x3048] ;  /* 0x00304800010e7983 */ /* 0x000ee80000300a00 */
[----:B------:R-:W3:Y:S01]  /*42cf0*/  @P3 LDG.E.U16 R51, desc[UR6][R74.64] ;  /* 0x000000064a333981 */ /* 0x000ee2000c1e1500 */
[----:B------:R-:W-:-:S03]  /*42d00*/  ISETP.GT.AND P1, PT, R4, 0x30, PT ;  /* 0x000000300400780c */ /* 0x000fc60003f24270 */
[----:B------:R-:W3:Y:S04]  /*42d10*/  @P3 LDG.E.U16 R50, desc[UR6][R10.64] ;  /* 0x000000060a323981 */ /* 0x000ee8000c1e1500 */
[----:B------:R-:W3:Y:S06]  /*42d20*/  @P3 LDG.E.U16 R5, desc[UR6][R46.64] ;  /* 0x000000062e053981 */ /* 0x000eec000c1e1500 */
[----:B------:R-:W3:Y:S04]  /*42d30*/  @P1 LDG.E.U16 R7, desc[UR6][R16.64] ;  /* 0x0000000610071981 */ /* 0x000ee8000c1e1500 */
[----:B------:R-:W3:Y:S04]  /*42d40*/  @P1 LDG.E.U16 R86, desc[UR6][R76.64] ;  /* 0x000000064c561981 */ /* 0x000ee8000c1e1500 */
[----:B------:R-:W3:Y:S04]  /*42d50*/  @P1 LDG.E.U16 R71, desc[UR6][R52.64] ;  /* 0x0000000634471981 */ /* 0x000ee8000c1e1500 */
[----:B------:R-:W3:Y:S04]  /*42d60*/  @P1 LDG.E.U16 R0, desc[UR6][R38.64] ;  /* 0x0000000626001981 */ /* 0x000ee8000c1e1500 */
[----:B----4-:R0:W-:Y:S04]  /*42d70*/  @P5 STL [R1+0x1278], R70 ;  /* 0x0012784601005387 */ /* 0x0101e80000100800 */
[----:B0-----:R-:W4:Y:S04]  /*42d80*/  LDL R70, [R1+0x1258] ;  /* 0x0012580001467983 */ /* 0x001f280000100800 */
[----:B------:R-:W4:Y:S04]  /*42d90*/  LDL.LU.64 R62, [R1+0x3040] ;  /* 0x00304000013e7983 */ /* 0x000f280000300a00 */
[----:B------:R-:W4:Y:S04]  /*42da0*/  LDL.LU.64 R78, [R1+0x3038] ;  /* 0x00303800014e7983 */ /* 0x000f280000300a00 */
[----:B------:R-:W4:Y:S01]  /*42db0*/  LDL.LU.64 R22, [R1+0x3030] ;  /* 0x0030300001167983 */ /* 0x000f220000300a00 */
[----:B------:R-:W-:-:S13]  /*42dc0*/  ISETP.GT.AND P5, PT, R4, 0x31, PT ;  /* 0x000000310400780c */ /* 0x000fda0003fa4270 */
[----:B--2---:R-:W2:Y:S04]  /*42dd0*/  @P5 LDG.E.U16 R2, desc[UR6][R48.64] ;  /* 0x0000000630025981 */ /* 0x004ea8000c1e1500 */
[----:B---3--:R0:W-:Y:S04]  /*42de0*/  @P4 STL [R1+0x166c], R81 ;  /* 0x00166c5101004387 */ /* 0x0081e80000100800 */
[----:B0-----:R-:W3:Y:S04]  /*42df0*/  LDL R81, [R1+0x1254] ;  /* 0x0012540001517983 */ /* 0x001ee80000100800 */
[----:B------:R-:W2:Y:S04]  /*42e00*/  LDL.LU.64 R24, [R1+0x3028] ;  /* 0x0030280001187983 */ /* 0x000ea80000300a00 */
[----:B------:R0:W-:Y:S04]  /*42e10*/  @P4 STL [R1+0x1668], R29 ;  /* 0x0016681d01004387 */ /* 0x0001e80000100800 */
[----:B------:R-:W-:Y:S04]  /*42e20*/  @P4 STL [R1+0x1670], R85 ;  /* 0x0016705501004387 */ /* 0x000fe80000100800 */
[----:B------:R1:W-:Y:S04]  /*42e30*/  @P4 STL [R1+0x1674], R3 ;  /* 0x0016740301004387 */ /* 0x0003e80000100800 */
[----:B------:R-:W2:Y:S04]  /*42e40*/  LDL.LU.64 R54, [R1+0x3020] ;  /* 0x0030200001367983 */ /* 0x000ea80000300a00 */
[----:B------:R-:W2:Y:S04]  /*42e50*/  @P5 LDG.E.U16 R28, desc[UR6][R20.64] ;  /* 0x00000006141c5981 */ /* 0x000ea8000c1e1500 */
[----:B0-----:R-:W2:Y:S04]  /*42e60*/  LDL R29, [R1+0x124c] ;  /* 0x00124c00011d7983 */ /* 0x001ea80000100800 */
[----:B-1----:R-:W2:Y:S04]  /*42e70*/  LDL R3, [R1+0x1250] ;  /* 0x0012500001037983 */ /* 0x002ea80000100800 */
[----:B------:R0:W-:Y:S04]  /*42e80*/  @P3 STL [R1+0x1664], R80 ;  /* 0x0016645001003387 */ /* 0x0001e80000100800 */
[----:B------:R-:W2:Y:S04]  /*42e90*/  @P5 LDG.E.U16 R93, desc[UR6][R44.64] ;  /* 0x000000062c5d5981 */ /* 0x000ea8000c1e1500 */
[----:B0-----:R-:W2:Y:S04]  /*42ea0*/  LDL R80, [R1+0x1248] ;  /* 0x0012480001507983 */ /* 0x001ea80000100800 */
[----:B------:R-:W2:Y:S04]  /*42eb0*/  LDL.LU.64 R74, [R1+0x3018] ;  /* 0x00301800014a7983 */ /* 0x000ea80000300a00 */
[----:B------:R-:W2:Y:S04]  /*42ec0*/  LDL.64 R84, [R1+0x860] ;  /* 0x0008600001547983 */ /* 0x000ea80000100a00 */
[----:B------:R0:W-:Y:S04]  /*42ed0*/  @P3 STL [R1+0x1660], R51 ;  /* 0x0016603301003387 */ /* 0x0001e80000100800 */
[----:B0-----:R-:W2:Y:S01]  /*42ee0*/  LDL R51, [R1+0x1244] ;  /* 0x0012440001337983 */ /* 0x001ea20000100800 */
[----:B------:R-:W-:-:S03]  /*42ef0*/  ISETP.GT.AND P4, PT, R4, 0x32, PT ;  /* 0x000000320400780c */ /* 0x000fc60003f84270 */
[----:B------:R-:W2:Y:S04]  /*42f00*/  LDL.LU.64 R10, [R1+0x3010] ;  /* 0x00301000010a7983 */ /* 0x000ea80000300a00 */
[----:B------:R-:W2:Y:S04]  /*42f10*/  LDL.LU.64 R46, [R1+0x3008] ;  /* 0x00300800012e7983 */ /* 0x000ea80000300a00 */
[----:B------:R0:W-:Y:S04]  /*42f20*/  @P3 STL [R1+0x165c], R50 ;  /* 0x00165c3201003387 */ /* 0x0001e80000100800 */
[----:B0-----:R-:W2:Y:S04]  /*42f30*/  LDL R50, [R1+0x1240] ;  /* 0x0012400001327983 */ /* 0x001ea80000100800 */
[----:B------:R0:W-:Y:S01]  /*42f40*/  @P3 STL [R1+0x1658], R5 ;  /* 0x0016580501003387 */ /* 0x0001e20000100800 */
[----:B------:R-:W-:-:S03]  /*42f50*/  ISETP.GT.AND P3, PT, R4, 0x33, PT ;  /* 0x000000330400780c */ /* 0x000fc60003f64270 */
[----:B0-----:R-:W2:Y:S04]  /*42f60*/  LDL R5, [R1+0x123c] ;  /* 0x00123c0001057983 */ /* 0x001ea80000100800 */
[----:B------:R-:W2:Y:S04]  /*42f70*/  LDL.LU.64 R16, [R1+0x3000] ;  /* 0x0030000001107983 */ /* 0x000ea80000300a00 */
[----:B------:R0:W-:Y:S04]  /*42f80*/  @P1 STL [R1+0x1274], R7 ;  /* 0x0012740701001387 */ /* 0x0001e80000100800 */
[----:B0-----:R-:W2:Y:S04]  /*42f90*/  LDL.LU R7, [R1+0x2ff8] ;  /* 0x002ff80001077983 */ /* 0x001ea80000300800 */
[----:B------:R-:W2:Y:S04]  /*42fa0*/  LDL.LU.64 R76, [R1+0x2ff0] ;  /* 0x002ff000014c7983 */ /* 0x000ea80000300a00 */
[----:B------:R-:W2:Y:S04]  /*42fb0*/  LDL.LU.64 R52, [R1+0x2fe8] ;  /* 0x002fe80001347983 */ /* 0x000ea80000300a00 */
[----:B------:R-:W2:Y:S04]  /*42fc0*/  LDL.LU.64 R38, [R1+0x2fe0] ;  /* 0x002fe00001267983 */ /* 0x000ea80000300a00 */
[----:B------:R0:W-:Y:S04]  /*42fd0*/  @P1 STL [R1+0x126c], R71 ;  /* 0x00126c4701001387 */ /* 0x0001e80000100800 */
[----:B0-----:R-:W2:Y:S04]  /*42fe0*/  LDL R71, [R1+0x1238] ;  /* 0x0012380001477983 */ /* 0x001ea80000100800 */
[----:B------:R0:W-:Y:S04]  /*42ff0*/  @P1 STL [R1+0x1268], R0 ;  /* 0x0012680001001387 */ /* 0x0001e80000100800 */
[----:B0-----:R-:W2:Y:S04]  /*43000*/  LDL R0, [R1+0x1234] ;  /* 0x0012340001007983 */ /* 0x001ea80000100800 */
[----:B------:R-:W-:Y:S04]  /*43010*/  @P1 STL [R1+0x1270], R86 ;  /* 0x0012705601001387 */ /* 0x000fe80000100800 */
[----:B------:R-:W2:Y:S04]  /*43020*/  LDL.LU.64 R48, [R1+0x2fd8] ;  /* 0x002fd80001307983 */ /* 0x000ea80000300a00 */
[----:B------:R-:W2:Y:S04]  /*43030*/  LDL.LU.64 R20, [R1+0x2fd0] ;  /* 0x002fd00001147983 */ /* 0x000ea80000300a00 */
[----:B------:R-:W2:Y:S04]  /*43040*/  LDL.LU.64 R44, [R1+0x2fc8] ;  /* 0x002fc800012c7983 */ /* 0x000ea80000300a00 */
[----:B----4-:R-:W4:Y:S04]  /*43050*/  @P5 LDG.E.U16 R70, desc[UR6][R36.64] ;  /* 0x0000000624465981 */ /* 0x010f28000c1e1500 */
[----:B---3--:R-:W3:Y:S04]  /*43060*/  @P4 LDG.E.U16 R81, desc[UR6][R26.64] ;  /* 0x000000061a514981 */ /* 0x008ee8000c1e1500 */
[----:B--2---:R-:W2:Y:S04]  /*43070*/  @P4 LDG.E.U16 R29, desc[UR6][R18.64] ;  /* 0x00000006121d4981 */ /* 0x004ea8000c1e1500 */
[----:B------:R-:W2:Y:S04]  /*43080*/  @P4 LDG.E.U16 R3, desc[UR6][R64.64] ;  /* 0x0000000640034981 */ /* 0x000ea8000c1e1500 */
[----:B------:R0:W-:Y:S04]  /*43090*/  @P5 STL [R1+0x125c], R93 ;  /* 0x00125c5d01005387 */ /* 0x0001e80000100800 */
[----:B------:R-:W2:Y:S04]  /*430a0*/  LDL R36, [R1+0x122c] ;  /* 0x00122c0001247983 */ /* 0x000ea80000100800 */
[----:B------:R-:W2:Y:S04]  /*430b0*/  LDL R37, [R1+0x1228] ;  /* 0x0012280001257983 */ /* 0x000ea80000100800 */
[----:B------:R-:W2:Y:S04]  /*430c0*/  @P4 LDG.E.U16 R80, desc[UR6][R72.64] ;  /* 0x0000000648504981 */ /* 0x000ea8000c1e1500 */
[----:B0-----:R-:W2:Y:S04]  /*430d0*/  LDL R93, [R1+0x1230] ;  /* 0x00123000015d7983 */ /* 0x001ea80000100800 */
[----:B------:R-:W2:Y:S01]  /*430e0*/  @P3 LDG.E.U16 R51, desc[UR6][R84.64] ;  /* 0x0000000654333981 */ /* 0x000ea2000c1e1500 */
[----:B------:R-:W-:-:S03]  /*430f0*/  ISETP.GT.AND P1, PT, R4, 0x34, PT ;  /* 0x000000340400780c */ /* 0x000fc60003f24270 */
[----:B------:R-:W2:Y:S04]  /*43100*/  @P3 LDG.E.U16 R50, desc[UR6][R66.64] ;  /* 0x0000000642323981 */ /* 0x000ea8000c1e1500 */
[----:B------:R-:W2:Y:S04]  /*43110*/  @P3 LDG.E.U16 R5, desc[UR6][R82.64] ;  /* 0x0000000652053981 */ /* 0x000ea8000c1e1500 */
[----:B------:R-:W2:Y:S04]  /*43120*/  @P3 LDG.E.U16 R71, desc[UR6][R12.64] ;  /* 0x000000060c473981 */ /* 0x000ea8000c1e1500 */
[----:B------:R-:W2:Y:S04]  /*43130*/  @P1 LDG.E.U16 R0, desc[UR6][R8.64] ;  /* 0x0000000608001981 */ /* 0x000ea8000c1e1500 */
[----:B----4-:R0:W-:Y:S04]  /*43140*/  @P5 STL [R1+0x1258], R70 ;  /* 0x0012584601005387 */ /* 0x0101e80000100800 */
[----:B0-----:R-:W4:Y:S04]  /*43150*/  LDL R70, [R1+0x1224] ;  /* 0x0012240001467983 */ /* 0x001f280000100800 */
[----:B------:R0:W-:Y:S04]  /*43160*/  @P5 STL [R1+0x1260], R28 ;  /* 0x0012601c01005387 */ /* 0x0001e80000100800 */
[----:B------:R1:W-:Y:S04]  /*43170*/  @P5 STL [R1+0x1264], R2 ;  /* 0x0012640201005387 */ /* 0x0003e80000100800 */
[----:B------:R-:W4:Y:S04]  /*43180*/  LDL.LU.64 R26, [R1+0x2fc0] ;  /* 0x002fc000011a7983 */ /* 0x000f280000300a00 */
[----:B0-----:R-:W4:Y:S04]  /*43190*/  LDL R28, [R1+0x121c] ;  /* 0x00121c00011c7983 */ /* 0x001f280000100800 */
[----:B-1----:R-:W4:Y:S04]  /*431a0*/  LDL R2, [R1+0x1220] ;  /* 0x0012200001027983 */ /* 0x002f280000100800 */
[----:B---3--:R0:W-:Y:S04]  /*431b0*/  @P4 STL [R1+0x1254], R81 ;  /* 0x0012545101004387 */ /* 0x0081e80000100800 */
[----:B0-----:R-:W3:Y:S04]  /*431c0*/  LDL R81, [R1+0x1218] ;  /* 0x0012180001517983 */ /* 0x001ee80000100800 */
[----:B------:R-:W3:Y:S04]  /*431d0*/  LDL.LU.64 R64, [R1+0x2fb8] ;  /* 0x002fb80001407983 */ /* 0x000ee80000300a00 */
[----:B------:R-:W3:Y:S04]  /*431e0*/  LDL.LU.64 R18, [R1+0x2fb0] ;  /* 0x002fb00001127983 */ /* 0x000ee80000300a00 */
[----:B------:R-:W3:Y:S04]  /*431f0*/  LDL.LU.64 R72, [R1+0x2fa8] ;  /* 0x002fa80001487983 */ /* 0x000ee80000300a00 */
[----:B--2---:R-:W2:Y:S04]  /*43200*/  @P1 LDG.E.U16 R36, desc[UR6][R56.64] ;  /* 0x0000000638241981 */ /* 0x004ea8000c1e1500 */
[----:B------:R-:W2:Y:S04]  /*43210*/  @P1 LDG.E.U16 R37, desc[UR6][R58.64] ;  /* 0x000000063a251981 */ /* 0x000ea8000c1e1500 */
[----:B------:R0:W-:Y:S04]  /*43220*/  @P4 STL [R1+0x1248], R80 ;  /* 0x0012485001004387 */ /* 0x0001e80000100800 */
[----:B------:R-:W2:Y:S04]  /*43230*/  @P1 LDG.E.U16 R93, desc[UR6][R32.64] ;  /* 0x00000006205d1981 */ /* 0x000ea8000c1e1500 */
[----:B0-----:R-:W2:Y:S04]  /*43240*/  LDL R80, [R1+0x1654] ;  /* 0x0016540001507983 */ /* 0x001ea80000100800 */
[----:B------:R-:W-:Y:S04]  /*43250*/  @P4 STL [R1+0x124c], R29 ;  /* 0x00124c1d01004387 */ /* 0x000fe80000100800 */
[----:B------:R-:W-:Y:S04]  /*43260*/  @P4 STL [R1+0x1250], R3 ;  /* 0x0012500301004387 */ /* 0x000fe80000100800 */
[----:B------:R-:W2:Y:S04]  /*43270*/  LDL R86, [R1+0x1650] ;  /* 0x0016500001567983 */ /* 0x000ea80000100800 */
[----:B------:R-:W2:Y:S04]  /*43280*/  LDL R84, [R1+0x164c] ;  /* 0x00164c0001547983 */ /* 0x000ea80000100800 */
[----:B------:R0:W-:Y:S04]  /*43290*/  @P3 STL [R1+0x1244], R51 ;  /* 0x0012443301003387 */ /* 0x0001e80000100800 */
[----:B0-----:R-:W2:Y:S01]  /*432a0*/  LDL R51, [R1+0x1648] ;  /* 0x0016480001337983 */ /* 0x001ea20000100800 */
[----:B------:R-:W-:-:S03]  /*432b0*/  ISETP.GT.AND P5, PT, R4, 0x35, PT ;  /* 0x000000350400780c */ /* 0x000fc60003fa4270 */
[----:B------:R-:W2:Y:S04]  /*432c0*/  LDL.LU.64 R66, [R1+0x2fa0] ;  /* 0x002fa00001427983 */ /* 0x000ea80000300a00 */
[----:B------:R-:W2:Y:S04]  /*432d0*/  LDL.LU.64 R82, [R1+0x2f98] ;  /* 0x002f980001527983 */ /* 0x000ea80000300a00 */
[----:B------:R-:W2:Y:S04]  /*432e0*/  LDL R3, [R1+0x1644] ;  /* 0x0016440001037983 */ /* 0x000ea80000100800 */
[----:B------:R-:W2:Y:S04]  /*432f0*/  LDL R85, [R1+0x1640] ;  /* 0x0016400001557983 */ /* 0x000ea80000100800 */
[----:B------:R0:W-:Y:S01]  /*43300*/  @P3 STL [R1+0x1240], R50 ;  /* 0x0012403201003387 */ /* 0x0001e20000100800 */
[----:B------:R-:W-:-:S03]  /*43310*/  ISETP.GT.AND P4, PT, R4, 0x36, PT ;  /* 0x000000360400780c */ /* 0x000fc60003f84270 */
[----:B0-----:R-:W2:Y:S04]  /*43320*/  LDL R50, [R1+0x163c] ;  /* 0x00163c0001327983 */ /* 0x001ea80000100800 */
[----:B------:R0:W-:Y:S04]  /*43330*/  @P3 STL [R1+0x123c], R5 ;  /* 0x00123c0501003387 */ /* 0x0001e80000100800 */
[----:B0-----:R-:W2:Y:S04]  /*43340*/  LDL R5, [R1+0x1638] ;  /* 0x0016380001057983 */ /* 0x001ea80000100800 */
[----:B------:R-:W2:Y:S04]  /*43350*/  LDL.LU.64 R12, [R1+0x2f90] ;  /* 0x002f9000010c7983 */ /* 0x000ea80000300a00 */
[----:B------:R0:W-:Y:S04]  /*43360*/  @P3 STL [R1+0x1238], R71 ;  /* 0x0012384701003387 */ /* 0x0001e80000100800 */
[----:B------:R-:W2:Y:S04]  /*43370*/  LDL.LU.64 R8, [R1+0x2f88] ;  /* 0x002f880001087983 */ /* 0x000ea80000300a00 */
[----:B------:R-:W2:Y:S04]  /*43380*/  LDL R29, [R1+0x1214] ;  /* 0x00121400011d7983 */ /* 0x000ea80000100800 */
[----:B0-----:R-:W2:Y:S04]  /*43390*/  LDL R71, [R1+0x1210] ;  /* 0x0012100001477983 */ /* 0x001ea80000100800 */
[----:B------:R0:W-:Y:S04]  /*433a0*/  @P1 STL [R1+0x1234], R0 ;  /* 0x0012340001001387 */ /* 0x0001e80000100800 */
[----:B0-----:R-:W2:Y:S04]  /*433b0*/  LDL R0, [R1+0x120c] ;  /* 0x00120c0001007983 */ /* 0x001ea80000100800 */
[----:B------:R-:W2:Y:S04]  /*433c0*/  LDL.LU.64 R32, [R1+0x2f80] ;  /* 0x002f800001207983 */ /* 0x000ea80000300a00 */
[----:B----4-:R-:W4:Y:S04]  /*433d0*/  @P5 LDG.E.U16 R70, desc[UR6][R34.64] ;  /* 0x0000000622465981 */ /* 0x010f28000c1e1500 */
[----:B------:R-:W4:Y:S04]  /*433e0*/  @P5 LDG.E.U16 R28, desc[UR6][R30.64] ;  /* 0x000000061e1c5981 */ /* 0x000f28000c1e1500 */
[----:B------:R-:W4:Y:S04]  /*433f0*/  @P5 LDG.E.U16 R2, desc[UR6][R40.64] ;  /* 0x0000000628025981 */ /* 0x000f28000c1e1500 */
[----:B---3--:R-:W3:Y:S04]  /*43400*/  @P5 LDG.E.U16 R81, desc[UR6][R42.64] ;  /* 0x000000062a515981 */ /* 0x008ee8000c1e1500 */
[----:B--2---:R0:W-:Y:S04]  /*43410*/  @P1 STL [R1+0x1230], R93 ;  /* 0x0012305d01001387 */ /* 0x0041e80000100800 */
[----:B------:R-:W2:Y:S04]  /*43420*/  @P4 LDG.E.U16 R80, desc[UR6][R60.64] ;  /* 0x000000063c504981 */ /* 0x000ea8000c1e1500 */
[----:B0-----:R-:W2:Y:S04]  /*43430*/  LDL R93, [R1+0x1208] ;  /* 0x00120800015d7983 */ /* 0x001ea80000100800 */
[----:B------:R-:W2:Y:S04]  /*43440*/  LDL.LU.64 R56, [R1+0x2f78] ;  /* 0x002f780001387983 */ /* 0x000ea80000300a00 */
[----:B------:R-:W2:Y:S04]  /*43450*/  @P4 LDG.E.U16 R51, desc[UR6][R62.64] ;  /* 0x000000063e334981 */ /* 0x000ea8000c1e1500 */
[----:B------:R0:W-:Y:S04]  /*43460*/  @P1 STL [R1+0x122c], R36 ;  /* 0x00122c2401001387 */ /* 0x0001e80000100800 */
[----:B------:R-:W2:Y:S04]  /*43470*/  @P4 LDG.E.U16 R84, desc[UR6][R14.64] ;  /* 0x000000060e544981 */ /* 0x000ea8000c1e1500 */
[----:B------:R-:W2:Y:S04]  /*43480*/  @P4 LDG.E.U16 R86, desc[UR6][R68.64] ;  /* 0x0000000644564981 */ /* 0x000ea8000c1e1500 */
[----:B0-----:R-:W2:Y:S04]  /*43490*/  LDL.LU R36, [R1+0x2f70] ;  /* 0x002f700001247983 */ /* 0x001ea80000300800 */
[----:B------:R-:W2:Y:S04]  /*434a0*/  LDL.LU.64 R58, [R1+0x2f68] ;  /* 0x002f6800013a7983 */ /* 0x000ea80000300a00 */
[----:B------:R0:W-:Y:S04]  /*434b0*/  @P1 STL [R1+0x1228], R37 ;  /* 0x0012282501001387 */ /* 0x0001e80000100800 */
[----:B0-----:R-:W2:Y:S04]  /*434c0*/  LDL.LU R37, [R1+0x2f60] ;  /* 0x002f600001257983 */ /* 0x001ea80000300800 */
[----:B------:R-:W2:Y:S01]  /*434d0*/  LDL.LU.64 R34, [R1+0x2f58] ;  /* 0x002f580001227983 */ /* 0x000ea20000300a00 */
[----:B------:R-:W-:-:S02]  /*434e0*/  ISETP.GT.AND P3, PT, R4, 0x37, PT ;  /* 0x000000370400780c */ /* 0x000fc40003f64270 */
[----:B------:R-:W-:-:S11]  /*434f0*/  ISETP.GT.AND P1, PT, R4, 0x38, PT ;  /* 0x000000380400780c */ /* 0x000fd60003f24270 */
[----:B------:R-:W2:Y:S04]  /*43500*/  @P3 LDG.E.U16 R50, desc[UR6][R24.64] ;  /* 0x0000000618323981 */ /* 0x000ea8000c1e1500 */
[----:B------:R-:W2:Y:S04]  /*43510*/  @P3 LDG.E.U16 R5, desc[UR6][R54.64] ;  /* 0x0000000636053981 */ /* 0x000ea8000c1e1500 */
[----:B------:R-:W2:Y:S04]  /*43520*/  @P3 LDG.E.U16 R85, desc[UR6][R22.64] ;  /* 0x0000000616553981 */ /* 0x000ea8000c1e1500 */
[----:B------:R-:W2:Y:S04]  /*43530*/  @P3 LDG.E.U16 R3, desc[UR6][R78.64] ;  /* 0x000000064e033981 */ /* 0x000ea8000c1e1500 */
[----:B------:R-:W2:Y:S04]  /*43540*/  @P1 LDG.E.U16 R29, desc[UR6][R74.64] ;  /* 0x000000064a1d1981 */ /* 0x000ea8000c1e1500 */
[----:B------:R-:W2:Y:S04]  /*43550*/  @P1 LDG.E.U16 R71, desc[UR6][R10.64] ;  /* 0x000000060a471981 */ /* 0x000ea8000c1e1500 */
[----:B------:R-:W2:Y:S04]  /*43560*/  @P1 LDG.E.U16 R0, desc[UR6][R46.64] ;  /* 0x000000062e001981 */ /* 0x000ea8000c1e1500 */
[----:B----4-:R0:W-:Y:S04]  /*43570*/  @P5 STL [R1+0x1224], R70 ;  /* 0x0012244601005387 */ /* 0x0101e80000100800 */
[----:B0-----:R-:W4:Y:S04]  /*43580*/  LDL R70, [R1+0x1204] ;  /* 0x0012040001467983 */ /* 0x001f280000100800 */
[----:B------:R-:W4:Y:S04]  /*43590*/  LDL.LU.64 R40, [R1+0x2f50] ;  /* 0x002f500001287983 */ /* 0x000f280000300a00 */
[----:B------:R-:W4:Y:S04]  /*435a0*/  LDL.LU.64 R30, [R1+0x2f48] ;  /* 0x002f4800011e7983 */ /* 0x000f280000300a00 */
[----:B------:R-:W4:Y:S04]  /*435b0*/  LDL.LU.64 R42, [R1+0x2f40] ;  /* 0x002f4000012a7983 */ /* 0x000f280000300a00 */
[----:B------:R0:W-:Y:S04]  /*435c0*/  @P5 STL [R1+0x1220], R2 ;  /* 0x0012200201005387 */ /* 0x0001e80000100800 */
[----:B0-----:R-:W4:Y:S04]  /*435d0*/  LDL R2, [R1+0x1200] ;  /* 0x0012000001027983 */ /* 0x001f280000100800 */
[----:B------:R0:W-:Y:S04]  /*435e0*/  @P5 STL [R1+0x121c], R28 ;  /* 0x00121c1c01005387 */ /* 0x0001e80000100800 */
[----:B0-----:R-:W4:Y:S04]  /*435f0*/  LDL R28, [R1+0x11fc] ;  /* 0x0011fc00011c7983 */ /* 0x001f280000100800 */
[----:B---3--:R0:W-:Y:S04]  /*43600*/  @P5 STL [R1+0x1218], R81 ;  /* 0x0012185101005387 */ /* 0x0081e80000100800 */
[----:B0-----:R-:W3:Y:S04]  /*43610*/  LDL R81, [R1+0x11f8] ;  /* 0x0011f80001517983 */ /* 0x001ee80000100800 */
[----:B------:R-:W3:Y:S04]  /*43620*/  LDL.LU.64 R60, [R1+0x2f38] ;  /* 0x002f3800013c7983 */ /* 0x000ee80000300a00 */
[----:B--2---:R0:W-:Y:S04]  /*43630*/  @P4 STL [R1+0x1654], R80 ;  /* 0x0016545001004387 */ /* 0x0041e80000100800 */
[----:B------:R-:W2:Y:S04]  /*43640*/  @P1 LDG.E.U16 R93, desc[UR6][R16.64] ;  /* 0x00000006105d1981 */ /* 0x000ea8000c1e1500 */
[----:B0-----:R-:W2:Y:S04]  /*43650*/  LDL R80, [R1+0x11f4] ;  /* 0x0011f40001507983 */ /* 0x001ea80000100800 */
[----:B------:R-:W2:Y:S04]  /*43660*/  LDL.LU.64 R68, [R1+0x2f30] ;  /* 0x002f300001447983 */ /* 0x000ea80000300a00 */
[----:B------:R-:W2:Y:S04]  /*43670*/  LDL.LU.64 R14, [R1+0x2f28] ;  /* 0x002f2800010e7983 */ /* 0x000ea80000300a00 */
[----:B------:R-:W2:Y:S04]  /*43680*/  LDL.LU.64 R62, [R1+0x2f20] ;  /* 0x002f2000013e7983 */ /* 0x000ea80000300a00 */
[----:B------:R0:W-:Y:S04]  /*43690*/  @P4 STL [R1+0x1648], R51 ;  /* 0x0016483301004387 */ /* 0x0001e80000100800 */
[----:B0-----:R-:W2:Y:S01]  /*436a0*/  LDL R51, [R1+0x11f0] ;  /* 0x0011f00001337983 */ /* 0x001ea20000100800 */
[----:B------:R-:W-:-:S03]  /*436b0*/  ISETP.GT.AND P5, PT, R4, 0x39, PT ;  /* 0x000000390400780c */ /* 0x000fc60003fa4270 */
[----:B------:R-:W-:Y:S04]  /*436c0*/  @P4 STL [R1+0x164c], R84 ;  /* 0x00164c5401004387 */ /* 0x000fe80000100800 */
[----:B------:R-:W-:Y:S04]  /*436d0*/  @P4 STL [R1+0x1650], R86 ;  /* 0x0016505601004387 */ /* 0x000fe80000100800 */
[----:B------:R-:W2:Y:S04]  /*436e0*/  LDL.LU.64 R78, [R1+0x2f18] ;  /* 0x002f1800014e7983 */ /* 0x000ea80000300a00 */
[----:B------:R-:W2:Y:S04]  /*436f0*/  LDL.LU.64 R22, [R1+0x2f10] ;  /* 0x002f100001167983 */ /* 0x000ea80000300a00 */
[----:B------:R-:W2:Y:S04]  /*43700*/  LDL.LU.64 R24, [R1+0x2f08] ;  /* 0x002f080001187983 */ /* 0x000ea80000300a00 */
[----:B------:R-:W2:Y:S01]  /*43710*/  LDL.LU.64 R54, [R1+0x2f00] ;  /* 0x002f000001367983 */ /* 0x000ea20000300a00 */
[----:B------:R-:W-:-:S03]  /*43720*/  ISETP.GT.AND P4, PT, R4, 0x3a, PT ;  /* 0x0000003a0400780c */ /* 0x000fc60003f84270 */
[----:B------:R0:W-:Y:S04]  /*43730*/  @P3 STL [R1+0x163c], R50 ;  /* 0x00163c3201003387 */ /* 0x0001e80000100800 */
[----:B0-----:R-:W2:Y:S04]  /*43740*/  LDL R50, [R1+0x11ec] ;  /* 0x0011ec0001327983 */ /* 0x001ea80000100800 */
[----:B------:R0:W-:Y:S04]  /*43750*/  @P3 STL [R1+0x1638], R5 ;  /* 0x0016380501003387 */ /* 0x0001e80000100800 */
[----:B0-----:R-:W2:Y:S04]  /*43760*/  LDL R5, [R1+0x11e8] ;  /* 0x0011e80001057983 */ /* 0x001ea80000100800 */
[----:B------:R-:W-:Y:S04]  /*43770*/  @P3 STL [R1+0x1640], R85 ;  /* 0x0016405501003387 */ /* 0x000fe80000100800 */
[----:B------:R-:W-:Y:S04]  /*43780*/  @P3 STL [R1+0x1644], R3 ;  /* 0x0016440301003387 */ /* 0x000fe80000100800 */
[----:B------:R-:W2:Y:S04]  /*43790*/  LDL.LU.64 R74, [R1+0x2ef8] ;  /* 0x002ef800014a7983 */ /* 0x000ea80000300a00 */
[----:B------:R-:W2:Y:S04]  /*437a0*/  LDL.LU.64 R10, [R1+0x2ef0] ;  /* 0x002ef000010a7983 */ /* 0x000ea80000300a00 */
[----:B------:R-:W2:Y:S04]  /*437b0*/  LDL.LU.64 R46, [R1+0x2ee8] ;  /* 0x002ee800012e7983 */ /* 0x000ea80000300a00 */
[----:B------:R0:W-:Y:S04]  /*437c0*/  @P1 STL [R1+0x120c], R0 ;  /* 0x00120c0001001387 */ /* 0x0001e80000100800 */
[----:B------:R-:W2:Y:S04]  /*437d0*/  LDL R16, [R1+0x11e0] ;  /* 0x0011e00001107983 */ /* 0x000ea80000100800 */
[----:B0-----:R-:W2:Y:S04]  /*437e0*/  LDL R0, [R1+0x11e4] ;  /* 0x0011e40001007983 */ /* 0x001ea80000100800 */
[----:B----4-:R-:W4:Y:S04]  /*437f0*/  @P5 LDG.E.U16 R70, desc[UR6][R6.64] ;  /* 0x0000000606465981 */ /* 0x010f28000c1e1500 */
[----:B------:R-:W4:Y:S04]  /*43800*/  @P5 LDG.E.U16 R2, desc[UR6][R76.64] ;  /* 0x000000064c025981 */ /* 0x000f28000c1e1500 */
[----:B------:R-:W4:Y:S04]  /*43810*/  @P5 LDG.E.U16 R28, desc[UR6][R52.64] ;  /* 0x00000006341c5981 */ /* 0x000f28000c1e1500 */
[----:B---3--:R-:W3:Y:S04]  /*43820*/  @P5 LDG.E.U16 R81, desc[UR6][R38.64] ;  /* 0x0000000626515981 */ /* 0x008ee8000c1e1500 */
[----:B--2---:R0:W-:Y:S04]  /*43830*/  @P1 STL [R1+0x1208], R93 ;  /* 0x0012085d01001387 */ /* 0x0041e80000100800 */
[----:B------:R-:W2:Y:S04]  /*43840*/  LDL R17, [R1+0x11d8] ;  /* 0x0011d80001117983 */ /* 0x000ea80000100800 */
[----:B------:R-:W2:Y:S04]  /*43850*/  @P4 LDG.E.U16 R80, desc[UR6][R48.64] ;  /* 0x0000000630504981 */ /* 0x000ea8000c1e1500 */
[----:B0-----:R-:W2:Y:S04]  /*43860*/  LDL R93, [R1+0x11dc] ;  /* 0x0011dc00015d7983 */ /* 0x001ea80000100800 */
[----:B------:R-:W2:Y:S04]  /*43870*/  @P4 LDG.E.U16 R51, desc[UR6][R20.64] ;  /* 0x0000000614334981 */ /* 0x000ea8000c1e1500 */
[----:B------:R0:W-:Y:S04]  /*43880*/  @P1 STL [R1+0x1210], R71 ;  /* 0x0012104701001387 */ /* 0x0001e80000100800 */
[----:B------:R1:W-:Y:S04]  /*43890*/  @P1 STL [R1+0x1214], R29 ;  /* 0x0012141d01001387 */ /* 0x0003e80000100800 */
[----:B------:R-:W2:Y:S04]  /*438a0*/  LDL.LU.64 R6, [R1+0x2ee0] ;  /* 0x002ee00001067983 */ /* 0x000ea80000300a00 */
[----:B------:R-:W2:Y:S04]  /*438b0*/  LDL R85, [R1+0x11d4] ;  /* 0x0011d40001557983 */ /* 0x000ea80000100800 */
[----:B0-----:R-:W2:Y:S04]  /*438c0*/  LDL R71, [R1+0x11cc] ;  /* 0x0011cc0001477983 */ /* 0x001ea80000100800 */
[----:B-1----:R-:W2:Y:S01]  /*438d0*/  LDL R29, [R1+0x11d0] ;  /* 0x0011d000011d7983 */ /* 0x002ea20000100800 */
[----:B------:R-:W-:-:S03]  /*438e0*/  ISETP.GT.AND P3, PT, R4, 0x3b, PT ;  /* 0x0000003b0400780c */ /* 0x000fc60003f64270 */
[----:B------:R-:W2:Y:S04]  /*438f0*/  @P4 LDG.E.U16 R50, desc[UR6][R44.64] ;  /* 0x000000062c324981 */ /* 0x000ea8000c1e1500 */
[----:B------:R-:W2:Y:S06]  /*43900*/  @P4 LDG.E.U16 R5, desc[UR6][R26.64] ;  /* 0x000000061a054981 */ /* 0x000eac000c1e1500 */
[----:B------:R-:W2:Y:S04]  /*43910*/  @P3 LDG.E.U16 R16, desc[UR6][R18.64] ;  /* 0x0000000612103981 */ /* 0x000ea8000c1e1500 */
[----:B------:R-:W2:Y:S04]  /*43920*/  @P3 LDG.E.U16 R0, desc[UR6][R64.64] ;  /* 0x0000000640003981 */ /* 0x000ea8000c1e1500 */
[----:B----4-:R0:W-:Y:S04]  /*43930*/  @P5 STL [R1+0x1204], R70 ;  /* 0x0012044601005387 */ /* 0x0101e80000100800 */
[----:B0-----:R-:W4:Y:S04]  /*43940*/  LDL R70, [R1+0x11c8] ;  /* 0x0011c80001467983 */ /* 0x001f280000100800 */
[----:B------:R-:W4:Y:S04]  /*43950*/  LDL.LU.64 R76, [R1+0x2ed8] ;  /* 0x002ed800014c7983 */ /* 0x000f280000300a00 */
[----:B------:R-:W4:Y:S04]  /*43960*/  LDL.LU.64 R52, [R1+0x2ed0] ;  /* 0x002ed00001347983 */ /* 0x000f280000300a00 */
[----:B------:R-:W4:Y:S04]  /*43970*/  LDL.LU.64 R38, [R1+0x2ec8] ;  /* 0x002ec80001267983 */ /* 0x000f280000300a00 */
[----:B---3--:R0:W-:Y:S04]  /*43980*/  @P5 STL [R1+0x11f8], R81 ;  /* 0x0011f85101005387 */ /* 0x0081e80000100800 */
[----:B------:R1:W-:Y:S04]  /*43990*/  @P5 STL [R1+0x11fc], R28 ;  /* 0x0011fc1c01005387 */ /* 0x0003e80000100800 */
[----:B------:R3:W-:Y:S04]  /*439a0*/  @P5 STL [R1+0x1200], R2 ;  /* 0x0012000201005387 */ /* 0x0007e80000100800 */
[----:B------:R-:W4:Y:S04]  /*439b0*/  LDL R48, [R1+0x11c4] ;  /* 0x0011c40001307983 */ /* 0x000f280000100800 */
[----:B------:R-:W4:Y:S04]  /*439c0*/  LDL R49, [R1+0x11c0] ;  /* 0x0011c00001317983 */ /* 0x000f280000100800 */
[----:B------:R-:W4:Y:S04]  /*439d0*/  LDL R86, [R1+0x11bc] ;  /* 0x0011bc0001567983 */ /* 0x000f280000100800 */
[----:B0-----:R-:W4:Y:S04]  /*439e0*/  LDL R81, [R1+0x11b8] ;  /* 0x0011b80001517983 */ /* 0x001f280000100800 */
[----:B------:R-:W4:Y:S04]  /*439f0*/  LDL.LU.64 R20, [R1+0x2ec0] ;  /* 0x002ec00001147983 */ /* 0x000f280000300a00 */
[----:B------:R-:W4:Y:S04]  /*43a00*/  LDL R84, [R1+0x1634] ;  /* 0x0016340001547983 */ /* 0x000f280000100800 */
[----:B-1----:R-:W4:Y:S01]  /*43a10*/  LDL R28, [R1+0x1630] ;  /* 0x00163000011c7983 */ /* 0x002f220000100800 */
[----:B------:R-:W-:-:S03]  /*43a20*/  ISETP.GT.AND P1, PT, R4, 0x3c, PT ;  /* 0x0000003c0400780c */ /* 0x000fc60003f24270 */
[----:B--2---:R-:W2:Y:S04]  /*43a30*/  @P3 LDG.E.U16 R17, desc[UR6][R66.64] ;  /* 0x0000000642113981 */ /* 0x004ea8000c1e1500 */
[----:B------:R0:W-:Y:S04]  /*43a40*/  @P4 STL [R1+0x11f4], R80 ;  /* 0x0011f45001004387 */ /* 0x0001e80000100800 */
[----:B---3--:R-:W3:Y:S04]  /*43a50*/  LDL.64 R2, [R1+0x6e8] ;  /* 0x0006e80001027983 */ /* 0x008ee80000100a00 */
[----:B------:R-:W2:Y:S04]  /*43a60*/  @P3 LDG.E.U16 R93, desc[UR6][R72.64] ;  /* 0x00000006485d3981 */ /* 0x000ea8000c1e1500 */
[----:B0-----:R-:W3:Y:S04]  /*43a70*/  LDL R80, [R1+0x162c] ;  /* 0x00162c0001507983 */ /* 0x001ee80000100800 */
[----:B------:R0:W-:Y:S04]  /*43a80*/  @P4 STL [R1+0x11f0], R51 ;  /* 0x0011f03301004387 */ /* 0x0001e80000100800 */
[----:B------:R-:W3:Y:S04]  /*43a90*/  @P1 LDG.E.U16 R85, desc[UR6][R82.64] ;  /* 0x0000000652551981 */ /* 0x000ee8000c1e1500 */
[----:B0-----:R-:W3:Y:S04]  /*43aa0*/  LDL R51, [R1+0x1628] ;  /* 0x0016280001337983 */ /* 0x001ee80000100800 */
[----:B------:R-:W3:Y:S04]  /*43ab0*/  @P1 LDG.E.U16 R29, desc[UR6][R12.64] ;  /* 0x000000060c1d1981 */ /* 0x000ee8000c1e1500 */
[----:B------:R-:W3:Y:S01]  /*43ac0*/  @P1 LDG.E.U16 R71, desc[UR6][R8.64] ;  /* 0x0000000608471981 */ /* 0x000ee2000c1e1500 */
[----:B------:R-:W-:-:S03]  /*43ad0*/  ISETP.GT.AND P5, PT, R4, 0x3d, PT ;  /* 0x0000003d0400780c */ /* 0x000fc60003fa4270 */
[----:B------:R-:W3:Y:S04]  /*43ae0*/  LDL.LU.64 R44, [R1+0x2eb8] ;  /* 0x002eb800012c7983 */ /* 0x000ee80000300a00 */
[----:B------:R-:W3:Y:S04]  /*43af0*/  LDL.LU.64 R26, [R1+0x2eb0] ;  /* 0x002eb000011a7983 */ /* 0x000ee80000300a00 */
[----:B------:R0:W-:Y:S04]  /*43b00*/  @P4 STL [R1+0x11ec], R50 ;  /* 0x0011ec3201004387 */ /* 0x0001e80000100800 */
[----:B0-----:R-:W3:Y:S04]  /*43b10*/  LDL R50, [R1+0x1624] ;  /* 0x0016240001327983 */ /* 0x001ee80000100800 */
[----:B------:R0:W-:Y:S01]  /*43b20*/  @P4 STL [R1+0x11e8], R5 ;  /* 0x0011e80501004387 */ /* 0x0001e20000100800 */
[----:B------:R-:W-:-:S03]  /*43b30*/  ISETP.GT.AND P4, PT, R4, 0x3e, PT ;  /* 0x0000003e0400780c */ /* 0x000fc60003f84270 */
[----:B0-----:R-:W3:Y:S04]  /*43b40*/  LDL R5, [R1+0x1620] ;  /* 0x0016200001057983 */ /* 0x001ee80000100800 */
[----:B------:R-:W3:Y:S04]  /*43b50*/  LDL.LU.64 R64, [R1+0x2ea8] ;  /* 0x002ea80001407983 */ /* 0x000ee80000300a00 */
[----:B------:R0:W-:Y:S04]  /*43b60*/  @P3 STL [R1+0x11e4], R0 ;  /* 0x0011e40001003387 */ /* 0x0001e80000100800 */
[----:B0-----:R-:W3:Y:S04]  /*43b70*/  LDL R0, [R1+0x161c] ;  /* 0x00161c0001007983 */ /* 0x001ee80000100800 */
[----:B------:R-:W3:Y:S04]  /*43b80*/  LDL.LU.64 R18, [R1+0x2ea0] ;  /* 0x002ea00001127983 */ /* 0x000ee80000300a00 */
[----:B------:R0:W-:Y:S04]  /*43b90*/  @P3 STL [R1+0x11e0], R16 ;  /* 0x0011e01001003387 */ /* 0x0001e80000100800 */
[----:B0-----:R-:W3:Y:S04]  /*43ba0*/  LDL.LU R16, [R1+0x2e98] ;  /* 0x002e980001107983 */ /* 0x001ee80000300800 */
[----:B------:R-:W3:Y:S04]  /*43bb0*/  LDL.LU.64 R72, [R1+0x2e90] ;  /* 0x002e900001487983 */ /* 0x000ee80000300a00 */
[----:B----4-:R-:W4:Y:S04]  /*43bc0*/  @P1 LDG.E.U16 R70, desc[UR6][R32.64] ;  /* 0x0000000620461981 */ /* 0x010f28000c1e1500 */
[----:B------:R-:W4:Y:S04]  /*43bd0*/  @P5 LDG.E.U16 R48, desc[UR6][R56.64] ;  /* 0x0000000638305981 */ /* 0x000f28000c1e1500 */
[----:B------:R-:W4:Y:S04]  /*43be0*/  @P5 LDG.E.U16 R49, desc[UR6][R58.64] ;  /* 0x000000063a315981 */ /* 0x000f28000c1e1500 */
[----:B------:R-:W4:Y:S04]  /*43bf0*/  @P5 LDG.E.U16 R86, desc[UR6][R36.64] ;  /* 0x0000000624565981 */ /* 0x000f28000c1e1500 */
[----:B------:R-:W4:Y:S04]  /*43c00*/  @P5 LDG.E.U16 R81, desc[UR6][R34.64] ;  /* 0x0000000622515981 */ /* 0x000f28000c1e1500 */
[----:B------:R-:W4:Y:S04]  /*43c10*/  @P4 LDG.E.U16 R28, desc[UR6][R30.64] ;  /* 0x000000061e1c4981 */ /* 0x000f28000c1e1500 */
[----:B------:R-:W4:Y:S04]  /*43c20*/  @P4 LDG.E.U16 R84, desc[UR6][R40.64] ;  /* 0x0000000628544981 */ /* 0x000f28000c1e1500 */
[----:B--2---:R0:W-:Y:S04]  /*43c30*/  @P3 STL [R1+0x11dc], R93 ;  /* 0x0011dc5d01003387 */ /* 0x0041e80000100800 */
[----:B---3--:R-:W2:Y:S04]  /*43c40*/  @P4 LDG.E.U16 R80, desc[UR6][R42.64] ;  /* 0x000000062a504981 */ /* 0x008ea8000c1e1500 */
[----:B0-----:R-:W3:Y:S04]  /*43c50*/  LDL R93, [R1+0x1618] ;  /* 0x00161800015d7983 */ /* 0x001ee80000100800 */
[----:B------:R-:W2:Y:S04]  /*43c60*/  LDL.LU.64 R66, [R1+0x2e88] ;  /* 0x002e880001427983 */ /* 0x000ea80000300a00 */
[----:B------:R-:W2:Y:S04]  /*43c70*/  @P4 LDG.E.U16 R51, desc[UR6][R2.64] ;  /* 0x0000000602334981 */ /* 0x000ea8000c1e1500 */
[----:B------:R0:W-:Y:S04]  /*43c80*/  @P3 STL [R1+0x11d8], R17 ;  /* 0x0011d81101003387 */ /* 0x0001e80000100800 */
[----:B0-----:R-:W2:Y:S04]  /*43c90*/  LDL.LU R17, [R1+0x2e80] ;  /* 0x002e800001117983 */ /* 0x001ea80000300800 */
[----:B------:R-:W2:Y:S04]  /*43ca0*/  LDL.LU.64 R82, [R1+0x2e78] ;  /* 0x002e780001527983 */ /* 0x000ea80000300a00 */
[----:B------:R-:W2:Y:S04]  /*43cb0*/  LDL.LU.64 R12, [R1+0x2e70] ;  /* 0x002e7000010c7983 */ /* 0x000ea80000300a00 */
[----:B------:R-:W2:Y:S04]  /*43cc0*/  LDL.LU.64 R8, [R1+0x2e68] ;  /* 0x002e680001087983 */ /* 0x000ea80000300a00 */
[----:B------:R-:W2:Y:S04]  /*43cd0*/  LDL.LU.64 R32, [R1+0x2e60] ;  /* 0x002e600001207983 */ /* 0x000ea80000300a00 */
[----:B------:R0:W-:Y:S04]  /*43ce0*/  @P1 STL [R1+0x11d4], R85 ;  /* 0x0011d45501001387 */ /* 0x0001e80000100800 */
[----:B0-----:R-:W2:Y:S04]  /*43cf0*/  LDL R85, [R1+0x11b4] ;  /* 0x0011b40001557983 */ /* 0x001ea80000100800 */
[----:B------:R0:W-:Y:S04]  /*43d00*/  @P1 STL [R1+0x11d0], R29 ;  /* 0x0011d01d01001387 */ /* 0x0001e80000100800 */
[----:B0-----:R-:W2:Y:S04]  /*43d10*/  LDL R29, [R1+0x11b0] ;  /* 0x0011b000011d7983 */ /* 0x001ea80000100800 */
[----:B------:R0:W-:Y:S04]  /*43d20*/  @P1 STL [R1+0x11cc], R71 ;  /* 0x0011cc4701001387 */ /* 0x0001e80000100800 */
[----:B0-----:R-:W2:Y:S01]  /*43d30*/  LDL R71, [R1+0x11ac] ;  /* 0x0011ac0001477983 */ /* 0x001ea20000100800 */
[----:B------:R-:W-:-:S13]  /*43d40*/  ISETP.GT.AND P3, PT, R4, 0x3f, PT ;  /* 0x0000003f0400780c */ /* 0x000fda0003f64270 */
[----:B------:R-:W2:Y:S04]  /*43d50*/  @P3 LDG.E.U16 R50, desc[UR6][R60.64] ;  /* 0x000000063c323981 */ /* 0x000ea8000c1e1500 */
[----:B------:R-:W2:Y:S04]  /*43d60*/  @P3 LDG.E.U16 R5, desc[UR6][R68.64] ;  /* 0x0000000644053981 */ /* 0x000ea8000c1e1500 */
[----:B------:R-:W2:Y:S04]  /*43d70*/  @P3 LDG.E.U16 R0, desc[UR6][R14.64] ;  /* 0x000000060e003981 */ /* 0x000ea8000c1e1500 */
[----:B----4-:R0:W-:Y:S04]  /*43d80*/  @P1 STL [R1+0x11c8], R70 ;  /* 0x0011c84601001387 */ /* 0x0101e80000100800 */
[----:B0-----:R-:W4:Y:S04]  /*43d90*/  LDL R70, [R1+0x11a8] ;  /* 0x0011a80001467983 */ /* 0x001f280000100800 */
[----:B------:R-:W4:Y:S04]  /*43da0*/  LDL.LU.64 R56, [R1+0x2e58] ;  /* 0x002e580001387983 */ /* 0x000f280000300a00 */
        /* <DEDUP_REMOVED lines=8> */
[----:B---3--:R-:W3:Y:S04]  /*43e30*/  @P3 LDG.E.U16 R93, desc[UR6][R62.64] ;  /* 0x000000063e5d3981 */ /* 0x008ee8000c1e1500 */
[----:B0-----:R-:W3:Y:S04]  /*43e40*/  LDL R81, [R1+0x11a4] ;  /* 0x0011a40001517983 */ /* 0x001ee80000100800 */
[----:B------:R-:W-:Y:S04]  /*43e50*/  @P5 STL [R1+0x11bc], R86 ;  /* 0x0011bc5601005387 */ /* 0x000fe80000100800 */
[----:B------:R-:W3:Y:S04]  /*43e60*/  LDL.LU.64 R40, [R1+0x2e28] ;  /* 0x002e280001287983 */ /* 0x000ee80000300a00 */
[----:B------:R-:W3:Y:S04]  /*43e70*/  LDL.LU.64 R30, [R1+0x2e20] ;  /* 0x002e2000011e7983 */ /* 0x000ee80000300a00 */
[----:B------:R-:W3:Y:S04]  /*43e80*/  LDL.LU.64 R42, [R1+0x2e18] ;  /* 0x002e1800012a7983 */ /* 0x000ee80000300a00 */
[----:B--2---:R0:W-:Y:S04]  /*43e90*/  @P4 STL [R1+0x162c], R80 ;  /* 0x00162c5001004387 */ /* 0x0041e80000100800 */
[----:B0-----:R-:W2:Y:S04]  /*43ea0*/  LDL R80, [R1+0x11a0] ;  /* 0x0011a00001507983 */ /* 0x001ea80000100800 */
[----:B------:R0:W-:Y:S04]  /*43eb0*/  @P4 STL [R1+0x1628], R51 ;  /* 0x0016283301004387 */ /* 0x0001e80000100800 */
[----:B------:R-:W-:Y:S04]  /*43ec0*/  @P4 STL [R1+0x1630], R28 ;  /* 0x0016301c01004387 */ /* 0x000fe80000100800 */
[----:B------:R-:W-:Y:S04]  /*43ed0*/  @P4 STL [R1+0x1634], R84 ;  /* 0x0016345401004387 */ /* 0x000fe80000100800 */
[----:B------:R-:W2:Y:S01]  /*43ee0*/  LDL.LU.64 R60, [R1+0x2e10] ;  /* 0x002e1000013c7983 */ /* 0x000ea20000300a00 */
[----:B------:R-:W-:-:S03]  /*43ef0*/  ISETP.GT.AND P1, PT, R4, 0x40, PT ;  /* 0x000000400400780c */ /* 0x000fc60003f24270 */
[----:B------:R-:W2:Y:S04]  /*43f00*/  LDL R68, [R1+0x1198] ;  /* 0x0011980001447983 */ /* 0x000ea80000100800 */
[----:B0-----:R-:W2:Y:S04]  /*43f10*/  LDL R51, [R1+0x119c] ;  /* 0x00119c0001337983 */ /* 0x001ea80000100800 */
[----:B------:R-:W2:Y:S04]  /*43f20*/  LDL.LU.64 R14, [R1+0x2e08] ;  /* 0x002e0800010e7983 */ /* 0x000ea80000300a00 */
[----:B------:R-:W2:Y:S04]  /*43f30*/  LDL R69, [R1+0x1194] ;  /* 0x0011940001457983 */ /* 0x000ea80000100800 */
[----:B------:R-:W2:Y:S04]  /*43f40*/  @P1 LDG.E.U16 R85, desc[UR6][R78.64] ;  /* 0x000000064e551981 */ /* 0x000ea8000c1e1500 */
[----:B------:R-:W2:Y:S04]  /*43f50*/  @P1 LDG.E.U16 R29, desc[UR6][R22.64] ;  /* 0x00000006161d1981 */ /* 0x000ea8000c1e1500 */
[----:B------:R-:W2:Y:S01]  /*43f60*/  @P1 LDG.E.U16 R71, desc[UR6][R24.64] ;  /* 0x0000000618471981 */ /* 0x000ea2000c1e1500 */
[----:B------:R-:W-:-:S03]  /*43f70*/  ISETP.GT.AND P5, PT, R4, 0x41, PT ;  /* 0x000000410400780c */ /* 0x000fc60003fa4270 */
[----:B------:R0:W-:Y:S04]  /*43f80*/  @P3 STL [R1+0x1624], R50 ;  /* 0x0016243201003387 */ /* 0x0001e80000100800 */
[----:B0-----:R-:W2:Y:S04]  /*43f90*/  LDL R50, [R1+0x1190] ;  /* 0x0011900001327983 */ /* 0x001ea80000100800 */
[----:B------:R-:W2:Y:S04]  /*43fa0*/  LDL.LU.64 R62, [R1+0x2e00] ;  /* 0x002e0000013e7983 */ /* 0x000ea80000300a00 */
[----:B------:R-:W2:Y:S04]  /*43fb0*/  LDL R28, [R1+0x118c] ;  /* 0x00118c00011c7983 */ /* 0x000ea80000100800 */
[----:B------:R-:W2:Y:S04]  /*43fc0*/  LDL R3, [R1+0x1188] ;  /* 0x0011880001037983 */ /* 0x000ea80000100800 */
[----:B------:R-:W2:Y:S04]  /*43fd0*/  LDL R2, [R1+0x1184] ;  /* 0x0011840001027983 */ /* 0x000ea80000100800 */
[----:B------:R0:W-:Y:S04]  /*43fe0*/  @P3 STL [R1+0x1620], R5 ;  /* 0x0016200501003387 */ /* 0x0001e80000100800 */
[----:B0-----:R-:W2:Y:S04]  /*43ff0*/  LDL R5, [R1+0x1180] ;  /* 0x0011800001057983 */ /* 0x001ea80000100800 */
[----:B------:R0:W-:Y:S04]  /*44000*/  @P3 STL [R1+0x161c], R0 ;  /* 0x00161c0001003387 */ /* 0x0001e80000100800 */
[----:B0-----:R-:W2:Y:S04]  /*44010*/  LDL R0, [R1+0x117c] ;  /* 0x00117c0001007983 */ /* 0x001ea80000100800 */
[----:B----4-:R-:W4:Y:S04]  /*44020*/  @P1 LDG.E.U16 R70, desc[UR6][R54.64] ;  /* 0x0000000636461981 */ /* 0x010f28000c1e1500 */
[----:B---3--:R0:W-:Y:S04]  /*44030*/  @P3 STL [R1+0x1618], R93 ;  /* 0x0016185d01003387 */ /* 0x0081e80000100800 */
[----:B------:R-:W3:Y:S04]  /*44040*/  @P5 LDG.E.U16 R81, desc[UR6][R74.64] ;  /* 0x000000064a515981 */ /* 0x000ee8000c1e1500 */
[----:B0-----:R-:W3:Y:S04]  /*44050*/  LDL R93, [R1+0x1178] ;  /* 0x00117800015d7983 */ /* 0x001ee80000100800 */
[----:B------:R-:W3:Y:S04]  /*44060*/  LDL.LU.64 R78, [R1+0x2df8] ;  /* 0x002df800014e7983 */ /* 0x000ee80000300a00 */
[----:B------:R-:W3:Y:S04]  /*44070*/  LDL.LU.64 R22, [R1+0x2df0] ;  /* 0x002df00001167983 */ /* 0x000ee80000300a00 */
[----:B------:R-:W3:Y:S04]  /*44080*/  LDL.LU.64 R24, [R1+0x2de8] ;  /* 0x002de80001187983 */ /* 0x000ee80000300a00 */
[----:B------:R-:W3:Y:S04]  /*44090*/  LDL.LU.64 R54, [R1+0x2de0] ;  /* 0x002de00001367983 */ /* 0x000ee80000300a00 */
[----:B--2---:R-:W2:Y:S04]  /*440a0*/  @P5 LDG.E.U16 R80, desc[UR6][R10.64] ;  /* 0x000000060a505981 */ /* 0x004ea8000c1e1500 */
[----:B------:R-:W2:Y:S04]  /*440b0*/  @P5 LDG.E.U16 R68, desc[UR6][R6.64] ;  /* 0x0000000606445981 */ /* 0x000ea8000c1e1500 */
[----:B------:R-:W2:Y:S01]  /*440c0*/  @P5 LDG.E.U16 R51, desc[UR6][R46.64] ;  /* 0x000000062e335981 */ /* 0x000ea2000c1e1500 */
[----:B------:R-:W-:-:S02]  /*440d0*/  ISETP.GT.AND P4, PT, R4, 0x42, PT ;  /* 0x000000420400780c */ /* 0x000fc40003f84270 */
[----:B------:R-:W-:-:S11]  /*440e0*/  ISETP.GT.AND P3, PT, R4, 0x43, PT ;  /* 0x000000430400780c */ /* 0x000fd60003f64270 */
[----:B------:R-:W2:Y:S04]  /*440f0*/  @P4 LDG.E.U16 R69, desc[UR6][R76.64] ;  /* 0x000000064c454981 */ /* 0x000ea8000c1e1500 */
[----:B------:R0:W-:Y:S04]  /*44100*/  @P1 STL [R1+0x11b0], R29 ;  /* 0x0011b01d01001387 */ /* 0x0001e80000100800 */
[----:B0-----:R-:W2:Y:S04]  /*44110*/  LDL R29, [R1+0x1174] ;  /* 0x00117400011d7983 */ /* 0x001ea80000100800 */
[----:B------:R-:W2:Y:S04]  /*44120*/  @P4 LDG.E.U16 R50, desc[UR6][R52.64] ;  /* 0x0000000634324981 */ /* 0x000ea8000c1e1500 */
[----:B------:R-:W2:Y:S04]  /*44130*/  @P4 LDG.E.U16 R28, desc[UR6][R38.64] ;  /* 0x00000006261c4981 */ /* 0x000ea8000c1e1500 */
[----:B------:R-:W2:Y:S04]  /*44140*/  @P4 LDG.E.U16 R3, desc[UR6][R20.64] ;  /* 0x0000000614034981 */ /* 0x000ea8000c1e1500 */
[----:B------:R-:W2:Y:S04]  /*44150*/  @P3 LDG.E.U16 R2, desc[UR6][R44.64] ;  /* 0x000000062c023981 */ /* 0x000ea8000c1e1500 */
[----:B------:R-:W2:Y:S04]  /*44160*/  @P3 LDG.E.U16 R5, desc[UR6][R26.64] ;  /* 0x000000061a053981 */ /* 0x000ea8000c1e1500 */
[----:B------:R-:W2:Y:S04]  /*44170*/  @P3 LDG.E.U16 R0, desc[UR6][R64.64] ;  /* 0x0000000640003981 */ /* 0x000ea8000c1e1500 */
[----:B----4-:R0:W-:Y:S04]  /*44180*/  @P1 STL [R1+0x11a8], R70 ;  /* 0x0011a84601001387 */ /* 0x0101e80000100800 */
[----:B------:R-:W4:Y:S04]  /*44190*/  LDL R84, [R1+0x1168] ;  /* 0x0011680001547983 */ /* 0x000f280000100800 */
[----:B------:R-:W4:Y:S04]  /*441a0*/  LDL R86, [R1+0x116c] ;  /* 0x00116c0001567983 */ /* 0x000f280000100800 */
[----:B0-----:R-:W4:Y:S04]  /*441b0*/  LDL R70, [R1+0x1170] ;  /* 0x0011700001467983 */ /* 0x001f280000100800 */
[----:B------:R0:W-:Y:S04]  /*441c0*/  @P1 STL [R1+0x11ac], R71 ;  /* 0x0011ac4701001387 */ /* 0x0001e80000100800 */
[----:B------:R1:W-:Y:S04]  /*441d0*/  @P1 STL [R1+0x11b4], R85 ;  /* 0x0011b45501001387 */ /* 0x0003e80000100800 */
[----:B------:R-:W4:Y:S04]  /*441e0*/  LDL R74, [R1+0x1158] ;  /* 0x00115800014a7983 */ /* 0x000f280000100800 */
[----:B------:R-:W4:Y:S04]  /*441f0*/  LDL R75, [R1+0x115c] ;  /* 0x00115c00014b7983 */ /* 0x000f280000100800 */
[----:B0-----:R-:W4:Y:S04]  /*44200*/  LDL R71, [R1+0x1160] ;  /* 0x0011600001477983 */ /* 0x001f280000100800 */
[----:B-1----:R-:W4:Y:S04]  /*44210*/  LDL R85, [R1+0x1164] ;  /* 0x0011640001557983 */ /* 0x002f280000100800 */
[----:B------:R-:W4:Y:S04]  /*44220*/  LDL.LU.64 R10, [R1+0x2dd8] ;  /* 0x002dd800010a7983 */ /* 0x000f280000300a00 */
[----:B---3--:R0:W-:Y:S04]  /*44230*/  @P5 STL [R1+0x11a4], R81 ;  /* 0x0011a45101005387 */ /* 0x0081e80000100800 */
[----:B------:R-:W3:Y:S04]  /*44240*/  @P3 LDG.E.U16 R93, desc[UR6][R18.64] ;  /* 0x00000006125d3981 */ /* 0x000ee8000c1e1500 */
[----:B0-----:R-:W3:Y:S04]  /*44250*/  LDL R81, [R1+0x1614] ;  /* 0x0016140001517983 */ /* 0x001ee80000100800 */
[----:B--2---:R0:W-:Y:S04]  /*44260*/  @P5 STL [R1+0x11a0], R80 ;  /* 0x0011a05001005387 */ /* 0x0041e80000100800 */
[----:B0-----:R-:W2:Y:S04]  /*44270*/  LDL R80, [R1+0x1610] ;  /* 0x0016100001507983 */ /* 0x001ea80000100800 */
[----:B------:R-:W2:Y:S04]  /*44280*/  LDL.LU.64 R46, [R1+0x2dd0] ;  /* 0x002dd000012e7983 */ /* 0x000ea80000300a00 */
[----:B------:R0:W-:Y:S04]  /*44290*/  @P5 STL [R1+0x119c], R51 ;  /* 0x00119c3301005387 */ /* 0x0001e80000100800 */
[----:B0-----:R-:W2:Y:S01]  /*442a0*/  LDL R51, [R1+0x160c] ;  /* 0x00160c0001337983 */ /* 0x001ea20000100800 */
[----:B------:R-:W-:-:S03]  /*442b0*/  ISETP.GT.AND P1, PT, R4, 0x44, PT ;  /* 0x000000440400780c */ /* 0x000fc60003f24270 */
[----:B------:R-:W2:Y:S04]  /*442c0*/  LDL.LU.64 R6, [R1+0x2dc8] ;  /* 0x002dc80001067983 */ /* 0x000ea80000300a00 */
[----:B------:R0:W-:Y:S01]  /*442d0*/  @P5 STL [R1+0x1198], R68 ;  /* 0x0011984401005387 */ /* 0x0001e20000100800 */
[----:B------:R-:W-:-:S03]  /*442e0*/  ISETP.GT.AND P5, PT, R4, 0x45, PT ;  /* 0x000000450400780c */ /* 0x000fc60003fa4270 */
[----:B0-----:R-:W2:Y:S04]  /*442f0*/  LDL.LU R68, [R1+0x2dc0] ;  /* 0x002dc00001447983 */ /* 0x001ea80000300800 */
[----:B------:R-:W2:Y:S04]  /*44300*/  LDL.LU.64 R76, [R1+0x2db8] ;  /* 0x002db800014c7983 */ /* 0x000ea80000300a00 */
[----:B------:R-:W2:Y:S04]  /*44310*/  @P1 LDG.E.U16 R29, desc[UR6][R72.64] ;  /* 0x00000006481d1981 */ /* 0x000ea8000c1e1500 */
[----:B------:R0:W-:Y:S04]  /*44320*/  @P4 STL [R1+0x1194], R69 ;  /* 0x0011944501004387 */ /* 0x0001e80000100800 */
[----:B0-----:R-:W2:Y:S04]  /*44330*/  LDL.LU R69, [R1+0x2db0] ;  /* 0x002db00001457983 */ /* 0x001ea80000300800 */
[----:B------:R-:W2:Y:S04]  /*44340*/  LDL.LU.64 R52, [R1+0x2da8] ;  /* 0x002da80001347983 */ /* 0x000ea80000300a00 */
[----:B------:R0:W-:Y:S04]  /*44350*/  @P4 STL [R1+0x1190], R50 ;  /* 0x0011903201004387 */ /* 0x0001e80000100800 */
[----:B0-----:R-:W2:Y:S04]  /*44360*/  LDL R50, [R1+0x1608] ;  /* 0x0016080001327983 */ /* 0x001ea80000100800 */
[----:B------:R-:W2:Y:S04]  /*44370*/  LDL.LU.64 R38, [R1+0x2da0] ;  /* 0x002da00001267983 */ /* 0x000ea80000300a00 */
[----:B------:R0:W-:Y:S04]  /*44380*/  @P4 STL [R1+0x118c], R28 ;  /* 0x00118c1c01004387 */ /* 0x0001e80000100800 */
[----:B0-----:R-:W2:Y:S04]  /*44390*/  LDL.LU R28, [R1+0x2d98] ;  /* 0x002d9800011c7983 */ /* 0x001ea80000300800 */
[----:B------:R-:W2:Y:S04]  /*443a0*/  LDL.LU.64 R20, [R1+0x2d90] ;  /* 0x002d900001147983 */ /* 0x000ea80000300a00 */
        /* <DEDUP_REMOVED lines=9> */
[----:B0-----:R-:W2:Y:S04]  /*44440*/  LDL.64 R2, [R1+0x5d8] ;  /* 0x0005d80001027983 */ /* 0x001ea80000100a00 */
[----:B------:R0:W-:Y:S04]  /*44450*/  @P3 STL [R1+0x117c], R0 ;  /* 0x00117c0001003387 */ /* 0x0001e80000100800 */
[----:B0-----:R-:W2:Y:S04]  /*44460*/  LDL R0, [R1+0x1600] ;  /* 0x0016000001007983 */ /* 0x001ea80000100800 */
[----:B----4-:R-:W4:Y:S04]  /*44470*/  @P1 LDG.E.U16 R84, desc[UR6][R82.64] ;  /* 0x0000000652541981 */ /* 0x010f28000c1e1500 */
[----:B------:R-:W4:Y:S04]  /*44480*/  @P1 LDG.E.U16 R86, desc[UR6][R16.64] ;  /* 0x0000000610561981 */ /* 0x000f28000c1e1500 */
[----:B------:R-:W4:Y:S04]  /*44490*/  @P1 LDG.E.U16 R70, desc[UR6][R66.64] ;  /* 0x0000000642461981 */ /* 0x000f28000c1e1500 */
[----:B------:R-:W4:Y:S04]  /*444a0*/  @P5 LDG.E.U16 R74, desc[UR6][R56.64] ;  /* 0x00000006384a5981 */ /* 0x000f28000c1e1500 */
[----:B------:R-:W4:Y:S04]  /*444b0*/  @P5 LDG.E.U16 R75, desc[UR6][R32.64] ;  /* 0x00000006204b5981 */ /* 0x000f28000c1e1500 */
[----:B------:R-:W4:Y:S04]  /*444c0*/  @P5 LDG.E.U16 R71, desc[UR6][R8.64] ;  /* 0x0000000608475981 */ /* 0x000f28000c1e1500 */
[----:B------:R-:W4:Y:S04]  /*444d0*/  @P5 LDG.E.U16 R85, desc[UR6][R12.64] ;  /* 0x000000060c555981 */ /* 0x000f28000c1e1500 */
[----:B---3--:R0:W-:Y:S04]  /*444e0*/  @P3 STL [R1+0x1178], R93 ;  /* 0x0011785d01003387 */ /* 0x0081e80000100800 */
[----:B------:R-:W3:Y:S04]  /*444f0*/  @P4 LDG.E.U16 R81, desc[UR6][R58.64] ;  /* 0x000000063a514981 */ /* 0x000ee8000c1e1500 */
[----:B0-----:R-:W3:Y:S04]  /*44500*/  LDL R93, [R1+0x15fc] ;  /* 0x0015fc00015d7983 */ /* 0x001ee80000100800 */
[----:B------:R-:W3:Y:S04]  /*44510*/  LDL.LU.64 R72, [R1+0x2d68] ;  /* 0x002d680001487983 */ /* 0x000ee80000300a00 */
[----:B--2---:R-:W2:Y:S04]  /*44520*/  @P4 LDG.E.U16 R51, desc[UR6][R36.64] ;  /* 0x0000000624334981 */ /* 0x004ea8000c1e1500 */
[----:B------:R-:W2:Y:S04]  /*44530*/  @P4 LDG.E.U16 R80, desc[UR6][R48.64] ;  /* 0x0000000630504981 */ /* 0x000ea8000c1e1500 */
[----:B------:R0:W-:Y:S04]  /*44540*/  @P1 STL [R1+0x1174], R29 ;  /* 0x0011741d01001387 */ /* 0x0001e80000100800 */
[----:B0-----:R-:W2:Y:S04]  /*44550*/  LDL.LU R29, [R1+0x2d60] ;  /* 0x002d6000011d7983 */ /* 0x001ea80000300800 */
[----:B------:R-:W2:Y:S01]  /*44560*/  LDL.LU.64 R66, [R1+0x2d58] ;  /* 0x002d580001427983 */ /* 0x000ea20000300a00 */
[----:B------:R-:W-:-:S03]  /*44570*/  ISETP.GT.AND P3, PT, R4, 0x47, PT ;  /* 0x000000470400780c */ /* 0x000fc60003f64270 */
[----:B------:R-:W2:Y:S10]  /*44580*/  @P4 LDG.E.U16 R50, desc[UR6][R34.64] ;  /* 0x0000000622324981 */ /* 0x000eb4000c1e1500 */
[----:B------:R-:W2:Y:S04]  /*44590*/  @P3 LDG.E.U16 R5, desc[UR6][R40.64] ;  /* 0x0000000628053981 */ /* 0x000ea8000c1e1500 */
[----:B------:R-:W2:Y:S04]  /*445a0*/  @P3 LDG.E.U16 R0, desc[UR6][R2.64] ;  /* 0x0000000602003981 */ /* 0x000ea8000c1e1500 */
[----:B----4-:R0:W-:Y:S04]  /*445b0*/  @P1 STL [R1+0x1170], R70 ;  /* 0x0011704601001387 */ /* 0x0101e80000100800 */
[----:B0-----:R-:W4:Y:S04]  /*445c0*/  LDL.LU R70, [R1+0x2d50] ;  /* 0x002d500001467983 */ /* 0x001f280000300800 */
[----:B------:R-:W4:Y:S04]  /*445d0*/  LDL.LU.64 R16, [R1+0x2d48] ;  /* 0x002d480001107983 */ /* 0x000f280000300a00 */
[----:B------:R-:W4:Y:S04]  /*445e0*/  LDL.LU.64 R82, [R1+0x2d40] ;  /* 0x002d400001527983 */ /* 0x000f280000300a00 */
[----:B------:R-:W-:Y:S04]  /*445f0*/  @P1 STL [R1+0x1168], R84 ;  /* 0x0011685401001387 */ /* 0x000fe80000100800 */
[----:B------:R-:W-:Y:S04]  /*44600*/  @P1 STL [R1+0x116c], R86 ;  /* 0x00116c5601001387 */ /* 0x000fe80000100800 */
[----:B------:R-:W4:Y:S04]  /*44610*/  LDL.LU.64 R12, [R1+0x2d38] ;  /* 0x002d3800010c7983 */ /* 0x000f280000300a00 */
[----:B------:R-:W4:Y:S04]  /*44620*/  LDL.LU.64 R8, [R1+0x2d30] ;  /* 0x002d300001087983 */ /* 0x000f280000300a00 */
[----:B------:R-:W4:Y:S04]  /*44630*/  LDL.LU.64 R32, [R1+0x2d28] ;  /* 0x002d280001207983 */ /* 0x000f280000300a00 */
[----:B------:R-:W4:Y:S04]  /*44640*/  LDL.LU.64 R56, [R1+0x2d20] ;  /* 0x002d200001387983 */ /* 0x000f280000300a00 */
[----:B------:R0:W-:Y:S04]  /*44650*/  @P5 STL [R1+0x1158], R74 ;  /* 0x0011584a01005387 */ /* 0x0001e80000100800 */
[----:B------:R1:W-:Y:S04]  /*44660*/  @P5 STL [R1+0x115c], R75 ;  /* 0x00115c4b01005387 */ /* 0x0003e80000100800 */
[----:B------:R0:W-:Y:S04]  /*44670*/  @P5 STL [R1+0x1160], R71 ;  /* 0x0011604701005387 */ /* 0x0001e80000100800 */
[----:B------:R-:W-:Y:S04]  /*44680*/  @P5 STL [R1+0x1164], R85 ;  /* 0x0011645501005387 */ /* 0x000fe80000100800 */
[----:B------:R-:W4:Y:S04]  /*44690*/  LDL R36, [R1+0x114c] ;  /* 0x00114c0001247983 */ /* 0x000f280000100800 */
[----:B------:R-:W4:Y:S04]  /*446a0*/  LDL R37, [R1+0x1148] ;  /* 0x0011480001257983 */ /* 0x000f280000100800 */
[----:B------:R-:W4:Y:S04]  /*446b0*/  LDL R58, [R1+0x1144] ;  /* 0x00114400013a7983 */ /* 0x000f280000100800 */
[----:B------:R-:W4:Y:S04]  /*446c0*/  LDL R59, [R1+0x1140] ;  /* 0x00114000013b7983 */ /* 0x000f280000100800 */
[----:B0-----:R-:W4:Y:S04]  /*446d0*/  LDL R74, [R1+0x1154] ;  /* 0x00115400014a7983 */ /* 0x001f280000100800 */
[----:B-1----:R-:W4:Y:S04]  /*446e0*/  LDL R75, [R1+0x1150] ;  /* 0x00115000014b7983 */ /* 0x002f280000100800 */
[----:B------:R-:W4:Y:S04]  /*446f0*/  LDL R71, [R1+0x15f8] ;  /* 0x0015f80001477983 */ /* 0x000f280000100800 */
[----:B------:R-:W4:Y:S04]  /*44700*/  LDL R48, [R1+0x113c] ;  /* 0x00113c0001307983 */ /* 0x000f280000100800 */
[----:B------:R-:W4:Y:S04]  /*44710*/  LDL R49, [R1+0x1138] ;  /* 0x0011380001317983 */ /* 0x000f280000100800 */
[----:B------:R-:W4:Y:S04]  /*44720*/  LDL R34, [R1+0x1134] ;  /* 0x0011340001227983 */ /* 0x000f280000100800 */
[----:B------:R-:W4:Y:S04]  /*44730*/  LDL R35, [R1+0x1130] ;  /* 0x0011300001237983 */ /* 0x000f280000100800 */
[----:B---3--:R0:W-:Y:S04]  /*44740*/  @P4 STL [R1+0x1614], R81 ;  /* 0x0016145101004387 */ /* 0x0081e80000100800 */
[----:B------:R-:W3:Y:S04]  /*44750*/  @P3 LDG.E.U16 R93, desc[UR6][R30.64] ;  /* 0x000000061e5d3981 */ /* 0x000ee8000c1e1500 */
[----:B0-----:R-:W3:Y:S04]  /*44760*/  LDL R81, [R1+0x112c] ;  /* 0x00112c0001517983 */ /* 0x001ee80000100800 */
[----:B--2---:R0:W-:Y:S04]  /*44770*/  @P4 STL [R1+0x160c], R51 ;  /* 0x00160c3301004387 */ /* 0x0041e80000100800 */
[----:B0-----:R-:W2:Y:S01]  /*44780*/  LDL R51, [R1+0x1128] ;  /* 0x0011280001337983 */ /* 0x001ea20000100800 */
[----:B------:R-:W-:-:S02]  /*44790*/  ISETP.GT.AND P1, PT, R4, 0x48, PT ;  /* 0x000000480400780c */ /* 0x000fc40003f24270 */
[C---:B------:R-:W-:Y:S01]  /*447a0*/  ISETP.GT.AND P5, PT, R4.reuse, 0x49, PT ;  /* 0x000000490400780c */ /* 0x040fe20003fa4270 */
[----:B------:R0:W-:Y:S04]  /*447b0*/  @P4 STL [R1+0x1608], R50 ;  /* 0x0016083201004387 */ /* 0x0001e80000100800 */
[----:B------:R1:W-:Y:S01]  /*447c0*/  @P4 STL [R1+0x1610], R80 ;  /* 0x0016105001004387 */ /* 0x0003e20000100800 */
[----:B------:R-:W-:-:S03]  /*447d0*/  ISETP.GT.AND P4, PT, R4, 0x4a, PT ;  /* 0x0000004a0400780c */ /* 0x000fc60003f84270 */
[----:B------:R-:W2:Y:S04]  /*447e0*/  LDL.LU.64 R40, [R1+0x2d18] ;  /* 0x002d180001287983 */ /* 0x000ea80000300a00 */
[----:B0-----:R-:W2:Y:S04]  /*447f0*/  LDL R50, [R1+0x1124] ;  /* 0x0011240001327983 */ /* 0x001ea80000100800 */
[----:B------:R0:W-:Y:S04]  /*44800*/  @P3 STL [R1+0x1604], R5 ;  /* 0x0016040501003387 */ /* 0x0001e80000100800 */
[----:B------:R-:W2:Y:S04]  /*44810*/  LDL R30, [R1+0x111c] ;  /* 0x00111c00011e7983 */ /* 0x000ea80000100800 */
[----:B------:R-:W2:Y:S04]  /*44820*/  LDL R31, [R1+0x1118] ;  /* 0x00111800011f7983 */ /* 0x000ea80000100800 */
[----:B-1----:R-:W2:Y:S04]  /*44830*/  LDL R80, [R1+0x1110] ;  /* 0x0011100001507983 */ /* 0x002ea80000100800 */
[----:B------:R-:W2:Y:S04]  /*44840*/  LDL R85, [R1+0x1114] ;  /* 0x0011140001557983 */ /* 0x000ea80000100800 */
[----:B0-----:R-:W2:Y:S04]  /*44850*/  LDL R5, [R1+0x1120] ;  /* 0x0011200001057983 */ /* 0x001ea80000100800 */
        /* <DEDUP_REMOVED lines=16> */
[----:B------:R-:W3:Y:S04]  /*44960*/  LDL.LU R86, [R1+0x1104] ;  /* 0x0011040001567983 */ /* 0x000ee80000300800 */
[----:B------:R-:W3:Y:S04]  /*44970*/  LDL.LU R84, [R1+0x1100] ;  /* 0x0011000001547983 */ /* 0x000ee80000300800 */
[----:B------:R-:W3:Y:S04]  /*44980*/  LDL.LU R3, [R1+0x10fc] ;  /* 0x0010fc0001037983 */ /* 0x000ee80000300800 */
[----:B------:R-:W3:Y:S04]  /*44990*/  LDL.LU R2, [R1+0x10f8] ;  /* 0x0010f80001027983 */ /* 0x000ee80000300800 */
[----:B------:R-:W3:Y:S04]  /*449a0*/  LDL.LU.64 R42, [R1+0x2d10] ;  /* 0x002d1000012a7983 */ /* 0x000ee80000300a00 */
[----:B--2---:R-:W2:Y:S04]  /*449b0*/  @P4 LDG.E.U16 R51, desc[UR6][R68.64] ;  /* 0x0000000644334981 */ /* 0x004ea8000c1e1500 */
[----:B----4-:R0:W-:Y:S01]  /*449c0*/  @P3 STL [R1+0x15f8], R71 ;  /* 0x0015f84701003387 */ /* 0x0101e20000100800 */
[----:B------:R-:W-:-:S03]  /*449d0*/  ISETP.GT.AND P3, PT, R4, 0x4b, PT ;  /* 0x0000004b0400780c */ /* 0x000fc60003f64270 */
[----:B0-----:R-:W4:Y:S04]  /*449e0*/  LDL.LU R71, [R1+0x2d08] ;  /* 0x002d080001477983 */ /* 0x001f280000300800 */
[----:B------:R-:W4:Y:S04]  /*449f0*/  LDL.LU.64 R60, [R1+0x2d00] ;  /* 0x002d0000013c7983 */ /* 0x000f280000300a00 */
[----:B------:R0:W-:Y:S04]  /*44a00*/  @P1 STL [R1+0x1154], R74 ;  /* 0x0011544a01001387 */ /* 0x0001e80000100800 */
[----:B------:R-:W4:Y:S04]  /*44a10*/  @P3 LDG.E.U16 R50, desc[UR6][R52.64] ;  /* 0x0000000634323981 */ /* 0x000f28000c1e1500 */
[----:B------:R-:W4:Y:S04]  /*44a20*/  @P3 LDG.E.U16 R5, desc[UR6][R38.64] ;  /* 0x0000000626053981 */ /* 0x000f28000c1e1500 */
[----:B------:R-:W4:Y:S04]  /*44a30*/  @P3 LDG.E.U16 R30, desc[UR6][R20.64] ;  /* 0x00000006141e3981 */ /* 0x000f28000c1e1500 */
[----:B------:R-:W4:Y:S04]  /*44a40*/  @P3 LDG.E.U16 R31, desc[UR6][R44.64] ;  /* 0x000000062c1f3981 */ /* 0x000f28000c1e1500 */
[----:B0-----:R-:W4:Y:S04]  /*44a50*/  LDL.LU R74, [R1+0x2cf8] ;  /* 0x002cf800014a7983 */ /* 0x001f280000300800 */
[----:B------:R-:W4:Y:S04]  /*44a60*/  LDL.LU.64 R14, [R1+0x2cf0] ;  /* 0x002cf000010e7983 */ /* 0x000f280000300a00 */
[----:B------:R0:W-:Y:S04]  /*44a70*/  @P1 STL [R1+0x1150], R75 ;  /* 0x0011504b01001387 */ /* 0x0001e80000100800 */
[----:B0-----:R-:W4:Y:S04]  /*44a80*/  LDL.LU R75, [R1+0x2ce8] ;  /* 0x002ce800014b7983 */ /* 0x001f280000300800 */
[----:B------:R-:W4:Y:S04]  /*44a90*/  LDL.LU.64 R62, [R1+0x2ce0] ;  /* 0x002ce000013e7983 */ /* 0x000f280000300a00 */
[----:B------:R0:W-:Y:S04]  /*44aa0*/  @P1 STL [R1+0x114c], R36 ;  /* 0x00114c2401001387 */ /* 0x0001e80000100800 */
[----:B0-----:R-:W4:Y:S04]  /*44ab0*/  LDL.LU R36, [R1+0x2cd8] ;  /* 0x002cd80001247983 */ /* 0x001f280000300800 */
[----:B------:R-:W4:Y:S04]  /*44ac0*/  LDL.LU.64 R78, [R1+0x2cd0] ;  /* 0x002cd000014e7983 */ /* 0x000f280000300a00 */
[----:B------:R0:W-:Y:S01]  /*44ad0*/  @P1 STL [R1+0x1148], R37 ;  /* 0x0011482501001387 */ /* 0x0001e20000100800 */
[----:B------:R-:W-:-:S03]  /*44ae0*/  ISETP.GT.AND P1, PT, R4, 0x4c, PT ;  /* 0x0000004c0400780c */ /* 0x000fc60003f24270 */
[----:B0-----:R-:W4:Y:S04]  /*44af0*/  LDL.LU R37, [R1+0x2cc8] ;  /* 0x002cc80001257983 */ /* 0x001f280000300800 */
[----:B------:R-:W4:Y:S04]  /*44b00*/  LDL.LU.64 R22, [R1+0x2cc0] ;  /* 0x002cc00001167983 */ /* 0x000f280000300a00 */
[----:B------:R0:W-:Y:S04]  /*44b10*/  @P5 STL [R1+0x1144], R58 ;  /* 0x0011443a01005387 */ /* 0x0001e80000100800 */
[----:B------:R-:W4:Y:S04]  /*44b20*/  @P1 LDG.E.U16 R80, desc[UR6][R64.64] ;  /* 0x0000000640501981 */ /* 0x000f28000c1e1500 */
[----:B------:R-:W4:Y:S04]  /*44b30*/  @P1 LDG.E.U16 R0, desc[UR6][R18.64] ;  /* 0x0000000612001981 */ /* 0x000f28000c1e1500 */
[----:B---3--:R-:W3:Y:S04]  /*44b40*/  @P1 LDG.E.U16 R93, desc[UR6][R72.64] ;  /* 0x00000006485d1981 */ /* 0x008ee8000c1e1500 */
        /* <DEDUP_REMOVED lines=19> */
[----:B------:R0:W-:Y:S01]  /*44c80*/  @P4 STL [R1+0x112c], R81 ;  /* 0x00112c5101004387 */ /* 0x0001e20000100800 */
[----:B------:R-:W-:-:S03]  /*44c90*/  ISETP.GT.AND P5, PT, R4, 0x4d, PT ;  /* 0x0000004d0400780c */ /* 0x000fc60003fa4270 */
[----:B0-----:R-:W3:Y:S04]  /*44ca0*/  LDL R81, [R1+0x15f4] ;  /* 0x0015f40001517983 */ /* 0x001ee80000100800 */
[----:B--2---:R0:W-:Y:S06]  /*44cb0*/  @P4 STL [R1+0x1128], R51 ;  /* 0x0011283301004387 */ /* 0x0041ec0000100800 */
[----:B------:R-:W2:Y:S04]  /*44cc0*/  @P5 LDG.E.U16 R86, desc[UR6][R28.64] ;  /* 0x000000061c565981 */ /* 0x000ea8000c1e1500 */
[----:B------:R-:W2:Y:S04]  /*44cd0*/  @P5 LDG.E.U16 R84, desc[UR6][R66.64] ;  /* 0x0000000642545981 */ /* 0x000ea8000c1e1500 */
[----:B------:R-:W2:Y:S04]  /*44ce0*/  @P5 LDG.E.U16 R3, desc[UR6][R16.64] ;  /* 0x0000000610035981 */ /* 0x000ea8000c1e1500 */
[----:B------:R-:W2:Y:S04]  /*44cf0*/  @P5 LDG.E.U16 R2, desc[UR6][R82.64] ;  /* 0x0000000652025981 */ /* 0x000ea8000c1e1500 */
[----:B0-----:R-:W2:Y:S04]  /*44d00*/  LDL R51, [R1+0x15f0] ;  /* 0x0015f00001337983 */ /* 0x001ea80000100800 */
[----:B------:R-:W2:Y:S01]  /*44d10*/  LDL.LU.64 R52, [R1+0x2c50] ;  /* 0x002c500001347983 */ /* 0x000ea20000300a00 */
[----:B------:R-:W-:-:S03]  /*44d20*/  ISETP.GT.AND P4, PT, R4, 0x4e, PT ;  /* 0x0000004e0400780c */ /* 0x000fc60003f84270 */
[----:B----4-:R0:W-:Y:S04]  /*44d30*/  @P3 STL [R1+0x1124], R50 ;  /* 0x0011243201003387 */ /* 0x0101e80000100800 */
        /* <DEDUP_REMOVED lines=18> */
[----:B------:R-:W-:Y:S04]  /*44e60*/  @P1 STL [R1+0x1114], R85 ;  /* 0x0011145501001387 */ /* 0x000fe80000100800 */
[----:B------:R-:W3:Y:S04]  /*44e70*/  LDL R29, [R1+0x15dc] ;  /* 0x0015dc00011d7983 */ /* 0x000ee80000100800 */
[----:B------:R-:W3:Y:S04]  /*44e80*/  LDL R73, [R1+0x15d8] ;  /* 0x0015d80001497983 */ /* 0x000ee80000100800 */
[----:B------:R-:W3:Y:S04]  /*44e90*/  @P4 LDG.E.U16 R81, desc[UR6][R12.64] ;  /* 0x000000060c514981 */ /* 0x000ee8000c1e1500 */
[----:B--2---:R-:W2:Y:S04]  /*44ea0*/  @P4 LDG.E.U16 R51, desc[UR6][R8.64] ;  /* 0x0000000608334981 */ /* 0x004ea8000c1e1500 */
[----:B------:R-:W-:Y:S04]  /*44eb0*/  STL [R1+0x2438], R86 ;  /* 0x0024385601007387 */ /* 0x000fe80000100800 */
[----:B------:R-:W2:Y:S04]  /*44ec0*/  LDL.LU.64 R66, [R1+0x2c08] ;  /* 0x002c080001427983 */ /* 0x000ea80000300a00 */
[----:B------:R-:W-:Y:S04]  /*44ed0*/  STL [R1+0x243c], R84 ;  /* 0x00243c5401007387 */ /* 0x000fe80000100800 */
[----:B------:R-:W2:Y:S04]  /*44ee0*/  LDL.LU.64 R16, [R1+0x2c00] ;  /* 0x002c000001107983 */ /* 0x000ea80000300a00 */
[----:B0-----:R-:W2:Y:S04]  /*44ef0*/  LDL R93, [R1+0x10f4] ;  /* 0x0010f400015d7983 */ /* 0x001ea80000100800 */
[----:B------:R-:W-:Y:S04]  /*44f00*/  STL [R1+0x2440], R3 ;  /* 0x0024400301007387 */ /* 0x000fe80000100800 */
[----:B------:R-:W2:Y:S04]  /*44f10*/  LDL R82, [R1+0x10f0] ;  /* 0x0010f00001527983 */ /* 0x000ea80000100800 */
[----:B------:R-:W2:Y:S04]  /*44f20*/  LDL R83, [R1+0x10ec] ;  /* 0x0010ec0001537983 */ /* 0x000ea80000100800 */
[----:B------:R-:W2:Y:S01]  /*44f30*/  LDL R72, [R1+0x10e8] ;  /* 0x0010e80001487983 */ /* 0x000ea20000100800 */
[----:B------:R-:W-:-:S03]  /*44f40*/  ISETP.GT.AND P3, PT, R4, 0x4f, PT ;  /* 0x0000004f0400780c */ /* 0x000fc60003f64270 */
[----:B------:R-:W-:Y:S04]  /*44f50*/  STL [R1+0x2444], R2 ;  /* 0x0024440201007387 */ /* 0x000fe80000100800 */
[----:B------:R-:W2:Y:S04]  /*44f60*/  LDL.LU.64 R12, [R1+0x2bf8] ;  /* 0x002bf800010c7983 */ /* 0x000ea80000300a00 */
[----:B------:R-:W2:Y:S01]  /*44f70*/  LDL.LU.64 R8, [R1+0x2bf0] ;  /* 0x002bf00001087983 */ /* 0x000ea20000300a00 */
[----:B------:R-:W-:-:S03]  /*44f80*/  ISETP.GT.AND P1, PT, R4, 0x50, PT ;  /* 0x000000500400780c */ /* 0x000fc60003f24270 */
[----:B----4-:R-:W4:Y:S04]  /*44f90*/  @P4 LDG.E.U16 R50, desc[UR6][R32.64] ;  /* 0x0000000620324981 */ /* 0x010f28000c1e1500 */
[----:B------:R-:W4:Y:S04]  /*44fa0*/  @P4 LDG.E.U16 R5, desc[UR6][R56.64] ;  /* 0x0000000638054981 */ /* 0x000f28000c1e1500 */
[----:B------:R-:W4:Y:S04]  /*44fb0*/  @P3 LDG.E.U16 R80, desc[UR6][R40.64] ;  /* 0x0000000628503981 */ /* 0x000f28000c1e1500 */
[----:B------:R-:W4:Y:S04]  /*44fc0*/  @P3 LDG.E.U16 R0, desc[UR6][R42.64] ;  /* 0x000000062a003981 */ /* 0x000f28000c1e1500 */
[----:B---3--:R-:W3:Y:S04]  /*44fd0*/  @P3 LDG.E.U16 R29, desc[UR6][R70.64] ;  /* 0x00000006461d3981 */ /* 0x008ee8000c1e1500 */
[----:B------:R-:W3:Y:S04]  /*44fe0*/  @P3 LDG.E.U16 R73, desc[UR6][R60.64] ;  /* 0x000000063c493981 */ /* 0x000ee8000c1e1500 */
[----:B------:R0:W-:Y:S04]  /*44ff0*/  @P4 STL [R1+0x15f4], R81 ;  /* 0x0015f45101004387 */ /* 0x0001e80000100800 */
[----:B0-----:R-:W3:Y:S04]  /*45000*/  LDL R81, [R1+0x10e4] ;  /* 0x0010e40001517983 */ /* 0x001ee80000100800 */
[----:B------:R-:W3:Y:S04]  /*45010*/  LDL.LU.64 R32, [R1+0x2be8] ;  /* 0x002be80001207983 */ /* 0x000ee80000300a00 */
[----:B--2---:R0:W-:Y:S04]  /*45020*/  @P4 STL [R1+0x15f0], R51 ;  /* 0x0015f03301004387 */ /* 0x0041e80000100800 */
[----:B------:R-:W2:Y:S04]  /*45030*/  LDL R56, [R1+0x10dc] ;  /* 0x0010dc0001387983 */ /* 0x000ea80000100800 */
[----:B------:R-:W2:Y:S04]  /*45040*/  LDL R57, [R1+0x10d8] ;  /* 0x0010d80001397983 */ /* 0x000ea80000100800 */
[----:B------:R-:W2:Y:S04]  /*45050*/  @P1 LDG.E.U16 R93, desc[UR6][R14.64] ;  /* 0x000000060e5d1981 */ /* 0x000ea8000c1e1500 */
[----:B------:R-:W2:Y:S04]  /*45060*/  @P1 LDG.E.U16 R82, desc[UR6][R74.64] ;  /* 0x000000064a521981 */ /* 0x000ea8000c1e1500 */
[----:B------:R-:W2:Y:S04]  /*45070*/  @P1 LDG.E.U16 R83, desc[UR6][R62.64] ;  /* 0x000000063e531981 */ /* 0x000ea8000c1e1500 */
[----:B------:R-:W2:Y:S04]  /*45080*/  @P1 LDG.E.U16 R72, desc[UR6][R78.64] ;  /* 0x000000064e481981 */ /* 0x000ea8000c1e1500 */
[----:B------:R-:W2:Y:S04]  /*45090*/  LDL R28, [R1+0x10d4] ;  /* 0x0010d400011c7983 */ /* 0x000ea80000100800 */
[----:B0-----:R-:W2:Y:S01]  /*450a0*/  LDL R51, [R1+0x10e0] ;  /* 0x0010e00001337983 */ /* 0x001ea20000100800 */
[----:B------:R-:W-:-:S03]  /*450b0*/  ISETP.GT.AND P5, PT, R4, 0x51, PT ;  /* 0x000000510400780c */ /* 0x000fc60003fa4270 */
[----:B----4-:R0:W-:Y:S04]  /*450c0*/  @P4 STL [R1+0x15ec], R50 ;  /* 0x0015ec3201004387 */ /* 0x0101e80000100800 */
[----:B0-----:R-:W4:Y:S04]  /*450d0*/  LDL R50, [R1+0x10d0] ;  /* 0x0010d00001327983 */ /* 0x001f280000100800 */
[----:B------:R0:W-:Y:S04]  /*450e0*/  @P4 STL [R1+0x15e8], R5 ;  /* 0x0015e80501004387 */ /* 0x0001e80000100800 */
[----:B0-----:R-:W4:Y:S04]  /*450f0*/  LDL R5, [R1+0x10cc] ;  /* 0x0010cc0001057983 */ /* 0x001f280000100800 */
[----:B------:R-:W4:Y:S04]  /*45100*/  LDL.LU R85, [R1+0x10a4] ;  /* 0x0010a40001557983 */ /* 0x000f280000300800 */
[----:B------:R-:W4:Y:S04]  /*45110*/  LDL.LU.64 R40, [R1+0x2be0] ;  /* 0x002be00001287983 */ /* 0x000f280000300a00 */
[----:B------:R0:W-:Y:S04]  /*45120*/  @P3 STL [R1+0x15e4], R80 ;  /* 0x0015e45001003387 */ /* 0x0001e80000100800 */
[----:B0-----:R-:W4:Y:S04]  /*45130*/  LDL R80, [R1+0x10c8] ;  /* 0x0010c80001507983 */ /* 0x001f280000100800 */
[----:B------:R-:W4:Y:S04]  /*45140*/  LDL.LU.64 R42, [R1+0x2bd8] ;  /* 0x002bd800012a7983 */ /* 0x000f280000300a00 */
[----:B------:R0:W-:Y:S04]  /*45150*/  @P3 STL [R1+0x15e0], R0 ;  /* 0x0015e00001003387 */ /* 0x0001e80000100800 */
[----:B0-----:R-:W4:Y:S04]  /*45160*/  LDL R0, [R1+0x10c4] ;  /* 0x0010c40001007983 */ /* 0x001f280000100800 */
[----:B------:R-:W4:Y:S04]  /*45170*/  LDL.LU.64 R70, [R1+0x2bd0] ;  /* 0x002bd00001467983 */ /* 0x000f280000300a00 */
[----:B---3--:R0:W-:Y:S04]  /*45180*/  @P3 STL [R1+0x15dc], R29 ;  /* 0x0015dc1d01003387 */ /* 0x0081e80000100800 */
[----:B------:R-:W3:Y:S04]  /*45190*/  LDL R60, [R1+0x10bc] ;  /* 0x0010bc00013c7983 */ /* 0x000ee80000100800 */
[----:B------:R-:W3:Y:S04]  /*451a0*/  LDL R61, [R1+0x10b8] ;  /* 0x0010b800013d7983 */ /* 0x000ee80000100800 */
[----:B0-----:R-:W3:Y:S04]  /*451b0*/  LDL R29, [R1+0x10c0] ;  /* 0x0010c000011d7983 */ /* 0x001ee80000100800 */
[----:B------:R0:W-:Y:S04]  /*451c0*/  @P3 STL [R1+0x15d8], R73 ;  /* 0x0015d84901003387 */ /* 0x0001e80000100800 */
[----:B------:R-:W3:Y:S04]  /*451d0*/  LDL R14, [R1+0x10b0] ;  /* 0x0010b000010e7983 */ /* 0x000ee80000100800 */
[----:B------:R-:W3:Y:S04]  /*451e0*/  LDL R15, [R1+0x10ac] ;  /* 0x0010ac00010f7983 */ /* 0x000ee80000100800 */
[----:B0-----:R-:W3:Y:S04]  /*451f0*/  LDL R73, [R1+0x10b4] ;  /* 0x0010b40001497983 */ /* 0x001ee80000100800 */
[----:B------:R-:W3:Y:S04]  /*45200*/  @P5 LDG.E.U16 R81, desc[UR6][R36.64] ;  /* 0x0000000624515981 */ /* 0x000ee8000c1e1500 */
[----:B--2---:R-:W2:Y:S04]  /*45210*/  @P5 LDG.E.U16 R56, desc[UR6][R24.64] ;  /* 0x0000000618385981 */ /* 0x004ea8000c1e1500 */
[----:B------:R-:W2:Y:S04]  /*45220*/  @P5 LDG.E.U16 R57, desc[UR6][R58.64] ;  /* 0x000000063a395981 */ /* 0x000ea8000c1e1500 */
[----:B------:R-:W2:Y:S04]  /*45230*/  @P5 LDG.E.U16 R51, desc[UR6][R22.64] ;  /* 0x0000000616335981 */ /* 0x000ea8000c1e1500 */
[----:B------:R0:W-:Y:S04]  /*45240*/  @P1 STL [R1+0x10f4], R93 ;  /* 0x0010f45d01001387 */ /* 0x0001e80000100800 */
[----:B0-----:R-:W2:Y:S01]  /*45250*/  LDL R93, [R1+0x10a8] ;  /* 0x0010a800015d7983 */ /* 0x001ea20000100800 */
[----:B------:R-:W-:-:S03]  /*45260*/  ISETP.GT.AND P4, PT, R4, 0x52, PT ;  /* 0x000000520400780c */ /* 0x000fc60003f84270 */
[----:B------:R-:W2:Y:S04]  /*45270*/  LDL.LU.64 R74, [R1+0x2bc8] ;  /* 0x002bc800014a7983 */ /* 0x000ea80000300a00 */
[----:B------:R0:W-:Y:S04]  /*45280*/  @P1 STL [R1+0x10f0], R82 ;  /* 0x0010f05201001387 */ /* 0x0001e80000100800 */
[----:B0-----:R-:W2:Y:S04]  /*45290*/  LDL.LU R82, [R1+0x2bc0] ;  /* 0x002bc00001527983 */ /* 0x001ea80000300800 */
[----:B------:R-:W2:Y:S04]  /*452a0*/  LDL.LU.64 R62, [R1+0x2bb8] ;  /* 0x002bb800013e7983 */ /* 0x000ea80000300a00 */
[----:B------:R0:W-:Y:S04]  /*452b0*/  @P1 STL [R1+0x10ec], R83 ;  /* 0x0010ec5301001387 */ /* 0x0001e80000100800 */
[----:B------:R-:W2:Y:S01]  /*452c0*/  @P4 LDG.E.U16 R28, desc[UR6][R54.64] ;  /* 0x00000006361c4981 */ /* 0x000ea2000c1e1500 */
[----:B------:R-:W-:-:S03]  /*452d0*/  ISETP.GT.AND P3, PT, R4, 0x53, PT ;  /* 0x000000530400780c */ /* 0x000fc60003f64270 */
[----:B0-----:R-:W2:Y:S04]  /*452e0*/  LDL.LU R83, [R1+0x2bb0] ;  /* 0x002bb00001537983 */ /* 0x001ea80000300800 */
[----:B------:R-:W2:Y:S04]  /*452f0*/  LDL.LU.64 R78, [R1+0x2ba8] ;  /* 0x002ba800014e7983 */ /* 0x000ea80000300a00 */
[----:B------:R0:W-:Y:S04]  /*45300*/  @P1 STL [R1+0x10e8], R72 ;  /* 0x0010e84801001387 */ /* 0x0001e80000100800 */
[----:B0-----:R-:W2:Y:S04]  /*45310*/  LDL R72, [R1+0x10a0] ;  /* 0x0010a00001487983 */ /* 0x001ea80000100800 */
        /* <DEDUP_REMOVED lines=8> */
[----:B------:R-:W3:Y:S04]  /*453a0*/  @P3 LDG.E.U16 R29, desc[UR6][R34.64] ;  /* 0x00000006221d3981 */ /* 0x000ee8000c1e1500 */
[----:B------:R-:W3:Y:S04]  /*453b0*/  @P1 LDG.E.U16 R14, desc[UR6][R38.64] ;  /* 0x00000006260e1981 */ /* 0x000ee8000c1e1500 */
[----:B------:R-:W3:Y:S04]  /*453c0*/  @P1 LDG.E.U16 R15, desc[UR6][R20.64] ;  /* 0x00000006140f1981 */ /* 0x000ee8000c1e1500 */
[----:B------:R-:W3:Y:S04]  /*453d0*/  @P1 LDG.E.U16 R73, desc[UR6][R52.64] ;  /* 0x0000000634491981 */ /* 0x000ee8000c1e1500 */
[----:B------:R0:W-:Y:S04]  /*453e0*/  @P5 STL [R1+0x10e4], R81 ;  /* 0x0010e45101005387 */ /* 0x0001e80000100800 */
[----:B0-----:R-:W3:Y:S04]  /*453f0*/  LDL R81, [R1+0x109c] ;  /* 0x00109c0001517983 */ /* 0x001ee80000100800 */
[----:B------:R-:W3:Y:S04]  /*45400*/  LDL.LU.64 R22, [R1+0x2b98] ;  /* 0x002b980001167983 */ /* 0x000ee80000300a00 */
[----:B--2---:R0:W-:Y:S04]  /*45410*/  @P5 STL [R1+0x10e0], R51 ;  /* 0x0010e03301005387 */ /* 0x0041e80000100800 */
[----:B------:R-:W2:Y:S04]  /*45420*/  @P1 LDG.E.U16 R93, desc[UR6][R44.64] ;  /* 0x000000062c5d1981 */ /* 0x000ea8000c1e1500 */
[----:B0-----:R-:W2:Y:S04]  /*45430*/  LDL R51, [R1+0x1098] ;  /* 0x0010980001337983 */ /* 0x001ea80000100800 */
[----:B------:R-:W2:Y:S04]  /*45440*/  LDL.LU.64 R24, [R1+0x2b90] ;  /* 0x002b900001187983 */ /* 0x000ea80000300a00 */
[----:B------:R0:W-:Y:S04]  /*45450*/  @P5 STL [R1+0x10dc], R56 ;  /* 0x0010dc3801005387 */ /* 0x0001e80000100800 */
[----:B0-----:R-:W2:Y:S04]  /*45460*/  LDL.LU R56, [R1+0x2b88] ;  /* 0x002b880001387983 */ /* 0x001ea80000300800 */
[----:B------:R-:W2:Y:S04]  /*45470*/  LDL.LU.64 R58, [R1+0x2b80] ;  /* 0x002b8000013a7983 */ /* 0x000ea80000300a00 */
[----:B------:R0:W-:Y:S01]  /*45480*/  @P5 STL [R1+0x10d8], R57 ;  /* 0x0010d83901005387 */ /* 0x0001e20000100800 */
[----:B------:R-:W-:-:S03]  /*45490*/  ISETP.GT.AND P5, PT, R4, 0x55, PT ;  /* 0x000000550400780c */ /* 0x000fc60003fa4270 */
[----:B0-----:R-:W2:Y:S04]  /*454a0*/  LDL.LU R57, [R1+0x2b78] ;  /* 0x002b780001397983 */ /* 0x001ea80000300800 */
[----:B------:R-:W2:Y:S06]  /*454b0*/  LDL.LU.64 R54, [R1+0x2b70] ;  /* 0x002b700001367983 */ /* 0x000eac0000300a00 */
[----:B------:R-:W2:Y:S04]  /*454c0*/  @P5 LDG.E.U16 R85, desc[UR6][R30.64] ;  /* 0x000000061e555981 */ /* 0x000ea8000c1e1500 */
[----:B------:R0:W-:Y:S04]  /*454d0*/  @P4 STL [R1+0x10d4], R28 ;  /* 0x0010d41c01004387 */ /* 0x0001e80000100800 */
[----:B------:R-:W2:Y:S04]  /*454e0*/  @P5 LDG.E.U16 R72, desc[UR6][R26.64] ;  /* 0x000000061a485981 */ /* 0x000ea8000c1e1500 */
[----:B0-----:R-:W2:Y:S04]  /*454f0*/  LDL.LU R28, [R1+0x2b68] ;  /* 0x002b6800011c7983 */ /* 0x001ea80000300800 */
[----:B------:R-:W2:Y:S04]  /*45500*/  LDL.LU.64 R10, [R1+0x2b60] ;  /* 0x002b6000010a7983 */ /* 0x000ea80000300a00 */
[----:B----4-:R0:W-:Y:S04]  /*45510*/  @P4 STL [R1+0x10d0], R50 ;  /* 0x0010d03201004387 */ /* 0x0101e80000100800 */
[----:B0-----:R-:W4:Y:S04]  /*45520*/  LDL R50, [R1+0x15d4] ;  /* 0x0015d40001327983 */ /* 0x001f280000100800 */
[----:B------:R-:W4:Y:S04]  /*45530*/  LDL.LU.64 R48, [R1+0x2b58] ;  /* 0x002b580001307983 */ /* 0x000f280000300a00 */
[----:B------:R0:W-:Y:S04]  /*45540*/  @P4 STL [R1+0x10cc], R5 ;  /* 0x0010cc0501004387 */ /* 0x0001e80000100800 */
[----:B0-----:R-:W4:Y:S04]  /*45550*/  LDL R5, [R1+0x15d0] ;  /* 0x0015d00001057983 */ /* 0x001f280000100800 */
[----:B------:R-:W4:Y:S04]  /*45560*/  LDL.LU.64 R46, [R1+0x2b50] ;  /* 0x002b5000012e7983 */ /* 0x000f280000300a00 */
[----:B------:R0:W-:Y:S04]  /*45570*/  @P4 STL [R1+0x10c8], R80 ;  /* 0x0010c85001004387 */ /* 0x0001e80000100800 */
[----:B------:R-:W4:Y:S04]  /*45580*/  LDL.LU.64 R6, [R1+0x2b48] ;  /* 0x002b480001067983 */ /* 0x000f280000300a00 */
[----:B0-----:R-:W4:Y:S04]  /*45590*/  LDL R80, [R1+0x15cc] ;  /* 0x0015cc0001507983 */ /* 0x001f280000100800 */
[----:B------:R0:W-:Y:S04]  /*455a0*/  @P3 STL [R1+0x10c4], R0 ;  /* 0x0010c40001003387 */ /* 0x0001e80000100800 */
[----:B0-----:R-:W4:Y:S04]  /*455b0*/  LDL R0, [R1+0x15c8] ;  /* 0x0015c80001007983 */ /* 0x001f280000100800 */
        /* <DEDUP_REMOVED lines=11> */
[----:B0-----:R-:W3:Y:S04]  /*45670*/  LDL R73, [R1+0x15c4] ;  /* 0x0015c40001497983 */ /* 0x001ee80000100800 */
[----:B------:R-:W3:Y:S04]  /*45680*/  LDL.LU.64 R38, [R1+0x2b08] ;  /* 0x002b080001267983 */ /* 0x000ee80000300a00 */
[----:B------:R0:W-:Y:S04]  /*45690*/  @P1 STL [R1+0x10b0], R14 ;  /* 0x0010b00e01001387 */ /* 0x0001e80000100800 */
[----:B------:R-:W3:Y:S04]  /*456a0*/  @P5 LDG.E.U16 R81, desc[UR6][R64.64] ;  /* 0x0000000640515981 */ /* 0x000ee8000c1e1500 */
[----:B0-----:R-:W3:Y:S04]  /*456b0*/  LDL.LU R14, [R1+0x2b00] ;  /* 0x002b0000010e7983 */ /* 0x001ee80000300800 */
[----:B------:R-:W3:Y:S04]  /*456c0*/  LDL.LU.64 R20, [R1+0x2af8] ;  /* 0x002af80001147983 */ /* 0x000ee80000300a00 */
[----:B--2---:R-:W2:Y:S04]  /*456d0*/  @P5 LDG.E.U16 R51, desc[UR6][R18.64] ;  /* 0x0000000612335981 */ /* 0x004ea8000c1e1500 */
[----:B------:R0:W-:Y:S04]  /*456e0*/  @P1 STL [R1+0x10ac], R15 ;  /* 0x0010ac0f01001387 */ /* 0x0001e80000100800 */
[----:B0-----:R-:W2:Y:S04]  /*456f0*/  LDL.LU R15, [R1+0x2af0] ;  /* 0x002af000010f7983 */ /* 0x001ea80000300800 */
[----:B------:R-:W2:Y:S04]  /*45700*/  LDL.LU.64 R44, [R1+0x2ae8] ;  /* 0x002ae800012c7983 */ /* 0x000ea80000300a00 */
[----:B------:R0:W-:Y:S04]  /*45710*/  @P1 STL [R1+0x10a8], R93 ;  /* 0x0010a85d01001387 */ /* 0x0001e80000100800 */
[----:B0-----:R-:W2:Y:S01]  /*45720*/  LDL R93, [R1+0x15c0] ;  /* 0x0015c000015d7983 */ /* 0x001ea20000100800 */
[----:B------:R-:W-:-:S03]  /*45730*/  ISETP.GT.AND P4, PT, R4, 0x56, PT ;  /* 0x000000560400780c */ /* 0x000fc60003f84270 */
[----:B------:R-:W2:Y:S04]  /*45740*/  LDL.LU.64 R30, [R1+0x2ae0] ;  /* 0x002ae000011e7983 */ /* 0x000ea80000300a00 */
[----:B------:R-:W-:Y:S04]  /*45750*/  STL [R1+0x2448], R85 ;  /* 0x0024485501007387 */ /* 0x000fe80000100800 */
[----:B------:R-:W2:Y:S04]  /*45760*/  LDL.LU.64 R26, [R1+0x2ad8] ;  /* 0x002ad800011a7983 */ /* 0x000ea80000300a00 */
[----:B------:R0:W-:Y:S04]  /*45770*/  @P5 STL [R1+0x10a0], R72 ;  /* 0x0010a04801005387 */ /* 0x0001e80000100800 */
[----:B------:R-:W2:Y:S04]  /*45780*/  LDL R64, [R1+0x15b8] ;  /* 0x0015b80001407983 */ /* 0x000ea80000100800 */
[----:B------:R-:W2:Y:S04]  /*45790*/  LDL R65, [R1+0x1094] ;  /* 0x0010940001417983 */ /* 0x000ea80000100800 */
[----:B0-----:R-:W2:Y:S01]  /*457a0*/  LDL R72, [R1+0x15bc] ;  /* 0x0015bc0001487983 */ /* 0x001ea20000100800 */
[----:B------:R-:W-:-:S03]  /*457b0*/  ISETP.GT.AND P3, PT, R4, 0x57, PT ;  /* 0x000000570400780c */ /* 0x000fc60003f64270 */
[----:B----4-:R-:W4:Y:S04]  /*457c0*/  @P4 LDG.E.U16 R50, desc[UR6][R66.64] ;  /* 0x0000000642324981 */ /* 0x010f28000c1e1500 */
[----:B------:R-:W4:Y:S04]  /*457d0*/  @P4 LDG.E.U16 R5, desc[UR6][R16.64] ;  /* 0x0000000610054981 */ /* 0x000f28000c1e1500 */
[----:B------:R-:W4:Y:S04]  /*457e0*/  @P4 LDG.E.U16 R80, desc[UR6][R12.64] ;  /* 0x000000060c504981 */ /* 0x000f28000c1e1500 */
[----:B------:R-:W4:Y:S04]  /*457f0*/  @P4 LDG.E.U16 R0, desc[UR6][R8.64] ;  /* 0x0000000608004981 */ /* 0x000f28000c1e1500 */
[----:B---3--:R-:W3:Y:S04]  /*45800*/  @P3 LDG.E.U16 R73, desc[UR6][R32.64] ;  /* 0x0000000620493981 */ /* 0x008ee8000c1e1500 */
[----:B--2---:R0:W-:Y:S04]  /*45810*/  @P5 STL [R1+0x1098], R51 ;  /* 0x0010983301005387 */ /* 0x0041e80000100800 */
[----:B------:R-:W2:Y:S04]  /*45820*/  LDL R18, [R1+0x108c] ;  /* 0x00108c0001127983 */ /* 0x000ea80000100800 */
[----:B------:R-:W2:Y:S04]  /*45830*/  LDL R19, [R1+0x1088] ;  /* 0x0010880001137983 */ /* 0x000ea80000100800 */
[----:B0-----:R-:W2:Y:S04]  /*45840*/  LDL R51, [R1+0x1090] ;  /* 0x0010900001337983 */ /* 0x001ea80000100800 */
[----:B------:R-:W2:Y:S04]  /*45850*/  @P3 LDG.E.U16 R93, desc[UR6][R40.64] ;  /* 0x00000006285d3981 */ /* 0x000ea8000c1e1500 */
[----:B------:R-:W-:Y:S01]  /*45860*/  @P5 STL [R1+0x109c], R81 ;  /* 0x00109c5101005387 */ /* 0x000fe20000100800 */
[----:B------:R-:W-:-:S03]  /*45870*/  ISETP.GT.AND P1, PT, R4, 0x58, PT ;  /* 0x000000580400780c */ /* 0x000fc60003f24270 */
[----:B------:R-:W2:Y:S04]  /*45880*/  LDL.LU.64 R66, [R1+0x2ad0] ;  /* 0x002ad00001427983 */ /* 0x000ea80000300a00 */
[----:B------:R-:W2:Y:S06]  /*45890*/  @P3 LDG.E.U16 R64, desc[UR6][R70.64] ;  /* 0x0000000646403981 */ /* 0x000eac000c1e1500 */
[----:B------:R-:W2:Y:S04]  /*458a0*/  @P1 LDG.E.U16 R65, desc[UR6][R74.64] ;  /* 0x000000064a411981 */ /* 0x000ea8000c1e1500 */
[----:B------:R-:W2:Y:S04]  /*458b0*/  @P3 LDG.E.U16 R72, desc[UR6][R42.64] ;  /* 0x000000062a483981 */ /* 0x000ea8000c1e1500 */
[----:B----4-:R0:W-:Y:S04]  /*458c0*/  @P4 STL [R1+0x15d4], R50 ;  /* 0x0015d43201004387 */ /* 0x0101e80000100800 */
[----:B------:R-:W4:Y:S04]  /*458d0*/  LDL R16, [R1+0x1080] ;  /* 0x0010800001107983 */ /* 0x000f280000100800 */
[----:B------:R-:W4:Y:S04]  /*458e0*/  LDL R17, [R1+0x107c] ;  /* 0x00107c0001117983 */ /* 0x000f280000100800 */
[----:B0-----:R-:W4:Y:S04]  /*458f0*/  LDL R50, [R1+0x1084] ;  /* 0x0010840001327983 */ /* 0x001f280000100800 */
[----:B------:R0:W-:Y:S04]  /*45900*/  @P4 STL [R1+0x15d0], R5 ;  /* 0x0015d00501004387 */ /* 0x0001e80000100800 */
[----:B------:R-:W4:Y:S04]  /*45910*/  LDL R12, [R1+0x1074] ;  /* 0x00107400010c7983 */ /* 0x000f280000100800 */
[----:B------:R-:W4:Y:S04]  /*45920*/  LDL R13, [R1+0x1070] ;  /* 0x00107000010d7983 */ /* 0x000f280000100800 */
[----:B------:R-:W4:Y:S04]  /*45930*/  LDL R8, [R1+0x106c] ;  /* 0x00106c0001087983 */ /* 0x000f280000100800 */
[----:B0-----:R-:W4:Y:S04]  /*45940*/  LDL R5, [R1+0x1078] ;  /* 0x0010780001057983 */ /* 0x001f280000100800 */
[----:B------:R0:W-:Y:S04]  /*45950*/  @P4 STL [R1+0x15c8], R0 ;  /* 0x0015c80001004387 */ /* 0x0001e80000100800 */
[----:B0-----:R-:W4:Y:S04]  /*45960*/  LDL R0, [R1+0x1068] ;  /* 0x0010680001007983 */ /* 0x001f280000100800 */
[----:B------:R0:W-:Y:S04]  /*45970*/  @P4 STL [R1+0x15cc], R80 ;  /* 0x0015cc5001004387 */ /* 0x0001e80000100800 */
[----:B------:R-:W4:Y:S04]  /*45980*/  LDL R9, [R1+0x1064] ;  /* 0x0010640001097983 */ /* 0x000f280000100800 */
[----:B------:R-:W4:Y:S04]  /*45990*/  LDL R32, [R1+0x1060] ;  /* 0x0010600001207983 */ /* 0x000f280000100800 */
[----:B------:R-:W4:Y:S04]  /*459a0*/  LDL R33, [R1+0x105c] ;  /* 0x00105c0001217983 */ /* 0x000f280000100800 */
[----:B------:R-:W4:Y:S04]  /*459b0*/  LDL R81, [R1+0x1058] ;  /* 0x0010580001517983 */ /* 0x000f280000100800 */
[----:B------:R-:W4:Y:S04]  /*459c0*/  LDL.LU.64 R40, [R1+0x2ac8] ;  /* 0x002ac80001287983 */ /* 0x000f280000300a00 */
[----:B0-----:R-:W4:Y:S04]  /*459d0*/  LDL R80, [R1+0x1054] ;  /* 0x0010540001507983 */ /* 0x001f280000100800 */
[----:B---3--:R0:W-:Y:S04]  /*459e0*/  @P3 STL [R1+0x15c4], R73 ;  /* 0x0015c44901003387 */ /* 0x0081e80000100800 */
[----:B0-----:R-:W3:Y:S04]  /*459f0*/  LDL R73, [R1+0x1050] ;  /* 0x0010500001497983 */ /* 0x001ee80000100800 */
[----:B--2---:R-:W2:Y:S04]  /*45a00*/  @P1 LDG.E.U16 R18, desc[UR6][R82.64] ;  /* 0x0000000652121981 */ /* 0x004ea8000c1e1500 */
[----:B------:R-:W2:Y:S04]  /*45a10*/  @P1 LDG.E.U16 R19, desc[UR6][R78.64] ;  /* 0x000000064e131981 */ /* 0x000ea8000c1e1500 */
[----:B------:R-:W2:Y:S04]  /*45a20*/  @P1 LDG.E.U16 R51, desc[UR6][R62.64] ;  /* 0x000000063e331981 */ /* 0x000ea8000c1e1500 */
[----:B------:R0:W-:Y:S04]  /*45a30*/  @P3 STL [R1+0x15c0], R93 ;  /* 0x0015c05d01003387 */ /* 0x0001e80000100800 */
[----:B0-----:R-:W3:Y:S01]  /*45a40*/  LDL R93, [R1+0x104c] ;  /* 0x00104c00015d7983 */ /* 0x001ee20000100800 */
[----:B------:R-:W-:-:S03]  /*45a50*/  ISETP.GT.AND P5, PT, R4, 0x59, PT ;  /* 0x000000590400780c */ /* 0x000fc60003fa4270 */
[----:B------:R-:W3:Y:S01]  /*45a60*/  LDL.LU.64 R42, [R1+0x2ac0] ;  /* 0x002ac000012a7983 */ /* 0x000ee20000300a00 */
[----:B------:R-:W-:-:S03]  /*45a70*/  ISETP.GT.AND P4, PT, R4, 0x5a, PT ;  /* 0x0000005a0400780c */ /* 0x000fc60003f84270 */
[----:B------:R0:W-:Y:S04]  /*45a80*/  @P3 STL [R1+0x15bc], R72 ;  /* 0x0015bc4801003387 */ /* 0x0001e80000100800 */
[----:B0-----:R-:W3:Y:S04]  /*45a90*/  LDL R72, [R1+0x1048] ;  /* 0x0010480001487983 */ /* 0x001ee80000100800 */
[----:B------:R-:W3:Y:S04]  /*45aa0*/  LDL.LU.64 R70, [R1+0x2ab8] ;  /* 0x002ab80001467983 */ /* 0x000ee80000300a00 */
[----:B------:R0:W-:Y:S01]  /*45ab0*/  @P3 STL [R1+0x15b8], R64 ;  /* 0x0015b84001003387 */ /* 0x0001e20000100800 */
[----:B------:R-:W-:-:S03]  /*45ac0*/  ISETP.GT.AND P3, PT, R4, 0x5b, PT ;  /* 0x0000005b0400780c */ /* 0x000fc60003f64270 */
[----:B0-----:R-:W3:Y:S04]  /*45ad0*/  LDL.LU R64, [R1+0x2ab0] ;  /* 0x002ab00001407983 */ /* 0x001ee80000300800 */
        /* <DEDUP_REMOVED lines=16> */
[----:B--2---:R0:W-:Y:S04]  /*45be0*/  @P1 STL [R1+0x1090], R51 ;  /* 0x0010903301001387 */ /* 0x0041e80000100800 */
        /* <DEDUP_REMOVED lines=9> */
[----:B---3--:R-:W3:Y:S04]  /*45c80*/  @P1 LDG.E.U16 R93, desc[UR6][R60.64] ;  /* 0x000000063c5d1981 */ /* 0x008ee8000c1e1500 */
        /* <DEDUP_REMOVED lines=36> */
[----:B------:R-:W-:Y:S04]  /*45ed0*/  @P3 STL [R1+0x1058], R81 ;  /* 0x0010585101003387 */ /* 0x000fe80000100800 */
[----:B---3--:R0:W-:Y:S04]  /*45ee0*/  @P1 STL [R1+0x104c], R93 ;  /* 0x00104c5d01001387 */ /* 0x0081e80000100800 */
[----:B------:R-:W3:Y:S04]  /*45ef0*/  LDL R76, [R1+0x15b0] ;  /* 0x0015b000014c7983 */ /* 0x000ee80000100800 */
[----:B------:R-:W3:Y:S01]  /*45f00*/  LDL R77, [R1+0x15ac] ;  /* 0x0015ac00014d7983 */ /* 0x000ee20000100800 */
[----:B------:R-:W-:-:S03]  /*45f10*/  ISETP.GT.AND P5, PT, R4, 0x5d, PT ;  /* 0x0000005d0400780c */ /* 0x000fc60003fa4270 */
[----:B------:R-:W3:Y:S04]  /*45f20*/  LDL R52, [R1+0x15a8] ;  /* 0x0015a80001347983 */ /* 0x000ee80000100800 */
[----:B0-----:R-:W3:Y:S04]  /*45f30*/  LDL R93, [R1+0x15b4] ;  /* 0x0015b400015d7983 */ /* 0x001ee80000100800 */
[----:B--2---:R-:W-:Y:S04]  /*45f40*/  @P1 STL [R1+0x1048], R72 ;  /* 0x0010484801001387 */ /* 0x004fe80000100800 */
[----:B------:R-:W-:Y:S04]  /*45f50*/  @P1 STL [R1+0x1050], R73 ;  /* 0x0010504901001387 */ /* 0x000fe80000100800 */
[----:B------:R0:W-:Y:S04]  /*45f60*/  @P1 STL [R1+0x1054], R80 ;  /* 0x0010545001001387 */ /* 0x0001e80000100800 */
[----:B------:R-:W2:Y:S04]  /*45f70*/  LDL R53, [R1+0x15a4] ;  /* 0x0015a40001357983 */ /* 0x000ea80000100800 */
[----:B------:R-:W2:Y:S04]  /*45f80*/  LDL R68, [R1+0x15a0] ;  /* 0x0015a00001447983 */ /* 0x000ea80000100800 */
[----:B------:R-:W2:Y:S04]  /*45f90*/  LDL R69, [R1+0x159c] ;  /* 0x00159c0001457983 */ /* 0x000ea80000100800 */
[----:B------:R-:W2:Y:S04]  /*45fa0*/  @P5 LDG.E.U16 R51, desc[UR6][R38.64] ;  /* 0x0000000626335981 */ /* 0x000ea8000c1e1500 */
[----:B------:R-:W2:Y:S04]  /*45fb0*/  LDL R81, [R1+0x102c] ;  /* 0x00102c0001517983 */ /* 0x000ea80000100800 */
[----:B------:R-:W2:Y:S01]  /*45fc0*/  LDL R60, [R1+0x1028] ;  /* 0x00102800013c7983 */ /* 0x000ea20000100800 */
[----:B------:R-:W-:-:S03]  /*45fd0*/  ISETP.GT.AND P4, PT, R4, 0x5e, PT ;  /* 0x0000005e0400780c */ /* 0x000fc60003f84270 */
[----:B----4-:R-:W4:Y:S04]  /*45fe0*/  @P5 LDG.E.U16 R50, desc[UR6][R20.64] ;  /* 0x0000000614325981 */ /* 0x010f28000c1e1500 */
[----:B------:R-:W4:Y:S04]  /*45ff0*/  LDL R38, [R1+0x1598] ;  /* 0x0015980001267983 */ /* 0x000f280000100800 */
[----:B------:R-:W4:Y:S04]  /*46000*/  LDL R39, [R1+0x1034] ;  /* 0x0010340001277983 */ /* 0x000f280000100800 */
[----:B0-----:R-:W4:Y:S04]  /*46010*/  LDL R80, [R1+0x1030] ;  /* 0x0010300001507983 */ /* 0x001f280000100800 */
[----:B------:R-:W4:Y:S04]  /*46020*/  @P5 LDG.E.U16 R5, desc[UR6][R14.64] ;  /* 0x000000060e055981 */ /* 0x000f28000c1e1500 */
[----:B------:R-:W4:Y:S01]  /*46030*/  @P5 LDG.E.U16 R0, desc[UR6][R44.64] ;  /* 0x000000062c005981 */ /* 0x000f22000c1e1500 */
[----:B------:R-:W-:-:S02]  /*46040*/  ISETP.GT.AND P3, PT, R4, 0x5f, PT ;  /* 0x0000005f0400780c */ /* 0x000fc40003f64270 */
[C---:B------:R-:W-:Y:S01]  /*46050*/  ISETP.GT.AND P1, PT, R4.reuse, 0x60, PT ;  /* 0x000000600400780c */ /* 0x040fe20003f24270 */
[----:B------:R-:W4:Y:S04]  /*46060*/  LDL R61, [R1+0x1024] ;  /* 0x00102400013d7983 */ /* 0x000f280000100800 */
[----:B------:R-:W4:Y:S04]  /*46070*/  LDL R20, [R1+0x1020] ;  /* 0x0010200001147983 */ /* 0x000f280000100800 */
[----:B------:R-:W4:Y:S04]  /*46080*/  LDL R21, [R1+0x101c] ;  /* 0x00101c0001157983 */ /* 0x000f280000100800 */
[----:B------:R-:W4:Y:S04]  /*46090*/  LDL R14, [R1+0x1018] ;  /* 0x00101800010e7983 */ /* 0x000f280000100800 */
[----:B------:R-:W4:Y:S04]  /*460a0*/  LDL R15, [R1+0x1014] ;  /* 0x00101400010f7983 */ /* 0x000f280000100800 */
[----:B------:R-:W4:Y:S04]  /*460b0*/  LDL R72, [R1+0x1010] ;  /* 0x0010100001487983 */ /* 0x000f280000100800 */
[----:B------:R-:W4:Y:S04]  /*460c0*/  LDL R73, [R1+0x100c] ;  /* 0x00100c0001497983 */ /* 0x000f280000100800 */
[----:B---3--:R-:W3:Y:S04]  /*460d0*/  @P4 LDG.E.U16 R76, desc[UR6][R26.64] ;  /* 0x000000061a4c4981 */ /* 0x008ee8000c1e1500 */
[----:B------:R-:W3:Y:S04]  /*460e0*/  @P4 LDG.E.U16 R77, desc[UR6][R66.64] ;  /* 0x00000006424d4981 */ /* 0x000ee8000c1e1500 */
[----:B------:R-:W3:Y:S04]  /*460f0*/  @P4 LDG.E.U16 R52, desc[UR6][R40.64] ;  /* 0x0000000628344981 */ /* 0x000ee8000c1e1500 */
[----:B------:R-:W3:Y:S04]  /*46100*/  @P4 LDG.E.U16 R93, desc[UR6][R30.64] ;  /* 0x000000061e5d4981 */ /* 0x000ee8000c1e1500 */
[----:B--2---:R-:W2:Y:S04]  /*46110*/  @P3 LDG.E.U16 R53, desc[UR6][R42.64] ;  /* 0x000000062a353981 */ /* 0x004ea8000c1e1500 */
[----:B------:R-:W2:Y:S04]  /*46120*/  @P3 LDG.E.U16 R68, desc[UR6][R70.64] ;  /* 0x0000000646443981 */ /* 0x000ea8000c1e1500 */
[----:B------:R-:W2:Y:S04]  /*46130*/  @P3 LDG.E.U16 R69, desc[UR6][R74.64] ;  /* 0x000000064a453981 */ /* 0x000ea8000c1e1500 */
[----:B------:R-:W2:Y:S04]  /*46140*/  @P1 LDG.E.U16 R81, desc[UR6][R78.64] ;  /* 0x000000064e511981 */ /* 0x000ea8000c1e1500 */
[----:B------:R-:W2:Y:S04]  /*46150*/  @P1 LDG.E.U16 R60, desc[UR6][R18.64] ;  /* 0x00000006123c1981 */ /* 0x000ea8000c1e1500 */
[----:B----4-:R-:W4:Y:S04]  /*46160*/  @P3 LDG.E.U16 R38, desc[UR6][R64.64] ;  /* 0x0000000640263981 */ /* 0x010f28000c1e1500 */
[----:B------:R-:W2:Y:S04]  /*46170*/  @P1 LDG.E.U16 R39, desc[UR6][R62.64] ;  /* 0x000000063e271981 */ /* 0x000ea8000c1e1500 */
[----:B------:R-:W2:Y:S04]  /*46180*/  @P1 LDG.E.U16 R80, desc[UR6][R82.64] ;  /* 0x0000000652501981 */ /* 0x000ea8000c1e1500 */
[----:B------:R0:W-:Y:S04]  /*46190*/  @P5 STL [R1+0x1040], R50 ;  /* 0x0010403201005387 */ /* 0x0001e80000100800 */
[----:B0-----:R-:W2:Y:S04]  /*461a0*/  LDL R50, [R1+0x1008] ;  /* 0x0010080001327983 */ /* 0x001ea80000100800 */
[----:B------:R0:W-:Y:S04]  /*461b0*/  @P5 STL [R1+0x1044], R51 ;  /* 0x0010443301005387 */ /* 0x0001e80000100800 */
[----:B------:R-:W4:Y:S04]  /*461c0*/  LDL R44, [R1+0x1000] ;  /* 0x00100000012c7983 */ /* 0x000f280000100800 */
[----:B------:R-:W4:Y:S04]  /*461d0*/  LDL R45, [R1+0xffc] ;  /* 0x000ffc00012d7983 */ /* 0x000f280000100800 */
[----:B0-----:R-:W4:Y:S04]  /*461e0*/  LDL R51, [R1+0x1004] ;  /* 0x0010040001337983 */ /* 0x001f280000100800 */
[----:B------:R0:W-:Y:S04]  /*461f0*/  @P5 STL [R1+0x103c], R5 ;  /* 0x00103c0501005387 */ /* 0x0001e80000100800 */
[----:B0-----:R-:W4:Y:S04]  /*46200*/  LDL R5, [R1+0xff8] ;  /* 0x000ff80001057983 */ /* 0x001f280000100800 */
[----:B------:R0:W-:Y:S04]  /*46210*/  @P5 STL [R1+0x1038], R0 ;  /* 0x0010380001005387 */ /* 0x0001e80000100800 */
[----:B------:R-:W4:Y:S04]  /*46220*/  LDL.LU.64 R30, [R1+0x29d0] ;  /* 0x0029d000011e7983 */ /* 0x000f280000300a00 */
[----:B0-----:R-:W4:Y:S04]  /*46230*/  LDL R0, [R1+0xff4] ;  /* 0x000ff40001007983 */ /* 0x001f280000100800 */
[----:B---3--:R0:W-:Y:S04]  /*46240*/  @P4 STL [R1+0x15b4], R93 ;  /* 0x0015b45d01004387 */ /* 0x0081e80000100800 */
[----:B0-----:R-:W3:Y:S01]  /*46250*/  LDL R93, [R1+0xff0] ;  /* 0x000ff000015d7983 */ /* 0x001ee20000100800 */
[----:B------:R-:W-:-:S03]  /*46260*/  ISETP.GT.AND P5, PT, R4, 0x61, PT ;  /* 0x000000610400780c */ /* 0x000fc60003fa4270 */
[----:B------:R-:W3:Y:S04]  /*46270*/  LDL.LU.64 R26, [R1+0x29c8] ;  /* 0x0029c800011a7983 */ /* 0x000ee80000300a00 */
[----:B------:R0:W-:Y:S04]  /*46280*/  @P4 STL [R1+0x15b0], R76 ;  /* 0x0015b04c01004387 */ /* 0x0001e80000100800 */
[----:B0-----:R-:W3:Y:S04]  /*46290*/  LDL.LU R76, [R1+0x29c0] ;  /* 0x0029c000014c7983 */ /* 0x001ee80000300800 */
[----:B------:R-:W3:Y:S04]  /*462a0*/  LDL.LU.64 R66, [R1+0x29b8] ;  /* 0x0029b80001427983 */ /* 0x000ee80000300a00 */
[----:B------:R0:W-:Y:S04]  /*462b0*/  @P4 STL [R1+0x15ac], R77 ;  /* 0x0015ac4d01004387 */ /* 0x0001e80000100800 */
[----:B------:R-:W3:Y:S04]  /*462c0*/  @P5 LDG.E.U16 R61, desc[UR6][R36.64] ;  /* 0x00000006243d5981 */ /* 0x000ee8000c1e1500 */
[----:B------:R-:W3:Y:S04]  /*462d0*/  @P5 LDG.E.U16 R20, desc[UR6][R22.64] ;  /* 0x0000000616145981 */ /* 0x000ee8000c1e1500 */
[----:B------:R-:W3:Y:S04]  /*462e0*/  @P5 LDG.E.U16 R21, desc[UR6][R24.64] ;  /* 0x0000000618155981 */ /* 0x000ee8000c1e1500 */
[----:B------:R-:W3:Y:S04]  /*462f0*/  @P5 LDG.E.U16 R14, desc[UR6][R16.64] ;  /* 0x00000006100e5981 */ /* 0x000ee8000c1e1500 */
[----:B0-----:R-:W3:Y:S04]  /*46300*/  LDL.LU R77, [R1+0x29b0] ;  /* 0x0029b000014d7983 */ /* 0x001ee80000300800 */
[----:B------:R-:W3:Y:S04]  /*46310*/  LDL.LU.64 R40, [R1+0x29a8] ;  /* 0x0029a80001287983 */ /* 0x000ee80000300a00 */
[----:B------:R0:W-:Y:S01]  /*46320*/  @P4 STL [R1+0x15a8], R52 ;  /* 0x0015a83401004387 */ /* 0x0001e20000100800 */
[----:B------:R-:W-:-:S03]  /*46330*/  ISETP.GT.AND P4, PT, R4, 0x62, PT ;  /* 0x000000620400780c */ /* 0x000fc60003f84270 */
[----:B0-----:R-:W3:Y:S04]  /*46340*/  LDL.LU R52, [R1+0x29a0] ;  /* 0x0029a00001347983 */ /* 0x001ee80000300800 */
[----:B------:R-:W3:Y:S04]  /*46350*/  LDL.LU.64 R42, [R1+0x2998] ;  /* 0x00299800012a7983 */ /* 0x000ee80000300a00 */
[----:B--2---:R0:W-:Y:S04]  /*46360*/  @P3 STL [R1+0x15a4], R53 ;  /* 0x0015a43501003387 */ /* 0x0041e80000100800 */
[----:B------:R-:W2:Y:S04]  /*46370*/  @P4 LDG.E.U16 R15, desc[UR6][R58.64] ;  /* 0x000000063a0f4981 */ /* 0x000ea8000c1e1500 */
[----:B------:R-:W2:Y:S04]  /*46380*/  @P4 LDG.E.U16 R72, desc[UR6][R56.64] ;  /* 0x0000000638484981 */ /* 0x000ea8000c1e1500 */
[----:B------:R-:W2:Y:S04]  /*46390*/  @P4 LDG.E.U16 R73, desc[UR6][R54.64] ;  /* 0x0000000636494981 */ /* 0x000ea8000c1e1500 */
[----:B0-----:R-:W2:Y:S04]  /*463a0*/  LDL.LU R53, [R1+0x2990] ;  /* 0x0029900001357983 */ /* 0x001ea80000300800 */
[----:B------:R-:W2:Y:S04]  /*463b0*/  LDL.LU.64 R70, [R1+0x2988] ;  /* 0x0029880001467983 */ /* 0x000ea80000300a00 */
[----:B------:R0:W-:Y:S04]  /*463c0*/  @P3 STL [R1+0x15a0], R68 ;  /* 0x0015a04401003387 */ /* 0x0001e80000100800 */
[----:B0-----:R-:W2:Y:S04]  /*463d0*/  LDL.LU R68, [R1+0x2980] ;  /* 0x0029800001447983 */ /* 0x001ea80000300800 */
[----:B------:R-:W2:Y:S04]  /*463e0*/  LDL.LU.64 R74, [R1+0x2978] ;  /* 0x00297800014a7983 */ /* 0x000ea80000300a00 */
[----:B------:R0:W-:Y:S04]  /*463f0*/  @P3 STL [R1+0x159c], R69 ;  /* 0x00159c4501003387 */ /* 0x0001e80000100800 */
[----:B0-----:R-:W2:Y:S04]  /*46400*/  LDL.LU R69, [R1+0x2970] ;  /* 0x0029700001457983 */ /* 0x001ea80000300800 */
[----:B------:R-:W2:Y:S04]  /*46410*/  LDL.LU.64 R64, [R1+0x2968] ;  /* 0x0029680001407983 */ /* 0x000ea80000300a00 */
        /* <DEDUP_REMOVED lines=8> */
[----:B0-----:R-:W4:Y:S04]  /*464a0*/  LDL.LU R39, [R1+0x2950] ;  /* 0x0029500001277983 */ /* 0x001f280000300800 */
[----:B------:R-:W4:Y:S04]  /*464b0*/  LDL.LU.64 R82, [R1+0x2948] ;  /* 0x0029480001527983 */ /* 0x000f280000300a00 */
[----:B------:R0:W-:Y:S04]  /*464c0*/  @P1 STL [R1+0x1030], R80 ;  /* 0x0010305001001387 */ /* 0x0001e80000100800 */
[----:B------:R-:W4:Y:S04]  /*464d0*/  @P3 LDG.E.U16 R51, desc[UR6][R10.64] ;  /* 0x000000060a333981 */ /* 0x000f28000c1e1500 */
[----:B0-----:R-:W4:Y:S04]  /*464e0*/  LDL.LU R80, [R1+0x2940] ;  /* 0x0029400001507983 */ /* 0x001f280000300800 */
[----:B------:R-:W4:Y:S04]  /*464f0*/  LDL.LU.64 R78, [R1+0x2938] ;  /* 0x00293800014e7983 */ /* 0x000f280000300a00 */
[----:B------:R0:W-:Y:S04]  /*46500*/  @P1 STL [R1+0x102c], R81 ;  /* 0x00102c5101001387 */ /* 0x0001e80000100800 */
[----:B------:R-:W4:Y:S04]  /*46510*/  @P3 LDG.E.U16 R5, desc[UR6][R8.64] ;  /* 0x0000000608053981 */ /* 0x000f28000c1e1500 */
[----:B0-----:R-:W4:Y:S04]  /*46520*/  LDL.LU R81, [R1+0x2930] ;  /* 0x0029300001517983 */ /* 0x001f280000300800 */
[----:B------:R-:W4:Y:S04]  /*46530*/  LDL.LU.64 R18, [R1+0x2928] ;  /* 0x0029280001127983 */ /* 0x000f280000300a00 */
[----:B------:R0:W-:Y:S01]  /*46540*/  @P1 STL [R1+0x1028], R60 ;  /* 0x0010283c01001387 */ /* 0x0001e20000100800 */
[----:B------:R-:W-:-:S03]  /*46550*/  ISETP.GT.AND P1, PT, R4, 0x64, PT ;  /* 0x000000640400780c */ /* 0x000fc60003f24270 */
[----:B0-----:R-:W4:Y:S04]  /*46560*/  LDL.LU R60, [R1+0x2920] ;  /* 0x00292000013c7983 */ /* 0x001f280000300800 */
[----:B------:R-:W4:Y:S06]  /*46570*/  LDL.LU.64 R36, [R1+0x2918] ;  /* 0x0029180001247983 */ /* 0x000f2c0000300a00 */
[----:B------:R-:W4:Y:S04]  /*46580*/  @P1 LDG.E.U16 R0, desc[UR6][R6.64] ;  /* 0x0000000606001981 */ /* 0x000f28000c1e1500 */
[----:B---3--:R-:W3:Y:S04]  /*46590*/  @P1 LDG.E.U16 R93, desc[UR6][R34.64] ;  /* 0x00000006225d1981 */ /* 0x008ee8000c1e1500 */
        /* <DEDUP_REMOVED lines=12> */
[----:B--2---:R0:W-:Y:S04]  /*46660*/  @P4 STL [R1+0x1014], R15 ;  /* 0x0010140f01004387 */ /* 0x0041e80000100800 */
        /* <DEDUP_REMOVED lines=8> */
[----:B----4-:R0:W-:Y:S04]  /*466f0*/  @P4 STL [R1+0x1008], R50 ;  /* 0x0010083201004387 */ /* 0x0101e80000100800 */
[----:B0-----:R-:W4:Y:S04]  /*46700*/  LDL.LU R50, [R1+0x28a0] ;  /* 0x0028a00001327983 */ /* 0x001f280000300800 */
[----:B------:R-:W2:Y:S04]  /*46710*/  LDL.LU.64 R10, [R1+0x2898] ;  /* 0x00289800010a7983 */ /* 0x000ea80000300a00 */
[----:B------:R0:W-:Y:S04]  /*46720*/  @P3 STL [R1+0x1004], R51 ;  /* 0x0010043301003387 */ /* 0x0001e80000100800 */
[----:B0-----:R-:W4:Y:S04]  /*46730*/  LDL.LU R51, [R1+0x2890] ;  /* 0x0028900001337983 */ /* 0x001f280000300800 */
[----:B------:R-:W2:Y:S04]  /*46740*/  LDL.LU.64 R48, [R1+0x2888] ;  /* 0x0028880001307983 */ /* 0x000ea80000300a00 */
[----:B------:R0:W-:Y:S04]  /*46750*/  @P3 STL [R1+0x1000], R44 ;  /* 0x0010002c01003387 */ /* 0x0001e80000100800 */
        /* <DEDUP_REMOVED lines=10> */
[----:B------:R-:W4:Y:S04]  /*46800*/  LDL.LU.64 R34, [R1+0x2848] ;  /* 0x0028480001227983 */ /* 0x000f280000300a00 */
[----:B---3--:R0:W-:Y:S04]  /*46810*/  @P1 STL [R1+0xff0], R93 ;  /* 0x000ff05d01001387 */ /* 0x0081e80000100800 */
[----:B0-----:R-:W3:Y:S04]  /*46820*/  LDL.LU R93, [R1+0x2840] ;  /* 0x00284000015d7983 */ /* 0x001ee80000300800 */
[----:B--2---:R-:W2:Y:S04]  /*46830*/  @P1 LDG.E.U16 R0, desc[UR6][R28.64] ;  /* 0x000000061c001981 */ /* 0x004ea8000c1e1500 */
[----:B---3--:R-:W3:Y:S04]  /*46840*/  @P1 LDG.E.U16 R93, desc[UR6][R32.64] ;  /* 0x00000006205d1981 */ /* 0x008ee8000c1e1500 */
[----:B------:R-:W2:Y:S04]  /*46850*/  LDL.LU.64 R32, [R1+0x2838] ;  /* 0x0028380001207983 */ /* 0x000ea80000300a00 */
[----:B---3--:R0:W-:Y:S04]  /*46860*/  STL [R1+0xfec], R93 ;  /* 0x000fec5d01007387 */ /* 0x0081e80000100800 */
[----:B0-----:R-:W3:Y:S04]  /*46870*/  LDL.LU R93, [R1+0x2830] ;  /* 0x00283000015d7983 */ /* 0x001ee80000300800 */
[----:B------:R-:W3:Y:S01]  /*46880*/  LDL.LU.64 R28, [R1+0x2828] ;  /* 0x00282800011c7983 */ /* 0x000ee20000300a00 */
[----:B------:R-:W-:-:S02]  /*46890*/  ISETP.GT.AND P5, PT, R4, 0x65, PT ;  /* 0x000000650400780c */ /* 0x000fc40003fa4270 */
[----:B------:R-:W-:Y:S01]  /*468a0*/  PRMT R5, RZ, 0x7610, R5 ;  /* 0x00007610ff057816 */ /* 0x000fe20000000005 */
[----:B--2---:R0:W-:Y:S04]  /*468b0*/  STL [R1+0xfe8], R0 ;  /* 0x000fe80001007387 */ /* 0x0041e80000100800 */
[----:B0-----:R-:W2:Y:S06]  /*468c0*/  LDL.LU R0, [R1+0x2820] ;  /* 0x0028200001007983 */ /* 0x001eac0000300800 */
[----:B------:R-:W4:Y:S01]  /*468d0*/  @P5 LDG.E.U16 R5, desc[UR6][R26.64] ;  /* 0x000000061a055981 */ /* 0x000f22000c1e1500 */
[----:B---3--:R-:W-:-:S02]  /*468e0*/  PRMT R29, RZ, 0x7610, R29 ;  /* 0x00007610ff1d7816 */ /* 0x008fc4000000001d */
[----:B------:R-:W-:-:S04]  /*468f0*/  PRMT R93, RZ, 0x7610, R93 ;  /* 0x00007610ff5d7816 */ /* 0x000fc8000000005d */
[----:B------:R-:W3:Y:S04]  /*46900*/  @P5 LDG.E.U16 R29, desc[UR6][R30.64] ;  /* 0x000000061e1d5981 */ /* 0x000ee8000c1e1500 */
[----:B------:R-:W4:Y:S01]  /*46910*/  @P5 LDG.E.U16 R93, desc[UR6][R66.64] ;  /* 0x00000006425d5981 */ /* 0x000f22000c1e1500 */
[----:B--2---:R-:W-:-:S03]  /*46920*/  PRMT R0, RZ, 0x7610, R0 ;  /* 0x00007610ff007816 */ /* 0x004fc60000000000 */
[----:B------:R-:W2:Y:S04]  /*46930*/  LDL.LU.64 R30, [R1+0x2818] ;  /* 0x00281800011e7983 */ /* 0x000ea80000300a00 */
[----:B------:R-:W2:Y:S04]  /*46940*/  @P5 LDG.E.U16 R0, desc[UR6][R76.64] ;  /* 0x000000064c005981 */ /* 0x000ea8000c1e1500 */
[----:B---3--:R0:W-:Y:S04]  /*46950*/  STL [R1+0xfe4], R29 ;  /* 0x000fe41d01007387 */ /* 0x0081e80000100800 */
[----:B0-----:R-:W3:Y:S04]  /*46960*/  LDL.LU R29, [R1+0x2810] ;  /* 0x00281000011d7983 */ /* 0x001ee80000300800 */
[----:B------:R-:W3:Y:S04]  /*46970*/  LDL.LU.64 R26, [R1+0x2808] ;  /* 0x00280800011a7983 */ /* 0x000ee80000300a00 */
[----:B----4-:R0:W-:Y:S04]  /*46980*/  STL [R1+0xfe0], R5 ;  /* 0x000fe00501007387 */ /* 0x0101e80000100800 */
[----:B0-----:R-:W4:Y:S04]  /*46990*/  LDL.LU R5, [R1+0x2800] ;  /* 0x0028000001057983 */ /* 0x001f280000300800 */
[----:B------:R-:W3:Y:S04]  /*469a0*/  LDL.LU.64 R66, [R1+0x27f8] ;  /* 0x0027f80001427983 */ /* 0x000ee80000300a00 */
[----:B------:R0:W-:Y:S04]  /*469b0*/  STL [R1+0xfdc], R93 ;  /* 0x000fdc5d01007387 */ /* 0x0001e80000100800 */
[----:B0-----:R-:W3:Y:S04]  /*469c0*/  LDL.LU R93, [R1+0x27f0] ;  /* 0x0027f000015d7983 */ /* 0x001ee80000300800 */
[----:B------:R-:W3:Y:S01]  /*469d0*/  LDL.LU.64 R76, [R1+0x27e8] ;  /* 0x0027e800014c7983 */ /* 0x000ee20000300a00 */
[----:B------:R-:W-:-:S03]  /*469e0*/  ISETP.GT.AND P1, PT, R4, 0x68, PT ;  /* 0x000000680400780c */ /* 0x000fc60003f24270 */
[----:B--2---:R0:W-:Y:S04]  /*469f0*/  STL [R1+0xfd8], R0 ;  /* 0x000fd80001007387 */ /* 0x0041e80000100800 */
[----:B0-----:R-:W2:Y:S01]  /*46a00*/  LDL.LU R0, [R1+0x27e0] ;  /* 0x0027e00001007983 */ /* 0x001ea20000300800 */
[----:B----4-:R-:W-:-:S06]  /*46a10*/  PRMT R5, RZ, 0x7610, R5 ;  /* 0x00007610ff057816 */ /* 0x010fcc0000000005 */
[----:B------:R-:W4:Y:S01]  /*46a20*/  @P1 LDG.E.U16 R5, desc[UR6][R82.64] ;  /* 0x0000000652051981 */ /* 0x000f22000c1e1500 */
[----:B---3--:R-:W-:Y:S02]  /*46a30*/  PRMT R77, RZ, 0x7610, R77 ;  /* 0x00007610ff4d7816 */ /* 0x008fe4000000004d */
        /* <DEDUP_REMOVED lines=18> */
[----:B---3--:R-:W-:Y:S02]  /*46b60*/  PRMT R80, RZ, 0x7610, R80 ;  /* 0x00007610ff507816 */ /* 0x008fe40000000050 */
[----:B------:R-:W-:Y:S02]  /*46b70*/  PRMT R81, RZ, 0x7610, R81 ;  /* 0x00007610ff517816 */ /* 0x000fe40000000051 */
[----:B------:R-:W-:Y:S02]  /*46b80*/  PRMT R93, RZ, 0x7610, R93 ;  /* 0x00007610ff5d7816 */ /* 0x000fe4000000005d */
[----:B------:R-:W3:Y:S04]  /*46b90*/  @P5 LDG.E.U16 R80, desc[UR6][R76.64] ;  /* 0x000000064c505981 */ /* 0x000ee8000c1e1500 */
[----:B------:R-:W4:Y:S04]  /*46ba0*/  @P5 LDG.E.U16 R81, desc[UR6][R82.64] ;  /* 0x0000000652515981 */ /* 0x000f28000c1e1500 */
[----:B------:R-:W4:Y:S04]  /*46bb0*/  @P5 LDG.E.U16 R93, desc[UR6][R78.64] ;  /* 0x000000064e5d5981 */ /* 0x000f28000c1e1500 */
[----:B------:R-:W4:Y:S01]  /*46bc0*/  LDL.LU.64 R76, [R1+0x2798] ;  /* 0x00279800014c7983 */ /* 0x000f220000300a00 */
[----:B--2---:R-:W-:-:S03]  /*46bd0*/  PRMT R0, RZ, 0x7610, R0 ;  /* 0x00007610ff007816 */ /* 0x004fc60000000000 */
[----:B---3--:R0:W-:Y:S04]  /*46be0*/  STL [R1+0xf74], R80 ;  /* 0x000f745001007387 */ /* 0x0081e80000100800 */
[----:B0-----:R-:W2:Y:S04]  /*46bf0*/  LDL.LU R80, [R1+0x2790] ;  /* 0x0027900001507983 */ /* 0x001ea80000300800 */
[----:B------:R-:W3:Y:S04]  /*46c00*/  LDL.LU.64 R82, [R1+0x2788] ;  /* 0x0027880001527983 */ /* 0x000ee80000300a00 */
[----:B----4-:R0:W-:Y:S04]  /*46c10*/  STL [R1+0xf70], R81 ;  /* 0x000f705101007387 */ /* 0x0101e80000100800 */
[----:B------:R1:W4:Y:S04]  /*46c20*/  @P5 LDG.E.U16 R0, desc[UR6][R76.64] ;  /* 0x000000064c005981 */ /* 0x000328000c1e1500 */
[----:B0-----:R-:W2:Y:S04]  /*46c30*/  LDL.LU R81, [R1+0x2780] ;  /* 0x0027800001517983 */ /* 0x001ea80000300800 */
[----:B------:R-:W2:Y:S04]  /*46c40*/  LDL.LU.64 R78, [R1+0x2778] ;  /* 0x00277800014e7983 */ /* 0x000ea80000300a00 */
[----:B------:R0:W-:Y:S04]  /*46c50*/  STL [R1+0xf6c], R93 ;  /* 0x000f6c5d01007387 */ /* 0x0001e80000100800 */
[----:B0-----:R-:W2:Y:S04]  /*46c60*/  LDL.LU R93, [R1+0x2770] ;  /* 0x00277000015d7983 */ /* 0x001ea80000300800 */
[----:B------:R-:W1:Y:S01]  /*46c70*/  LDL.LU.64 R76, [R1+0x2768] ;  /* 0x00276800014c7983 */ /* 0x000e620000300a00 */
[----:B------:R-:W-:-:S02]  /*46c80*/  ISETP.GT.AND P1, PT, R4, 0x78, PT ;  /* 0x000000780400780c */ /* 0x000fc40003f24270 */
[----:B-1----:R-:W-:Y:S02]  /*46c90*/  PRMT R76, RZ, 0x7610, R76 ;  /* 0x00007610ff4c7816 */ /* 0x002fe4000000004c */
[----:B------:R-:W-:-:S09]  /*46ca0*/  PRMT R77, RZ, 0x7610, R77 ;  /* 0x00007610ff4d7816 */ /* 0x000fd2000000004d */
[----:B---3--:R-:W3:Y:S04]  /*46cb0*/  @P1 LDG.E.U16 R76, desc[UR6][R82.64] ;  /* 0x00000006524c1981 */ /* 0x008ee8000c1e1500 */
[----:B--2---:R-:W2:Y:S04]  /*46cc0*/  @P1 LDG.E.U16 R77, desc[UR6][R80.64] ;  /* 0x00000006504d1981 */ /* 0x004ea8000c1e1500 */
[----:B----4-:R0:W-:Y:S01]  /*46cd0*/  STL [R1+0xf68], R0 ;  /* 0x000f680001007387 */ /* 0x0101e20000100800 */
[----:B------:R-:W-:-:S06]  /*46ce0*/  PRMT R93, RZ, 0x7610, R93 ;  /* 0x00007610ff5d7816 */ /* 0x000fcc000000005d */
[----:B------:R-:W4:Y:S04]  /*46cf0*/  @P1 LDG.E.U16 R93, desc[UR6][R78.64] ;  /* 0x000000064e5d1981 */ /* 0x000f28000c1e1500 */
[----:B0-----:R-:W2:Y:S04]  /*46d00*/  LDL.LU R0, [R1+0x2760] ;  /* 0x0027600001007983 */ /* 0x001ea80000300800 */
[----:B---3--:R0:W-:Y:S04]  /*46d10*/  STL [R1+0xf14], R76 ;  /* 0x000f144c01007387 */ /* 0x0081e80000100800 */
[----:B0-----:R-:W3:Y:S04]  /*46d20*/  LDL.LU R76, [R1+0x275c] ;  /* 0x00275c00014c7983 */ /* 0x001ee80000300800 */
[----:B------:R-:W-:Y:S04]  /*46d30*/  STL [R1+0x213c], R82 ;  /* 0x00213c5201007387 */ /* 0x000fe80000100800 */
[----:B------:R-:W-:Y:S04]  /*46d40*/  STL [R1+0x220c], R82 ;  /* 0x00220c5201007387 */ /* 0x000fe80000100800 */
[----:B------:R-:W-:Y:S04]  /*46d50*/  STL [R1+0x23f8], R82 ;  /* 0x0023f85201007387 */ /* 0x000fe80000100800 */
[----:B------:R-:W-:Y:S04]  /*46d60*/  STL [R1+0x2138], R83 ;  /* 0x0021385301007387 */ /* 0x000fe80000100800 */
[----:B------:R-:W-:Y:S04]  /*46d70*/  STL [R1+0x2210], R83 ;  /* 0x0022105301007387 */ /* 0x000fe80000100800 */
[----:B------:R-:W-:Y:S04]  /*46d80*/  STL [R1+0x23fc], R83 ;  /* 0x0023fc5301007387 */ /* 0x000fe80000100800 */
[----:B--2---:R0:W-:Y:S04]  /*46d90*/  STL [R1+0xf10], R77 ;  /* 0x000f104d01007387 */ /* 0x0041e80000100800 */
[----:B0-----:R-:W3:Y:S04]  /*46da0*/  LDL.LU R77, [R1+0x2758] ;  /* 0x00275800014d7983 */ /* 0x001ee80000300800 */
[----:B------:R-:W-:Y:S01]  /*46db0*/  STL [R1+0x2144], R80 ;  /* 0x0021445001007387 */ /* 0x000fe20000100800 */
[----:B------:R-:W-:-:S03]  /*46dc0*/  PRMT R0, RZ, 0x7610, R0 ;  /* 0x00007610ff007816 */ /* 0x000fc60000000000 */
[----:B------:R-:W-:Y:S04]  /*46dd0*/  STL [R1+0x2214], R80 ;  /* 0x0022145001007387 */ /* 0x000fe80000100800 */
[----:B------:R-:W-:Y:S04]  /*46de0*/  STL [R1+0x2400], R80 ;  /* 0x0024005001007387 */ /* 0x000fe80000100800 */
[----:B------:R-:W-:Y:S04]  /*46df0*/  STL [R1+0x2140], R81 ;  /* 0x0021405101007387 */ /* 0x000fe80000100800 */
[----:B------:R-:W-:Y:S04]  /*46e00*/  STL [R1+0x2218], R81 ;  /* 0x0022185101007387 */ /* 0x000fe80000100800 */
[----:B------:R-:W-:Y:S04]  /*46e10*/  STL [R1+0x2404], R81 ;  /* 0x0024045101007387 */ /* 0x000fe80000100800 */
[----:B----4-:R0:W-:Y:S04]  /*46e20*/  STL [R1+0xf0c], R93 ;  /* 0x000f0c5d01007387 */ /* 0x0101e80000100800 */
[----:B0-----:R-:W2:Y:S04]  /*46e30*/  LDL.LU R93, [R1+0x2754] ;  /* 0x00275400015d7983 */ /* 0x001ea80000300800 */
[----:B---3--:R-:W3:Y:S01]  /*46e40*/  @P1 LDG.E.U16 R0, desc[UR6][R76.64] ;  /* 0x000000064c001981 */ /* 0x008ee2000c1e1500 */
[----:B------:R-:W-:-:S02]  /*46e50*/  ISETP.GT.AND P4, PT, R4, 0x66, PT ;  /* 0x000000660400780c */ /* 0x000fc40003f84270 */
[----:B------:R-:W-:Y:S01]  /*46e60*/  PRMT R39, RZ, 0x7610, R39 ;  /* 0x00007610ff277816 */ /* 0x000fe20000000027 */
[----:B------:R-:W-:Y:S04]  /*46e70*/  STL [R1+0x214c], R78 ;  /* 0x00214c4e01007387 */ /* 0x000fe80000100800 */
[----:B------:R-:W-:Y:S04]  /*46e80*/  STL [R1+0x221c], R78 ;  /* 0x00221c4e01007387 */ /* 0x000fe80000100800 */
[----:B------:R-:W-:Y:S01]  /*46e90*/  STL [R1+0x2148], R79 ;  /* 0x0021484f01007387 */ /* 0x000fe20000100800 */
[----:B------:R-:W-:-:S03]  /*46ea0*/  PRMT R5, RZ, 0x7610, R5 ;  /* 0x00007610ff057816 */ /* 0x000fc60000000005 */
[----:B------:R-:W-:Y:S04]  /*46eb0*/  STL [R1+0x2220], R79 ;  /* 0x0022204f01007387 */ /* 0x000fe80000100800 */
[----:B------:R-:W-:Y:S04]  /*46ec0*/  STL [R1+0x2408], R79 ;  /* 0x0024084f01007387 */ /* 0x000fe80000100800 */
[----:B------:R-:W4:Y:S04]  /*46ed0*/  @P4 LDG.E.U16 R39, desc[UR6][R40.64] ;  /* 0x0000000628274981 */ /* 0x000f28000c1e1500 */
[----:B------:R-:W4:Y:S01]  /*46ee0*/  @P4 LDG.E.U16 R5, desc[UR6][R42.64] ;  /* 0x000000062a054981 */ /* 0x000f22000c1e1500 */
[----:B--2---:R-:W-:-:S06]  /*46ef0*/  PRMT R93, RZ, 0x7610, R93 ;  /* 0x00007610ff5d7816 */ /* 0x004fcc000000005d */
[----:B------:R-:W2:Y:S04]  /*46f00*/  @P4 LDG.E.U16 R93, desc[UR6][R52.64] ;  /* 0x00000006345d4981 */ /* 0x000ea8000c1e1500 */
[----:B---3--:R0:W-:Y:S04]  /*46f10*/  STL [R1+0xf08], R0 ;  /* 0x000f080001007387 */ /* 0x0081e80000100800 */
[----:B0-----:R-:W3:Y:S04]  /*46f20*/  LDL.LU R0, [R1+0x2750] ;  /* 0x0027500001007983 */ /* 0x001ee80000300800 */
[----:B------:R-:W-:Y:S04]  /*46f30*/  STL [R1+0x2154], R76 ;  /* 0x0021544c01007387 */ /* 0x000fe80000100800 */
[----:B------:R-:W-:Y:S04]  /*46f40*/  STL [R1+0x2224], R76 ;  /* 0x0022244c01007387 */ /* 0x000fe80000100800 */
[----:B------:R-:W-:Y:S04]  /*46f50*/  STL [R1+0x240c], R76 ;  /* 0x00240c4c01007387 */ /* 0x000fe80000100800 */
[----:B------:R-:W-:Y:S04]  /*46f60*/  STL [R1+0x2150], R77 ;  /* 0x0021504d01007387 */ /* 0x000fe80000100800 */
[----:B------:R-:W3:Y:S04]  /*46f70*/  LDL.LU.64 R40, [R1+0x2748] ;  /* 0x0027480001287983 */ /* 0x000ee80000300a00 */
[----:B----4-:R0:W-:Y:S04]  /*46f80*/  STL [R1+0x1594], R39 ;  /* 0x0015942701007387 */ /* 0x0101e80000100800 */
[----:B0-----:R-:W4:Y:S04]  /*46f90*/  LDL.LU R39, [R1+0x2740] ;  /* 0x0027400001277983 */ /* 0x001f280000300800 */
[----:B------:R-:W4:Y:S04]  /*46fa0*/  LDL.LU.64 R42, [R1+0x2738] ;  /* 0x00273800012a7983 */ /* 0x000f280000300a00 */
[----:B------:R0:W-:Y:S04]  /*46fb0*/  STL [R1+0x1590], R5 ;  /* 0x0015900501007387 */ /* 0x0001e80000100800 */
[----:B0-----:R-:W4:Y:S04]  /*46fc0*/  LDL.LU R5, [R1+0x2730] ;  /* 0x0027300001057983 */ /* 0x001f280000300800 */
[----:B------:R-:W4:Y:S04]  /*46fd0*/  LDL.LU.64 R52, [R1+0x2728] ;  /* 0x0027280001347983 */ /* 0x000f280000300a00 */
[----:B--2---:R0:W-:Y:S04]  /*46fe0*/  STL [R1+0x158c], R93 ;  /* 0x00158c5d01007387 */ /* 0x0041e80000100800 */
[----:B0-----:R-:W2:Y:S01]  /*46ff0*/  LDL.LU R93, [R1+0x2720] ;  /* 0x00272000015d7983 */ /* 0x001ea20000300800 */
[----:B---3--:R-:W-:-:S06]  /*47000*/  PRMT R0, RZ, 0x7610, R0 ;  /* 0x00007610ff007816 */ /* 0x008fcc0000000000 */
[----:B------:R-:W3:Y:S04]  /*47010*/  @P4 LDG.E.U16 R0, desc[UR6][R70.64] ;  /* 0x0000000646004981 */ /* 0x000ee8000c1e1500 */
[----:B------:R-:W3:Y:S01]  /*47020*/  LDL.LU.64 R70, [R1+0x2718] ;  /* 0x0027180001467983 */ /* 0x000ee20000300a00 */
[----:B------:R-:W-:Y:S02]  /*47030*/  ISETP.GT.AND P3, PT, R4, 0x67, PT ;  /* 0x000000670400780c */ /* 0x000fe40003f64270 */
[----:B----4-:R-:W-:-:S11]  /*47040*/  PRMT R5, RZ, 0x7610, R5 ;  /* 0x00007610ff057816 */ /* 0x010fd60000000005 */
[----:B------:R-:W4:Y:S01]  /*47050*/  @P3 LDG.E.U16 R5, desc[UR6][R68.64] ;  /* 0x0000000644053981 */ /* 0x000f22000c1e1500 */
[----:B--2---:R-:W-:-:S06]  /*47060*/  PRMT R93, RZ, 0x7610, R93 ;  /* 0x00007610ff5d7816 */ /* 0x004fcc000000005d */
[----:B------:R-:W2:Y:S04]  /*47070*/  @P3 LDG.E.U16 R93, desc[UR6][R64.64] ;  /* 0x00000006405d3981 */ /* 0x000ea8000c1e1500 */
[----:B---3--:R0:W-:Y:S01]  /*47080*/  STL [R1+0x1588], R0 ;  /* 0x0015880001007387 */ /* 0x0081e20000100800 */
[----:B------:R-:W-:-:S03]  /*47090*/  PRMT R71, RZ, 0x7610, R71 ;  /* 0x00007610ff477816 */ /* 0x000fc60000000047 */
[----:B0-----:R-:W3:Y:S04]  /*470a0*/  LDL.LU R0, [R1+0x2710] ;  /* 0x0027100001007983 */ /* 0x001ee80000300800 */
[----:B------:R-:W2:Y:S04]  /*470b0*/  @P3 LDG.E.U16 R71, desc[UR6][R74.64] ;  /* 0x000000064a473981 */ /* 0x000ea8000c1e1500 */
[----:B------:R-:W4:Y:S01]  /*470c0*/  LDL.LU.64 R74, [R1+0x2708] ;  /* 0x00270800014a7983 */ /* 0x000f220000300a00 */
[----:B---3--:R-:W-:-:S03]  /*470d0*/  PRMT R0, RZ, 0x7610, R0 ;  /* 0x00007610ff007816 */ /* 0x008fc60000000000 */
[----:B--2---:R0:W-:Y:S04]  /*470e0*/  STL [R1+0x1584], R71 ;  /* 0x0015844701007387 */ /* 0x0041e80000100800 */
[----:B------:R-:W2:Y:S04]  /*470f0*/  @P3 LDG.E.U16 R0, desc[UR6][R62.64] ;  /* 0x000000063e003981 */ /* 0x000ea8000c1e1500 */
        /* <DEDUP_REMOVED lines=16> */
[----:B------:R-:W4:Y:S04]  /*47200*/  @P5 LDG.E.U16 R93, desc[UR6][R60.64] ;  /* 0x000000063c5d5981 */ /* 0x000f28000c1e1500 */
[----:B------:R-:W4:Y:S01]  /*47210*/  LDL.LU.64 R18, [R1+0x26c8] ;  /* 0x0026c80001127983 */ /* 0x000f220000300a00 */
[----:B--2---:R-:W-:-:S06]  /*47220*/  PRMT R0, RZ, 0x7610, R0 ;  /* 0x00007610ff007816 */ /* 0x004fcc0000000000 */
        /* <DEDUP_REMOVED lines=62> */
[----:B--2---:R-:W-:-:S06]  /*47610*/  PRMT R0, RZ, 0x7610, R0 ;  /* 0x00007610ff007816 */ /* 0x004fcc0000000000 */
[----:B------:R0:W2:Y:S04]  /*47620*/  @P1 LDG.E.U16 R0, desc[UR6][R68.64] ;  /* 0x0000000644001981 */ /* 0x0000a8000c1e1500 */
[----:B---3--:R1:W-:Y:S04]  /*47630*/  STL [R1+0xf64], R72 ;  /* 0x000f644801007387 */ /* 0x0083e80000100800 */
[----:B-1----:R-:W3:Y:S04]  /*47640*/  LDL.LU R72, [R1+0x2600] ;  /* 0x0026000001487983 */ /* 0x002ee80000300800 */
[----:B------:R-:W2:Y:S04]  /*47650*/  LDL.LU.64 R74, [R1+0x25f8] ;  /* 0x0025f800014a7983 */ /* 0x000ea80000300a00 */
[----:B----4-:R1:W-:Y:S04]  /*47660*/  STL [R1+0xf60], R73 ;  /* 0x000f604901007387 */ /* 0x0103e80000100800 */
[----:B-1----:R-:W3:Y:S04]  /*47670*/  LDL.LU R73, [R1+0x25f0] ;  /* 0x0025f00001497983 */ /* 0x002ee80000300800 */
[----:B------:R-:W4:Y:S04]  /*47680*/  LDL.LU.64 R70, [R1+0x25e8] ;  /* 0x0025e80001467983 */ /* 0x000f280000300a00 */
[----:B------:R1:W-:Y:S04]  /*47690*/  STL [R1+0xf5c], R93 ;  /* 0x000f5c5d01007387 */ /* 0x0003e80000100800 */
[----:B-1----:R-:W2:Y:S04]  /*476a0*/  LDL.LU R93, [R1+0x25e0] ;  /* 0x0025e000015d7983 */ /* 0x002ea80000300800 */
[----:B------:R-:W0:Y:S01]  /*476b0*/  LDL.LU.64 R68, [R1+0x25d8] ;  /* 0x0025d80001447983 */ /* 0x000e220000300a00 */
[----:B------:R-:W-:-:S02]  /*476c0*/  ISETP.GT.AND P4, PT, R4, 0x79, PT ;  /* 0x000000790400780c */ /* 0x000fc40003f84270 */
[----:B0-----:R-:W-:Y:S02]  /*476d0*/  PRMT R68, RZ, 0x7610, R68 ;  /* 0x00007610ff447816 */ /* 0x001fe40000000044 */
[----:B------:R-:W-:-:S09]  /*476e0*/  PRMT R69, RZ, 0x7610, R69 ;  /* 0x00007610ff457816 */ /* 0x000fd20000000045 */
[----:B--2---:R-:W2:Y:S04]  /*476f0*/  @P4 LDG.E.U16 R68, desc[UR6][R74.64] ;  /* 0x000000064a444981 */ /* 0x004ea8000c1e1500 */
[----:B---3--:R-:W3:Y:S04]  /*47700*/  @P4 LDG.E.U16 R69, desc[UR6][R72.64] ;  /* 0x0000000648454981 */ /* 0x008ee8000c1e1500 */
[----:B------:R0:W-:Y:S01]  /*47710*/  STL [R1+0xf58], R0 ;  /* 0x000f580001007387 */ /* 0x0001e20000100800 */
[----:B------:R-:W-:-:S06]  /*47720*/  PRMT R93, RZ, 0x7610, R93 ;  /* 0x00007610ff5d7816 */ /* 0x000fcc000000005d */
[----:B----4-:R-:W4:Y:S04]  /*47730*/  @P4 LDG.E.U16 R93, desc[UR6][R70.64] ;  /* 0x00000006465d4981 */ /* 0x010f28000c1e1500 */
[----:B0-----:R-:W3:Y:S04]  /*47740*/  LDL.LU R0, [R1+0x25d0] ;  /* 0x0025d00001007983 */ /* 0x001ee80000300800 */
[----:B--2---:R0:W-:Y:S04]  /*47750*/  STL [R1+0xf04], R68 ;  /* 0x000f044401007387 */ /* 0x0041e80000100800 */
[----:B0-----:R-:W2:Y:S04]  /*47760*/  LDL.LU R68, [R1+0x25cc] ;  /* 0x0025cc0001447983 */ /* 0x001ea80000300800 */
[----:B------:R-:W-:Y:S04]  /*47770*/  STL [R1+0x215c], R74 ;  /* 0x00215c4a01007387 */ /* 0x000fe80000100800 */
[----:B------:R-:W-:Y:S04]  /*47780*/  STL [R1+0x2228], R74 ;  /* 0x0022284a01007387 */ /* 0x000fe80000100800 */
[----:B------:R-:W-:Y:S04]  /*47790*/  STL [R1+0x2410], R74 ;  /* 0x0024104a01007387 */ /* 0x000fe80000100800 */
[----:B------:R-:W-:Y:S04]  /*477a0*/  STL [R1+0x2158], R75 ;  /* 0x0021584b01007387 */ /* 0x000fe80000100800 */
[----:B------:R-:W-:Y:S04]  /*477b0*/  STL [R1+0x222c], R75 ;  /* 0x00222c4b01007387 */ /* 0x000fe80000100800 */
[----:B------:R-:W-:Y:S04]  /*477c0*/  STL [R1+0x2414], R75 ;  /* 0x0024144b01007387 */ /* 0x000fe80000100800 */
[----:B---3--:R0:W-:Y:S04]  /*477d0*/  STL [R1+0xf00], R69 ;  /* 0x000f004501007387 */ /* 0x0081e80000100800 */
[----:B0-----:R-:W2:Y:S04]  /*477e0*/  LDL.LU R69, [R1+0x25c8] ;  /* 0x0025c80001457983 */ /* 0x001ea80000300800 */
[----:B------:R-:W-:Y:S04]  /*477f0*/  STL [R1+0x2164], R72 ;  /* 0x0021644801007387 */ /* 0x000fe80000100800 */
[----:B------:R-:W-:Y:S04]  /*47800*/  STL [R1+0x2230], R72 ;  /* 0x0022304801007387 */ /* 0x000fe80000100800 */
[----:B------:R-:W-:Y:S04]  /*47810*/  STL [R1+0x2418], R72 ;  /* 0x0024184801007387 */ /* 0x000fe80000100800 */
[----:B------:R-:W-:Y:S04]  /*47820*/  STL [R1+0x2160], R73 ;  /* 0x0021604901007387 */ /* 0x000fe80000100800 */
[----:B------:R-:W-:Y:S01]  /*47830*/  STL [R1+0x2234], R73 ;  /* 0x0022344901007387 */ /* 0x000fe20000100800 */
[----:B------:R-:W-:-:S03]  /*47840*/  PRMT R0, RZ, 0x7610, R0 ;  /* 0x00007610ff007816 */ /* 0x000fc60000000000 */
[----:B------:R-:W-:Y:S04]  /*47850*/  STL [R1+0x241c], R73 ;  /* 0x00241c4901007387 */ /* 0x000fe80000100800 */
[----:B----4-:R0:W-:Y:S01]  /*47860*/  STL [R1+0xefc], R93 ;  /* 0x000efc5d01007387 */ /* 0x0101e20000100800 */
[----:B------:R-:W-:-:S03]  /*47870*/  ISETP.GT.AND P3, PT, R4, 0x6c, PT ;  /* 0x0000006c0400780c */ /* 0x000fc60003f64270 */
[----:B0-----:R-:W3:Y:S04]  /*47880*/  LDL.LU R93, [R1+0x25c4] ;  /* 0x0025c400015d7983 */ /* 0x001ee80000300800 */
[----:B------:R-:W-:Y:S04]  /*47890*/  STL [R1+0x216c], R70 ;  /* 0x00216c4601007387 */ /* 0x000fe80000100800 */
[----:B------:R-:W-:Y:S04]  /*478a0*/  STL [R1+0x2238], R70 ;  /* 0x0022384601007387 */ /* 0x000fe80000100800 */
[----:B------:R-:W-:Y:S04]  /*478b0*/  STL [R1+0x2420], R70 ;  /* 0x0024204601007387 */ /* 0x000fe80000100800 */
[----:B------:R-:W-:Y:S04]  /*478c0*/  STL [R1+0x2168], R71 ;  /* 0x0021684701007387 */ /* 0x000fe80000100800 */
[----:B------:R-:W-:Y:S04]  /*478d0*/  STL [R1+0x223c], R71 ;  /* 0x00223c4701007387 */ /* 0x000fe80000100800 */
[----:B------:R0:W-:Y:S01]  /*478e0*/  STL [R1+0x2424], R71 ;  /* 0x0024244701007387 */ /* 0x0001e20000100800 */
[----:B------:R-:W-:-:S02]  /*478f0*/  PRMT R86, RZ, 0x7610, R86 ;  /* 0x00007610ff567816 */ /* 0x000fc40000000056 */
[----:B------:R-:W-:Y:S02]  /*47900*/  PRMT R85, RZ, 0x7610, R85 ;  /* 0x00007610ff557816 */ /* 0x000fe40000000055 */
[----:B------:R-:W-:Y:S02]  /*47910*/  PRMT R84, RZ, 0x7610, R84 ;  /* 0x00007610ff547816 */ /* 0x000fe40000000054 */
[----:B------:R-:W4:Y:S04]  /*47920*/  @P3 LDG.E.U16 R86, desc[UR6][R10.64] ;  /* 0x000000060a563981 */ /* 0x000f28000c1e1500 */
[----:B------:R-:W3:Y:S04]  /*47930*/  @P3 LDG.E.U16 R85, desc[UR6][R50.64] ;  /* 0x0000000632553981 */ /* 0x000ee8000c1e1500 */
[----:B------:R-:W3:Y:S01]  /*47940*/  @P3 LDG.E.U16 R84, desc[UR6][R48.64] ;  /* 0x0000000630543981 */ /* 0x000ee2000c1e1500 */
[----:B0-----:R-:W-:-:S06]  /*47950*/  PRMT R71, RZ, 0x7610, R71 ;  /* 0x00007610ff477816 */ /* 0x001fcc0000000047 */
[----:B------:R-:W3:Y:S04]  /*47960*/  @P3 LDG.E.U16 R71, desc[UR6][R12.64] ;  /* 0x000000060c473981 */ /* 0x000ee8000c1e1500 */
[----:B--2---:R-:W2:Y:S01]  /*47970*/  @P4 LDG.E.U16 R0, desc[UR6][R68.64] ;  /* 0x0000000644004981 */ /* 0x004ea2000c1e1500 */
[----:B------:R-:W-:Y:S02]  /*47980*/  ISETP.GT.AND P1, PT, R4, 0x6d, PT ;  /* 0x0000006d0400780c */ /* 0x000fe40003f24270 */
[----:B------:R-:W-:Y:S02]  /*47990*/  PRMT R79, RZ, 0x7610, R79 ;  /* 0x00007610ff4f7816 */ /* 0x000fe4000000004f */
[----:B------:R-:W-:Y:S02]  /*479a0*/  PRMT R81, RZ, 0x7610, R81 ;  /* 0x00007610ff517816 */ /* 0x000fe40000000051 */
[----:B------:R-:W-:-:S02]  /*479b0*/  PRMT R80, RZ, 0x7610, R80 ;  /* 0x00007610ff507816 */ /* 0x000fc40000000050 */
[----:B------:R-:W-:-:S05]  /*479c0*/  PRMT R83, RZ, 0x7610, R83 ;  /* 0x00007610ff537816 */ /* 0x000fca0000000053 */
[----:B------:R-:W3:Y:S04]  /*479d0*/  @P1 LDG.E.U16 R79, desc[UR6][R46.64] ;  /* 0x000000062e4f1981 */ /* 0x000ee8000c1e1500 */
[----:B------:R-:W3:Y:S04]  /*479e0*/  @P1 LDG.E.U16 R81, desc[UR6][R44.64] ;  /* 0x000000062c511981 */ /* 0x000ee8000c1e1500 */
[----:B------:R-:W3:Y:S04]  /*479f0*/  @P1 LDG.E.U16 R80, desc[UR6][R8.64] ;  /* 0x0000000608501981 */ /* 0x000ee8000c1e1500 */
[----:B------:R-:W3:Y:S01]  /*47a00*/  @P1 LDG.E.U16 R83, desc[UR6][R6.64] ;  /* 0x0000000606531981 */ /* 0x000ee2000c1e1500 */
[----:B------:R-:W-:-:S02]  /*47a10*/  ISETP.GT.AND P1, PT, R4, 0x72, PT ;  /* 0x000000720400780c */ /* 0x000fc40003f24270 */
[----:B------:R-:W-:Y:S02]  /*47a20*/  ISETP.GT.AND P4, PT, R4, 0x6e, PT ;  /* 0x0000006e0400780c */ /* 0x000fe40003f84270 */
[----:B------:R-:W-:Y:S02]  /*47a30*/  PRMT R78, RZ, 0x7610, R78 ;  /* 0x00007610ff4e7816 */ /* 0x000fe4000000004e */
[----:B------:R-:W-:Y:S02]  /*47a40*/  PRMT R75, RZ, 0x7610, R75 ;  /* 0x00007610ff4b7816 */ /* 0x000fe4000000004b */
[----:B------:R-:W-:-:S05]  /*47a50*/  PRMT R74, RZ, 0x7610, R74 ;  /* 0x00007610ff4a7816 */ /* 0x000fca000000004a */
[----:B------:R-:W3:Y:S04]  /*47a60*/  @P1 LDG.E.U16 R78, desc[UR6][R64.64] ;  /* 0x00000006404e1981 */ /* 0x000ee8000c1e1500 */
[----:B------:R-:W4:Y:S04]  /*47a70*/  @P1 LDG.E.U16 R75, desc[UR6][R18.64] ;  /* 0x00000006124b1981 */ /* 0x000f28000c1e1500 */
[----:B------:R-:W4:Y:S04]  /*47a80*/  @P1 LDG.E.U16 R74, desc[UR6][R62.64] ;  /* 0x000000063e4a1981 */ /* 0x000f28000c1e1500 */
        /* <DEDUP_REMOVED lines=8> */
[----:B------:R-:W2:Y:S04]  /*47b10*/  LDL.LU.64 R12, [R1+0x25b8] ;  /* 0x0025b800010c7983 */ /* 0x000ea80000300a00 */
[----:B---3--:R-:W-:Y:S04]  /*47b20*/  STL [R1+0x2460], R71 ;  /* 0x0024604701007387 */ /* 0x008fe80000100800 */
[----:B------:R-:W3:Y:S04]  /*47b30*/  LDL.LU.64 R10, [R1+0x25b0] ;  /* 0x0025b000010a7983 */ /* 0x000ee80000300a00 */
[----:B----4-:R-:W-:Y:S04]  /*47b40*/  STL [R1+0x2464], R86 ;  /* 0x0024645601007387 */ /* 0x010fe80000100800 */
[----:B------:R-:W4:Y:S04]  /*47b50*/  LDL.LU.64 R50, [R1+0x25a8] ;  /* 0x0025a80001327983 */ /* 0x000f280000300a00 */
[----:B------:R-:W-:Y:S04]  /*47b60*/  STL [R1+0x2468], R85 ;  /* 0x0024685501007387 */ /* 0x000fe80000100800 */
[----:B------:R-:W2:Y:S04]  /*47b70*/  LDL.LU.64 R48, [R1+0x25a0] ;  /* 0x0025a00001307983 */ /* 0x000ea80000300a00 */
[----:B------:R0:W-:Y:S04]  /*47b80*/  STL [R1+0x246c], R84 ;  /* 0x00246c5401007387 */ /* 0x0001e80000100800 */
[----:B------:R-:W2:Y:S01]  /*47b90*/  LDL.LU.64 R46, [R1+0x2598] ;  /* 0x00259800012e7983 */ /* 0x000ea20000300a00 */
[----:B0-----:R-:W-:-:S06]  /*47ba0*/  PRMT R84, RZ, 0x7610, R84 ;  /* 0x00007610ff547816 */ /* 0x001fcc0000000054 */
[----:B------:R-:W2:Y:S01]  /*47bb0*/  @P4 LDG.E.U16 R84, desc[UR6][R34.64] ;  /* 0x0000000622544981 */ /* 0x000ea2000c1e1500 */
[----:B------:R-:W-:-:S03]  /*47bc0*/  ISETP.GT.AND P3, PT, R4, 0x6f, PT ;  /* 0x0000006f0400780c */ /* 0x000fc60003f64270 */
[----:B------:R0:W-:Y:S04]  /*47bd0*/  STL [R1+0x2430], R79 ;  /* 0x0024304f01007387 */ /* 0x0001e80000100800 */
[----:B------:R-:W3:Y:S04]  /*47be0*/  LDL.LU.64 R44, [R1+0x2590] ;  /* 0x00259000012c7983 */ /* 0x000ee80000300a00 */
[----:B------:R1:W-:Y:S04]  /*47bf0*/  STL [R1+0x2434], R81 ;  /* 0x0024345101007387 */ /* 0x0003e80000100800 */
[----:B------:R-:W3:Y:S04]  /*47c00*/  LDL.LU.64 R8, [R1+0x2588] ;  /* 0x0025880001087983 */ /* 0x000ee80000300a00 */
[----:B------:R1:W-:Y:S01]  /*47c10*/  STL [R1+0x244c], R80 ;  /* 0x00244c5001007387 */ /* 0x0003e20000100800 */
[----:B------:R-:W-:-:S03]  /*47c20*/  PRMT R43, RZ, 0x7610, R43 ;  /* 0x00007610ff2b7816 */ /* 0x000fc6000000002b */
[----:B------:R-:W3:Y:S01]  /*47c30*/  LDL.LU.64 R6, [R1+0x2580] ;  /* 0x0025800001067983 */ /* 0x000ee20000300a00 */
[----:B------:R-:W-:Y:S02]  /*47c40*/  PRMT R42, RZ, 0x7610, R42 ;  /* 0x00007610ff2a7816 */ /* 0x000fe4000000002a */
[----:B0-----:R-:W-:Y:S02]  /*47c50*/  PRMT R79, RZ, 0x7610, R79 ;  /* 0x00007610ff4f7816 */ /* 0x001fe4000000004f */
[----:B-1----:R-:W-:Y:S02]  /*47c60*/  PRMT R81, RZ, 0x7610, R81 ;  /* 0x00007610ff517816 */ /* 0x002fe40000000051 */
[----:B------:R-:W-:Y:S01]  /*47c70*/  PRMT R80, RZ, 0x7610, R80 ;  /* 0x00007610ff507816 */ /* 0x000fe20000000050 */
[----:B------:R-:W-:Y:S04]  /*47c80*/  STL [R1+0x2450], R83 ;  /* 0x0024505301007387 */ /* 0x000fe80000100800 */
[----:B------:R-:W3:Y:S04]  /*47c90*/  LDL.LU.64 R34, [R1+0x2578] ;  /* 0x0025780001227983 */ /* 0x000ee80000300a00 */
[----:B------:R-:W3:Y:S04]  /*47ca0*/  @P4 LDG.E.U16 R81, desc[UR6][R32.64] ;  /* 0x0000000620514981 */ /* 0x000ee8000c1e1500 */
[----:B------:R-:W3:Y:S04]  /*47cb0*/  @P4 LDG.E.U16 R80, desc[UR6][R30.64] ;  /* 0x000000061e504981 */ /* 0x000ee8000c1e1500 */
[----:B------:R-:W3:Y:S04]  /*47cc0*/  @P4 LDG.E.U16 R79, desc[UR6][R28.64] ;  /* 0x000000061c4f4981 */ /* 0x000ee8000c1e1500 */
[----:B------:R-:W3:Y:S04]  /*47cd0*/  @P3 LDG.E.U16 R43, desc[UR6][R26.64] ;  /* 0x000000061a2b3981 */ /* 0x000ee8000c1e1500 */
[----:B------:R-:W3:Y:S04]  /*47ce0*/  @P3 LDG.E.U16 R42, desc[UR6][R66.64] ;  /* 0x00000006422a3981 */ /* 0x000ee8000c1e1500 */
[----:B------:R-:W3:Y:S04]  /*47cf0*/  LDL.LU.64 R32, [R1+0x2570] ;  /* 0x0025700001207983 */ /* 0x000ee80000300a00 */
[----:B------:R-:W3:Y:S04]  /*47d00*/  LDL.LU.64 R30, [R1+0x2568] ;  /* 0x00256800011e7983 */ /* 0x000ee80000300a00 */
[----:B------:R-:W3:Y:S04]  /*47d10*/  LDL.LU.64 R28, [R1+0x2560] ;  /* 0x00256000011c7983 */ /* 0x000ee80000300a00 */
[----:B------:R-:W3:Y:S04]  /*47d20*/  LDL.LU.64 R26, [R1+0x2558] ;  /* 0x00255800011a7983 */ /* 0x000ee80000300a00 */
[----:B------:R-:W3:Y:S04]  /*47d30*/  LDL.LU.64 R66, [R1+0x2550] ;  /* 0x0025500001427983 */ /* 0x000ee80000300a00 */
[----:B------:R-:W4:Y:S01]  /*47d40*/  LDL.LU.64 R64, [R1+0x2548] ;  /* 0x0025480001407983 */ /* 0x000f220000300a00 */
[----:B------:R-:W-:-:S03]  /*47d50*/  PRMT R72, RZ, 0x7610, R72 ;  /* 0x00007610ff487816 */ /* 0x000fc60000000048 */
[----:B------:R-:W-:Y:S04]  /*47d60*/  STL [R1+0x24b8], R78 ;  /* 0x0024b84e01007387 */ /* 0x000fe80000100800 */
[----:B------:R-:W-:Y:S04]  /*47d70*/  STL [R1+0x24bc], R75 ;  /* 0x0024bc4b01007387 */ /* 0x000fe80000100800 */
[----:B------:R-:W4:Y:S04]  /*47d80*/  LDL.LU.64 R62, [R1+0x2540] ;  /* 0x00254000013e7983 */ /* 0x000f280000300a00 */
[----:B------:R-:W-:Y:S04]  /*47d90*/  STL [R1+0x24c0], R74 ;  /* 0x0024c04a01007387 */ /* 0x000fe80000100800 */
[----:B------:R-:W4:Y:S04]  /*47da0*/  @P1 LDG.E.U16 R72, desc[UR6][R60.64] ;  /* 0x000000063c481981 */ /* 0x000f28000c1e1500 */
[----:B--2---:R-:W-:Y:S04]  /*47db0*/  STL [R1+0x1574], R84 ;  /* 0x0015745401007387 */ /* 0x004fe80000100800 */
[----:B------:R-:W2:Y:S01]  /*47dc0*/  LDL.LU.64 R60, [R1+0x2538] ;  /* 0x00253800013c7983 */ /* 0x000ea20000300a00 */
[----:B------:R-:W-:-:S02]  /*47dd0*/  ISETP.GT.AND P5, PT, R4, 0x7a, PT ;  /* 0x0000007a0400780c */ /* 0x000fc40003fa4270 */
[----:B------:R-:W-:Y:S02]  /*47de0*/  PRMT R73, RZ, 0x7610, R73 ;  /* 0x00007610ff497816 */ /* 0x000fe40000000049 */
[----:B------:R-:W-:Y:S02]  /*47df0*/  PRMT R37, RZ, 0x7610, R37 ;  /* 0x00007610ff257816 */ /* 0x000fe40000000025 */
[----:B------:R-:W-:Y:S02]  /*47e00*/  PRMT R36, RZ, 0x7610, R36 ;  /* 0x00007610ff247816 */ /* 0x000fe40000000024 */
[----:B------:R-:W-:Y:S02]  /*47e10*/  PRMT R71, RZ, 0x7610, R71 ;  /* 0x00007610ff477816 */ /* 0x000fe40000000047 */
[----:B------:R-:W2:Y:S04]  /*47e20*/  @P3 LDG.E.U16 R37, desc[UR6][R40.64] ;  /* 0x0000000628253981 */ /* 0x000ea8000c1e1500 */
[----:B------:R-:W2:Y:S01]  /*47e30*/  @P3 LDG.E.U16 R36, desc[UR6][R38.64] ;  /* 0x0000000626243981 */ /* 0x000ea2000c1e1500 */
[----:B------:R-:W-:-:S02]  /*47e40*/  PRMT R14, RZ, 0x7610, R14 ;  /* 0x00007610ff0e7816 */ /* 0x000fc4000000000e */
[----:B------:R-:W-:Y:S01]  /*47e50*/  PRMT R15, RZ, 0x7610, R15 ;  /* 0x00007610ff0f7816 */ /* 0x000fe2000000000f */
[----:B---3--:R-:W3:Y:S04]  /*47e60*/  @P5 LDG.E.U16 R73, desc[UR6][R66.64] ;  /* 0x0000000642495981 */ /* 0x008ee8000c1e1500 */
[----:B----4-:R-:W4:Y:S04]  /*47e70*/  @P5 LDG.E.U16 R71, desc[UR6][R64.64] ;  /* 0x0000000640475981 */ /* 0x010f28000c1e1500 */
[----:B------:R-:W4:Y:S04]  /*47e80*/  @P5 LDG.E.U16 R15, desc[UR6][R62.64] ;  /* 0x000000063e0f5981 */ /* 0x000f28000c1e1500 */
[----:B--2---:R-:W2:Y:S04]  /*47e90*/  @P5 LDG.E.U16 R14, desc[UR6][R60.64] ;  /* 0x000000063c0e5981 */ /* 0x004ea8000c1e1500 */
[----:B------:R-:W-:Y:S04]  /*47ea0*/  STL [R1+0x24c4], R72 ;  /* 0x0024c44801007387 */ /* 0x000fe80000100800 */
[----:B------:R-:W-:Y:S04]  /*47eb0*/  STL [R1+0x1570], R81 ;  /* 0x0015705101007387 */ /* 0x000fe80000100800 */
[----:B------:R-:W-:Y:S04]  /*47ec0*/  STL [R1+0x156c], R80 ;  /* 0x00156c5001007387 */ /* 0x000fe80000100800 */
[----:B------:R-:W-:Y:S04]  /*47ed0*/  STL [R1+0x1568], R79 ;  /* 0x0015684f01007387 */ /* 0x000fe80000100800 */
[----:B---3--:R-:W-:Y:S04]  /*47ee0*/  STL [R1+0x24c8], R73 ;  /* 0x0024c84901007387 */ /* 0x008fe80000100800 */
        /* <DEDUP_REMOVED lines=10> */
[----:B----4-:R-:W-:Y:S04]  /*47f90*/  STL [R1+0x24cc], R71 ;  /* 0x0024cc4701007387 */ /* 0x010fe80000100800 */
        /* <DEDUP_REMOVED lines=12> */
[----:B------:R-:W-:-:S02]  /*48060*/  ISETP.GT.AND P4, PT, R4, 0x73, PT ;  /* 0x000000730400780c */ /* 0x000fc40003f84270 */
[----:B------:R-:W-:Y:S02]  /*48070*/  PRMT R17, RZ, 0x7610, R17 ;  /* 0x00007610ff117816 */ /* 0x000fe40000000011 */
[----:B------:R-:W-:Y:S02]  /*48080*/  PRMT R16, RZ, 0x7610, R16 ;  /* 0x00007610ff107816 */ /* 0x000fe40000000010 */
[----:B------:R-:W-:-:S07]  /*48090*/  PRMT R13, RZ, 0x7610, R13 ;  /* 0x00007610ff0d7816 */ /* 0x000fce000000000d */
[----:B------:R-:W3:Y:S04]  /*480a0*/  @P4 LDG.E.U16 R17, desc[UR6][R24.64] ;  /* 0x0000000618114981 */ /* 0x000ee8000c1e1500 */
[----:B------:R-:W4:Y:S04]  /*480b0*/  @P4 LDG.E.U16 R16, desc[UR6][R22.64] ;  /* 0x0000000616104981 */ /* 0x000f28000c1e1500 */
[----:B------:R-:W3:Y:S04]  /*480c0*/  @P4 LDG.E.U16 R13, desc[UR6][R20.64] ;  /* 0x00000006140d4981 */ /* 0x000ee8000c1e1500 */
[----:B--2---:R-:W-:Y:S04]  /*480d0*/  STL [R1+0xee8], R14 ;  /* 0x000ee80e01007387 */ /* 0x004fe80000100800 */
[----:B------:R0:W-:Y:S04]  /*480e0*/  STL [R1+0xeec], R15 ;  /* 0x000eec0f01007387 */ /* 0x0001e80000100800 */
[----:B0-----:R-:W2:Y:S04]  /*480f0*/  LDL.64 R14, [R1] ;  /* 0x00000000010e7983 */ /* 0x001ea80000100a00 */
[----:B------:R0:W-:Y:S04]  /*48100*/  STL [R1+0x2194], R60 ;  /* 0x0021943c01007387 */ /* 0x0001e80000100800 */
[----:B------:R-:W-:Y:S04]  /*48110*/  STL [R1+0x2190], R61 ;  /* 0x0021903d01007387 */ /* 0x000fe80000100800 */
[----:B------:R-:W-:Y:S04]  /*48120*/  STL [R1+0x2260], R61 ;  /* 0x0022603d01007387 */ /* 0x000fe80000100800 */
[----:B------:R-:W3:Y:S04]  /*48130*/  LDL.LU.64 R24, [R1+0x2530] ;  /* 0x0025300001187983 */ /* 0x000ee80000300a00 */
[----:B------:R-:W4:Y:S04]  /*48140*/  LDL.LU.64 R22, [R1+0x2528] ;  /* 0x0025280001167983 */ /* 0x000f280000300a00 */
[----:B------:R-:W4:Y:S01]  /*48150*/  LDL.LU.64 R20, [R1+0x2520] ;  /* 0x0025200001147983 */ /* 0x000f220000300a00 */
[----:B------:R-:W-:-:S02]  /*48160*/  ISETP.GT.AND P3, PT, R4, 0x74, PT ;  /* 0x000000740400780c */ /* 0x000fc40003f64270 */
[----:B------:R-:W-:Y:S02]  /*48170*/  PRMT R76, RZ, 0x7610, R76 ;  /* 0x00007610ff4c7816 */ /* 0x000fe4000000004c */
[----:B------:R-:W-:Y:S02]  /*48180*/  PRMT R66, RZ, 0x7610, R66 ;  /* 0x00007610ff427816 */ /* 0x000fe40000000042 */
[----:B------:R-:W-:Y:S02]  /*48190*/  ISETP.GT.AND P1, PT, R4, 0x75, PT ;  /* 0x000000750400780c */ /* 0x000fe40003f24270 */
[----:B------:R-:W-:Y:S02]  /*481a0*/  PRMT R64, RZ, 0x7610, R64 ;  /* 0x00007610ff407816 */ /* 0x000fe40000000040 */
[----:B0-----:R-:W-:Y:S01]  /*481b0*/  PRMT R60, RZ, 0x7610, R60 ;  /* 0x00007610ff3c7816 */ /* 0x001fe2000000003c */
[----:B------:R-:W4:Y:S01]  /*481c0*/  @P4 LDG.E.U16 R76, desc[UR6][R58.64] ;  /* 0x000000063a4c4981 */ /* 0x000f22000c1e1500 */
[----:B------:R-:W-:-:S02]  /*481d0*/  PRMT R3, RZ, 0x7610, R3 ;  /* 0x00007610ff037816 */ /* 0x000fc40000000003 */
[----:B------:R-:W-:Y:S01]  /*481e0*/  PRMT R82, RZ, 0x7610, R82 ;  /* 0x00007610ff527816 */ /* 0x000fe20000000052 */
[----:B------:R-:W4:Y:S04]  /*481f0*/  @P3 LDG.E.U16 R66, desc[UR6][R56.64] ;  /* 0x0000000638423981 */ /* 0x000f28000c1e1500 */
[----:B------:R-:W4:Y:S04]  /*48200*/  @P3 LDG.E.U16 R64, desc[UR6][R54.64] ;  /* 0x0000000636403981 */ /* 0x000f28000c1e1500 */
[----:B------:R-:W4:Y:S04]  /*48210*/  @P3 LDG.E.U16 R60, desc[UR6][R52.64] ;  /* 0x00000006343c3981 */ /* 0x000f28000c1e1500 */
[----:B------:R-:W4:Y:S01]  /*48220*/  @P3 LDG.E.U16 R3, desc[UR6][R50.64] ;  /* 0x0000000632033981 */ /* 0x000f22000c1e1500 */
[----:B------:R-:W-:-:S02]  /*48230*/  PRMT R92, RZ, 0x7610, R92 ;  /* 0x00007610ff5c7816 */ /* 0x000fc4000000005c */
[----:B------:R-:W-:Y:S01]  /*48240*/  PRMT R91, RZ, 0x7610, R91 ;  /* 0x00007610ff5b7816 */ /* 0x000fe2000000005b */
[----:B------:R-:W4:Y:S01]  /*48250*/  @P1 LDG.E.U16 R82, desc[UR6][R48.64] ;  /* 0x0000000630521981 */ /* 0x000f22000c1e1500 */
[----:B------:R-:W-:Y:S02]  /*48260*/  PRMT R90, RZ, 0x7610, R90 ;  /* 0x00007610ff5a7816 */ /* 0x000fe4000000005a */
[----:B------:R-:W-:Y:S02]  /*48270*/  PRMT R12, RZ, 0x7610, R12 ;  /* 0x00007610ff0c7816 */ /* 0x000fe4000000000c */
[----:B------:R-:W-:Y:S01]  /*48280*/  PRMT R5, RZ, 0x7610, R5 ;  /* 0x00007610ff057816 */ /* 0x000fe20000000005 */
[----:B------:R-:W4:Y:S04]  /*48290*/  @P1 LDG.E.U16 R92, desc[UR6][R46.64] ;  /* 0x000000062e5c1981 */ /* 0x000f28000c1e1500 */
[----:B------:R-:W4:Y:S01]  /*482a0*/  @P1 LDG.E.U16 R91, desc[UR6][R44.64] ;  /* 0x000000062c5b1981 */ /* 0x000f22000c1e1500 */
[----:B------:R-:W-:-:S02]  /*482b0*/  ISETP.GT.AND P4, PT, R4, 0x76, PT ;  /* 0x000000760400780c */ /* 0x000fc40003f84270 */
[----:B------:R-:W-:Y:S02]  /*482c0*/  ISETP.GT.AND P3, PT, R4, 0x77, PT ;  /* 0x000000770400780c */ /* 0x000fe40003f64270 */
[----:B------:R-:W-:Y:S02]  /*482d0*/  PRMT R11, RZ, 0x7610, R11 ;  /* 0x00007610ff0b7816 */ /* 0x000fe4000000000b */
[----:B------:R-:W-:Y:S02]  /*482e0*/  PRMT R7, RZ, 0x7610, R7 ;  /* 0x00007610ff077816 */ /* 0x000fe40000000007 */
[----:B------:R-:W-:Y:S02]  /*482f0*/  PRMT R6, RZ, 0x7610, R6 ;  /* 0x00007610ff067816 */ /* 0x000fe40000000006 */
[----:B------:R-:W-:Y:S02]  /*48300*/  PRMT R9, RZ, 0x7610, R9 ;  /* 0x00007610ff097816 */ /* 0x000fe40000000009 */
[----:B------:R-:W-:-:S02]  /*48310*/  PRMT R10, RZ, 0x7610, R10 ;  /* 0x00007610ff0a7816 */ /* 0x000fc4000000000a */
[----:B------:R-:W-:Y:S01]  /*48320*/  PRMT R8, RZ, 0x7610, R8 ;  /* 0x00007610ff087816 */ /* 0x000fe20000000008 */
[----:B------:R-:W4:Y:S04]  /*48330*/  LDL.LU.64 R58, [R1+0x2518] ;  /* 0x00251800013a7983 */ /* 0x000f280000300a00 */
[----:B------:R-:W4:Y:S04]  /*48340*/  @P4 LDG.E.U16 R12, desc[UR6][R34.64] ;  /* 0x00000006220c4981 */ /* 0x000f28000c1e1500 */
[----:B------:R-:W4:Y:S04]  /*48350*/  @P4 LDG.E.U16 R11, desc[UR6][R32.64] ;  /* 0x00000006200b4981 */ /* 0x000f28000c1e1500 */
[----:B------:R-:W4:Y:S04]  /*48360*/  @P4 LDG.E.U16 R9, desc[UR6][R28.64] ;  /* 0x000000061c094981 */ /* 0x000f28000c1e1500 */
[----:B------:R-:W4:Y:S04]  /*48370*/  @P4 LDG.E.U16 R10, desc[UR6][R30.64] ;  /* 0x000000061e0a4981 */ /* 0x000f28000c1e1500 */
[----:B------:R-:W4:Y:S04]  /*48380*/  @P3 LDG.E.U16 R8, desc[UR6][R26.64] ;  /* 0x000000061a083981 */ /* 0x000f28000c1e1500 */
[----:B--2---:R-:W2:Y:S04]  /*48390*/  @P1 LDG.E.U16 R90, desc[UR6][R14.64] ;  /* 0x000000060e5a1981 */ /* 0x004ea8000c1e1500 */
[----:B---3--:R-:W3:Y:S04]  /*483a0*/  @P3 LDG.E.U16 R7, desc[UR6][R24.64] ;  /* 0x0000000618073981 */ /* 0x008ee8000c1e1500 */
[----:B----4-:R-:W4:Y:S04]  /*483b0*/  @P3 LDG.E.U16 R5, desc[UR6][R20.64] ;  /* 0x0000000614053981 */ /* 0x010f28000c1e1500 */
[----:B------:R-:W3:Y:S04]  /*483c0*/  @P3 LDG.E.U16 R6, desc[UR6][R22.64] ;  /* 0x0000000616063981 */ /* 0x000ee8000c1e1500 */
[----:B------:R-:W-:Y:S04]  /*483d0*/  STL [R1+0x24b0], R76 ;  /* 0x0024b04c01007387 */ /* 0x000fe80000100800 */
[----:B------:R-:W3:Y:S04]  /*483e0*/  LDL.LU.64 R56, [R1+0x2510] ;  /* 0x0025100001387983 */ /* 0x000ee80000300a00 */
        /* <DEDUP_REMOVED lines=9> */
[----:B------:R-:W-:Y:S04]  /*48480*/  STL [R1+0x248c], R82 ;  /* 0x00248c5201007387 */ /* 0x000fe80000100800 */
[----:B------:R-:W-:Y:S04]  /*48490*/  STL [R1+0xf40], R16 ;  /* 0x000f401001007387 */ /* 0x000fe80000100800 */
[----:B------:R-:W3:Y:S04]  /*484a0*/  LDL.LU.64 R46, [R1+0x24e8] ;  /* 0x0024e800012e7983 */ /* 0x000ee80000300a00 */
[----:B------:R-:W-:Y:S04]  /*484b0*/  STL [R1+0x2490], R92 ;  /* 0x0024905c01007387 */ /* 0x000fe80000100800 */
[----:B------:R-:W-:Y:S04]  /*484c0*/  STL [R1+0xf3c], R13 ;  /* 0x000f3c0d01007387 */ /* 0x000fe80000100800 */
[----:B------:R-:W3:Y:S04]  /*484d0*/  LDL.LU.64 R44, [R1+0x24e0] ;  /* 0x0024e000012c7983 */ /* 0x000ee80000300a00 */
[----:B------:R-:W-:Y:S04]  /*484e0*/  STL [R1+0x2494], R91 ;  /* 0x0024945b01007387 */ /* 0x000fe80000100800 */
[----:B--2---:R-:W-:Y:S04]  /*484f0*/  STL [R1+0x2498], R90 ;  /* 0x0024985a01007387 */ /* 0x004fe80000100800 */
        /* <DEDUP_REMOVED lines=23> */
[----:B------:R-:W-:Y:S04]  /*48670*/  STL.64 [R1+0x21c0], R24 ;  /* 0x0021c01801007387 */ /* 0x000fe80000100a00 */
[----:B------:R-:W-:Y:S04]  /*48680*/  STL.64 [R1+0x21c8], R22 ;  /* 0x0021c81601007387 */ /* 0x000fe80000100a00 */
[----:B------:R-:W2:Y:S04]  /*48690*/  LDL.LU R43, [R1+0x209c] ;  /* 0x00209c00012b7983 */ /* 0x000ea80000300800 */
[----:B----4-:R0:W-:Y:S04]  /*486a0*/  STL [R1+0x1538], R5 ;  /* 0x0015380501007387 */ /* 0x0101e80000100800 */
[----:B------:R-:W-:Y:S04]  /*486b0*/  STL [R1+0x1550], R11 ;  /* 0x0015500b01007387 */ /* 0x000fe80000100800 */
[----:B0-----:R-:W4:Y:S04]  /*486c0*/  LDL.LU R5, [R1+0x20cc] ;  /* 0x0020cc0001057983 */ /* 0x001f280000300800 */
[----:B---3--:R0:W-:Y:S04]  /*486d0*/  STL [R1+0x1540], R7 ;  /* 0x0015400701007387 */ /* 0x0081e80000100800 */
[----:B0-----:R-:W3:Y:S04]  /*486e0*/  LDL.LU R7, [R1+0x20a0] ;  /* 0x0020a00001077983 */ /* 0x001ee80000300800 */
[----:B------:R0:W-:Y:S04]  /*486f0*/  STL [R1+0x153c], R6 ;  /* 0x00153c0601007387 */ /* 0x0001e80000100800 */
[----:B0-----:R-:W3:Y:S04]  /*48700*/  LDL.LU R6, [R1+0x20d0] ;  /* 0x0020d00001067983 */ /* 0x001ee80000300800 */
[----:B------:R0:W-:Y:S04]  /*48710*/  STL [R1+0x1548], R9 ;  /* 0x0015480901007387 */ /* 0x0001e80000100800 */
[----:B0-----:R-:W2:Y:S04]  /*48720*/  LDL.LU R9, [R1+0x20a4] ;  /* 0x0020a40001097983 */ /* 0x001ea80000300800 */
[----:B------:R-:W-:Y:S04]  /*48730*/  STL [R1+0x154c], R10 ;  /* 0x00154c0a01007387 */ /* 0x000fe80000100800 */
[----:B------:R0:W-:Y:S04]  /*48740*/  STL [R1+0x1544], R8 ;  /* 0x0015440801007387 */ /* 0x0001e80000100800 */
[----:B0-----:R-:W2:Y:S04]  /*48750*/  LDL.LU R8, [R1+0x20d4] ;  /* 0x0020d40001087983 */ /* 0x001ea80000300800 */
[----:B------:R-:W2:Y:S04]  /*48760*/  LDL.LU R11, [R1+0x20a8] ;  /* 0x0020a800010b7983 */ /* 0x000ea80000300800 */
[----:B------:R-:W2:Y:S04]  /*48770*/  LDL.LU R10, [R1+0x20d8] ;  /* 0x0020d800010a7983 */ /* 0x000ea80000300800 */
        /* <DEDUP_REMOVED lines=15> */
[----:B------:R-:W-:-:S02]  /*48870*/  ISETP.GT.AND P1, PT, R4, 0x7b, PT ;  /* 0x0000007b0400780c */ /* 0x000fc40003f24270 */
[----:B------:R-:W-:Y:S02]  /*48880*/  PRMT R34, RZ, 0x7610, R34 ;  /* 0x00007610ff227816 */ /* 0x000fe40000000022 */
[----:B------:R-:W-:Y:S02]  /*48890*/  PRMT R33, RZ, 0x7610, R33 ;  /* 0x00007610ff217816 */ /* 0x000fe40000000021 */
[----:B------:R-:W-:Y:S02]  /*488a0*/  PRMT R32, RZ, 0x7610, R32 ;  /* 0x00007610ff207816 */ /* 0x000fe40000000020 */
[----:B------:R-:W-:Y:S02]  /*488b0*/  PRMT R30, RZ, 0x7610, R30 ;  /* 0x00007610ff1e7816 */ /* 0x000fe4000000001e */
[----:B------:R-:W-:-:S03]  /*488c0*/  ISETP.GT.AND P5, PT, R4, 0x7e, PT ;  /* 0x0000007e0400780c */ /* 0x000fc60003fa4270 */
[----:B------:R0:W4:Y:S04]  /*488d0*/  @P1 LDG.E.U16 R34, desc[UR6][R58.64] ;  /* 0x000000063a221981 */ /* 0x000128000c1e1500 */
[----:B------:R-:W4:Y:S04]  /*488e0*/  @P1 LDG.E.U16 R33, desc[UR6][R56.64] ;  /* 0x0000000638211981 */ /* 0x000f28000c1e1500 */
[----:B------:R-:W4:Y:S04]  /*488f0*/  @P1 LDG.E.U16 R32, desc[UR6][R54.64] ;  /* 0x0000000636201981 */ /* 0x000f28000c1e1500 */
[----:B------:R-:W4:Y:S01]  /*48900*/  @P1 LDG.E.U16 R30, desc[UR6][R52.64] ;  /* 0x00000006341e1981 */ /* 0x000f22000c1e1500 */
[----:B------:R-:W-:-:S02]  /*48910*/  ISETP.GT.AND P1, PT, R4, 0x7f, PT ;  /* 0x0000007f0400780c */ /* 0x000fc40003f24270 */
[----:B------:R-:W-:Y:S02]  /*48920*/  PRMT R28, RZ, 0x7610, R28 ;  /* 0x00007610ff1c7816 */ /* 0x000fe4000000001c */
[----:B------:R-:W-:Y:S02]  /*48930*/  PRMT R31, RZ, 0x7610, R31 ;  /* 0x00007610ff1f7816 */ /* 0x000fe4000000001f */
[----:B------:R-:W-:Y:S01]  /*48940*/  PRMT R35, RZ, 0x7610, R35 ;  /* 0x00007610ff237816 */ /* 0x000fe20000000023 */
[----:B------:R-:W1:Y:S06]  /*48950*/  S2R R86, SR_TID.X ;  /* 0x0000000000567919 */ /* 0x000e6c0000002100 */
[----:B---3--:R-:W3:Y:S04]  /*48960*/  @P1 LDG.E.U16 R28, desc[UR6][R6.64] ;  /* 0x00000006061c1981 */ /* 0x008ee8000c1e1500 */
[----:B--2---:R-:W2:Y:S04]  /*48970*/  @P1 LDG.E.U16 R31, desc[UR6][R10.64] ;  /* 0x000000060a1f1981 */ /* 0x004ea8000c1e1500 */
[----:B----4-:R-:W4:Y:S01]  /*48980*/  @P5 LDG.E.U16 R35, desc[UR6][R12.64] ;  /* 0x000000060c235981 */ /* 0x010f22000c1e1500 */
[----:B------:R-:W-:-:S03]  /*48990*/  ISETP.GT.AND P4, PT, R4, 0x7c, PT ;  /* 0x0000007c0400780c */ /* 0x000fc60003f84270 */
[----:B------:R-:W-:Y:S04]  /*489a0*/  STL.64 [R1+0x21d0], R20 ;  /* 0x0021d01401007387 */ /* 0x000fe80000100a00 */
[----:B------:R0:W-:Y:S04]  /*489b0*/  STL.64 [R1+0x21e0], R58 ;  /* 0x0021e03a01007387 */ /* 0x0001e80000100a00 */
[----:B------:R-:W-:Y:S04]  /*489c0*/  STL [R1+0x2280], R56 ;  /* 0x0022803801007387 */ /* 0x000fe80000100800 */
[----:B------:R-:W-:Y:S04]  /*489d0*/  STL [R1+0x227c], R57 ;  /* 0x00227c3901007387 */ /* 0x000fe80000100800 */
[----:B------:R-:W-:Y:S04]  /*489e0*/  STL [R1+0x2288], R54 ;  /* 0x0022883601007387 */ /* 0x000fe80000100800 */
[----:B------:R-:W-:Y:S01]  /*489f0*/  STL [R1+0x2284], R55 ;  /* 0x0022843701007387 */ /* 0x000fe20000100800 */
[----:B------:R-:W-:-:S02]  /*48a00*/  PRMT R2, RZ, 0x7610, R2 ;  /* 0x00007610ff027816 */ /* 0x000fc40000000002 */
[----:B------:R-:W-:Y:S02]  /*48a10*/  PRMT R70, RZ, 0x7610, R70 ;  /* 0x00007610ff467816 */ /* 0x000fe40000000046 */
[----:B------:R-:W-:Y:S02]  /*48a20*/  PRMT R69, RZ, 0x7610, R69 ;  /* 0x00007610ff457816 */ /* 0x000fe40000000045 */
[----:B------:R-:W-:Y:S01]  /*48a30*/  PRMT R68, RZ, 0x7610, R68 ;  /* 0x00007610ff447816 */ /* 0x000fe20000000044 */
[----:B------:R-:W-:Y:S04]  /*48a40*/  STL [R1+0x2290], R52 ;  /* 0x0022903401007387 */ /* 0x000fe80000100800 */
[----:B------:R-:W-:Y:S04]  /*48a50*/  STL [R1+0x228c], R53 ;  /* 0x00228c3501007387 */ /* 0x000fe80000100800 */
[----:B------:R-:W-:Y:S01]  /*48a60*/  STL [R1+0x2298], R50 ;  /* 0x0022983201007387 */ /* 0x000fe20000100800 */
[----:B-1----:R-:W-:-:S03]  /*48a70*/  LOP3.LUT R60, R86, 0x7f, RZ, 0xc0, !PT ;  /* 0x0000007f563c7812 */ /* 0x002fc600078ec0ff */
[----:B------:R-:W-:Y:S04]  /*48a80*/  STL [R1+0x2294], R51 ;  /* 0x0022943301007387 */ /* 0x000fe80000100800 */
[----:B------:R-:W-:Y:S01]  /*48a90*/  STL [R1+0x22a0], R48 ;  /* 0x0022a03001007387 */ /* 0x000fe20000100800 */
[----:B0-----:R-:W-:-:S03]  /*48aa0*/  PRMT R58, RZ, 0x7610, R58 ;  /* 0x00007610ff3a7816 */ /* 0x001fc6000000003a */
[----:B------:R-:W4:Y:S04]  /*48ab0*/  @P4 LDG.E.U16 R2, desc[UR6][R50.64] ;  /* 0x0000000632024981 */ /* 0x000f28000c1e1500 */
[----:B------:R-:W4:Y:S04]  /*48ac0*/  @P4 LDG.E.U16 R70, desc[UR6][R48.64] ;  /* 0x0000000630464981 */ /* 0x000f28000c1e1500 */
[----:B------:R-:W-:Y:S04]  /*48ad0*/  STL [R1+0x229c], R49 ;  /* 0x00229c3101007387 */ /* 0x000fe80000100800 */
[----:B------:R0:W4:Y:S04]  /*48ae0*/  @P4 LDG.E.U16 R69, desc[UR6][R46.64] ;  /* 0x000000062e454981 */ /* 0x000128000c1e1500 */
[----:B------:R-:W4:Y:S01]  /*48af0*/  @P4 LDG.E.U16 R68, desc[UR6][R44.64] ;  /* 0x000000062c444981 */ /* 0x000f22000c1e1500 */
[----:B------:R-:W-:-:S03]  /*48b00*/  ISETP.GT.AND P3, PT, R4, 0x7d, PT ;  /* 0x0000007d0400780c */ /* 0x000fc60003f64270 */
[----:B------:R-:W-:Y:S01]  /*48b10*/  STL [R1+0x22a8], R46 ;  /* 0x0022a82e01007387 */ /* 0x000fe20000100800 */
[----:B------:R-:W-:-:S03]  /*48b20*/  ISETP.GE.AND P4, PT, R60, R4, PT ;  /* 0x000000043c00720c */ /* 0x000fc60003f86270 */
[----:B------:R0:W-:Y:S01]  /*48b30*/  STL [R1+0x22a4], R47 ;  /* 0x0022a42f01007387 */ /* 0x0001e20000100800 */
[----:B------:R-:W-:Y:S01]  /*48b40*/  IMAD.MOV.U32 R4, RZ, RZ, R5 ;  /* 0x000000ffff047224 */ /* 0x000fe200078e0005 */
[----:B------:R-:W-:Y:S01]  /*48b50*/  PRMT R3, RZ, 0x7610, R3 ;  /* 0x00007610ff037816 */ /* 0x000fe20000000003 */
[----:B------:R-:W-:Y:S01]  /*48b60*/  IMAD.MOV.U32 R5, RZ, RZ, R43 ;  /* 0x000000ffff057224 */ /* 0x000fe200078e002b */
[----:B------:R-:W4:Y:S04]  /*48b70*/  @P5 LDG.E.U16 R58, desc[UR6][R16.64] ;  /* 0x00000006103a5981 */ /* 0x000f28000c1e1500 */
[----:B------:R-:W4:Y:S01]  /*48b80*/  @P1 LDG.E.U16 R3, desc[UR6][R4.64] ;  /* 0x0000000604031981 */ /* 0x000f22000c1e1500 */
[----:B0-----:R-:W-:-:S06]  /*48b90*/  PRMT R47, RZ, 0x7610, R47 ;  /* 0x00007610ff2f7816 */ /* 0x001fcc000000002f */
[----:B------:R-:W4:Y:S01]  /*48ba0*/  @P5 LDG.E.U16 R47, desc[UR6][R14.64] ;  /* 0x000000060e2f5981 */ /* 0x000f22000c1e1500 */
[----:B------:R-:W-:Y:S01]  /*48bb0*/  PRMT R29, RZ, 0x7610, R29 ;  /* 0x00007610ff1d7816 */ /* 0x000fe2000000001d */
[----:B------:R-:W-:Y:S02]  /*48bc0*/  IMAD.MOV.U32 R43, RZ, RZ, R42 ;  /* 0x000000ffff2b7224 */ /* 0x000fe400078e002a */
[----:B------:R-:W-:Y:S01]  /*48bd0*/  IMAD.MOV.U32 R42, RZ, RZ, R0 ;  /* 0x000000ffff2a7224 */ /* 0x000fe200078e0000 */
[----:B------:R-:W-:Y:S04]  /*48be0*/  STL [R1+0x22b0], R44 ;  /* 0x0022b02c01007387 */ /* 0x000fe80000100800 */
[----:B------:R-:W-:Y:S04]  /*48bf0*/  STL [R1+0x22ac], R45 ;  /* 0x0022ac2d01007387 */ /* 0x000fe80000100800 */
[----:B------:R-:W4:Y:S04]  /*48c00*/  @P1 LDG.E.U16 R29, desc[UR6][R8.64] ;  /* 0x00000006081d1981 */ /* 0x000f28000c1e1500 */
[----:B------:R-:W4:Y:S04]  /*48c10*/  LDL.LU R0, [R1+0x24d8] ;  /* 0x0024d80001007983 */ /* 0x000f280000300800 */
        /* <DEDUP_REMOVED lines=22> */
[----:B---3--:R0:W-:Y:S04]  /*48d80*/  STL [R1+0x151c], R28 ;  /* 0x00151c1c01007387 */ /* 0x0081e80000100800 */
[----:B0-----:R-:W3:Y:S04]  /*48d90*/  LDL.LU R28, [R1+0x150c] ;  /* 0x00150c00011c7983 */ /* 0x001ee80000300800 */
[----:B--2---:R0:W-:Y:S04]  /*48da0*/  STL [R1+0x1524], R31 ;  /* 0x0015241f01007387 */ /* 0x0041e80000100800 */
[----:B0-----:R-:W2:Y:S04]  /*48db0*/  LDL.LU R31, [R1+0x1508] ;  /* 0x00150800011f7983 */ /* 0x001ea80000300800 */
[----:B----4-:R0:W-:Y:S04]  /*48dc0*/  STL [R1+0x1528], R35 ;  /* 0x0015282301007387 */ /* 0x0101e80000100800 */
[----:B0-----:R-:W4:Y:S04]  /*48dd0*/  LDL.LU R35, [R1+0x1504] ;  /* 0x0015040001237983 */ /* 0x001f280000300800 */
[----:B------:R-:W2:Y:S04]  /*48de0*/  LDL.LU R90, [R1+0x1500] ;  /* 0x00150000015a7983 */ /* 0x000ea80000300800 */
[----:B------:R-:W2:Y:S04]  /*48df0*/  LDL.LU R86, [R1+0x149c] ;  /* 0x00149c0001567983 */ /* 0x000ea80000300800 */
[----:B------:R-:W3:Y:S04]  /*48e00*/  LDL.LU R91, [R1+0x1498] ;  /* 0x00149800015b7983 */ /* 0x000ee80000300800 */
[----:B------:R-:W-:Y:S04]  /*48e10*/  STL [R1+0x1530], R58 ;  /* 0x0015303a01007387 */ /* 0x000fe80000100800 */
[----:B------:R-:W4:Y:S04]  /*48e20*/  LDL.LU R92, [R1+0x1494] ;  /* 0x00149400015c7983 */ /* 0x000f280000300800 */
[----:B------:R-:W4:Y:S04]  /*48e30*/  LDL.LU R82, [R1+0x1490] ;  /* 0x0014900001527983 */ /* 0x000f280000300800 */
[----:B------:R0:W-:Y:S04]  /*48e40*/  STL [R1+0x1518], R3 ;  /* 0x0015180301007387 */ /* 0x0001e80000100800 */
[----:B------:R-:W-:Y:S04]  /*48e50*/  STL [R1+0x152c], R47 ;  /* 0x00152c2f01007387 */ /* 0x000fe80000100800 */
        /* <DEDUP_REMOVED lines=15> */
[----:B------:R-:W-:-:S02]  /*48f50*/  PRMT R77, RZ, 0x7610, R77 ;  /* 0x00007610ff4d7816 */ /* 0x000fc4000000004d */
[----:B------:R-:W-:Y:S02]  /*48f60*/  PRMT R89, RZ, 0x7610, R89 ;  /* 0x00007610ff597816 */ /* 0x000fe40000000059 */
[----:B------:R-:W-:Y:S02]  /*48f70*/  PRMT R88, RZ, 0x7610, R88 ;  /* 0x00007610ff587816 */ /* 0x000fe40000000058 */
[----:B------:R-:W-:Y:S02]  /*48f80*/  PRMT R87, RZ, 0x7610, R87 ;  /* 0x00007610ff577816 */ /* 0x000fe40000000057 */
[----:B------:R-:W-:Y:S01]  /*48f90*/  PRMT R93, RZ, 0x7610, R93 ;  /* 0x00007610ff5d7816 */ /* 0x000fe2000000005d */
[----:B------:R-:W-:Y:S04]  /*48fa0*/  STL [R1+0x1520], R29 ;  /* 0x0015201d01007387 */ /* 0x000fe80000100800 */
[----:B------:R-:W4:Y:S04]  /*48fb0*/  LDL.LU R78, [R1+0x12c8] ;  /* 0x0012c800014e7983 */ /* 0x000f280000300800 */
[----:B------:R-:W4:Y:S04]  /*48fc0*/  LDL.LU R83, [R1+0x1274] ;  /* 0x0012740001537983 */ /* 0x000f280000300800 */
[----:B------:R-:W4:Y:S04]  /*48fd0*/  LDL.LU R80, [R1+0x1270] ;  /* 0x0012700001507983 */ /* 0x000f280000300800 */
[----:B------:R-:W4:Y:S04]  /*48fe0*/  LDL.LU R81, [R1+0x126c] ;  /* 0x00126c0001517983 */ /* 0x000f280000300800 */
[----:B------:R-:W4:Y:S04]  /*48ff0*/  LDL.LU R79, [R1+0x1268] ;  /* 0x00126800014f7983 */ /* 0x000f280000300800 */
[----:B------:R-:W4:Y:S04]  /*49000*/  @P3 LDG.E.U16 R77, desc[UR6][R42.64] ;  /* 0x000000062a4d3981 */ /* 0x000f28000c1e1500 */
[----:B------:R-:W4:Y:S04]  /*49010*/  @P3 LDG.E.U16 R89, desc[UR6][R40.64] ;  /* 0x0000000628593981 */ /* 0x000f28000c1e1500 */
[----:B------:R-:W4:Y:S04]  /*49020*/  @P3 LDG.E.U16 R88, desc[UR6][R38.64] ;  /* 0x0000000626583981 */ /* 0x000f28000c1e1500 */
[----:B------:R-:W4:Y:S04]  /*49030*/  @P3 LDG.E.U16 R87, desc[UR6][R36.64] ;  /* 0x0000000624573981 */ /* 0x000f28000c1e1500 */
[----:B------:R-:W4:Y:S04]  /*49040*/  @P5 LDG.E.U16 R93, desc[UR6][R18.64] ;  /* 0x00000006125d5981 */ /* 0x000f28000c1e1500 */
[----:B------:R-:W4:Y:S04]  /*49050*/  LDL.LU R84, [R1+0x1214] ;  /* 0x0012140001547983 */ /* 0x000f280000300800 */
[----:B------:R-:W4:Y:S01]  /*49060*/  LDL.LU R85, [R1+0x1210] ;  /* 0x0012100001557983 */ /* 0x000f220000300800 */
[----:B------:R-:W-:Y:S06]  /*49070*/  BAR.SYNC.DEFER_BLOCKING 0x0 ;  /* 0x0000000000007b1d */ /* 0x000fec0000010000 */
[----:B------:R-:W-:Y:S04]  /*49080*/  STL [R1+0x2310], R4 ;  /* 0x0023100401007387 */ /* 0x000fe80000100800 */
[----:B------:R-:W-:Y:S04]  /*49090*/  STL [R1+0x230c], R5 ;  /* 0x00230c0501007387 */ /* 0x000fe80000100800 */
[----:B--2---:R0:W-:Y:S04]  /*490a0*/  STS.U16 [R0+UR76+0x20400], R86 ;  /* 0x0204005600007988 */ /* 0x0041e8000800044c */
[----:B0-----:R-:W2:Y:S04]  /*490b0*/  LDL.LU R86, [R1+0x120c] ;  /* 0x00120c0001567983 */ /* 0x001ea80000300800 */
[----:B---3--:R0:W-:Y:S04]  /*490c0*/  STS.U16 [R0+UR76+0x20000], R28 ;  /* 0x0200001c00007988 */ /* 0x0081e8000800044c */
[----:B------:R1:W-:Y:S04]  /*490d0*/  STS.U16 [R0+UR76+0x28000], R31 ;  /* 0x0280001f00007988 */ /* 0x0003e8000800044c */
[----:B----4-:R3:W-:Y:S04]  /*490e0*/  STS.U16 [R0+UR76+0x30000], R35 ;  /* 0x0300002300007988 */ /* 0x0107e8000800044c */
[----:B------:R4:W-:Y:S04]  /*490f0*/  STS.U16 [R0+UR76+0x38000], R90 ;  /* 0x0380005a00007988 */ /* 0x0009e8000800044c */
[----:B------:R-:W-:Y:S04]  /*49100*/  STS.U16 [R0+UR76+0x28400], R91 ;  /* 0x0284005b00007988 */ /* 0x000fe8000800044c */
[----:B------:R-:W-:Y:S04]  /*49110*/  STS.U16 [R0+UR76+0x30400], R92 ;  /* 0x0304005c00007988 */ /* 0x000fe8000800044c */
[----:B0-----:R-:W2:Y:S04]  /*49120*/  LDL.LU R28, [R1+0x1208] ;  /* 0x00120800011c7983 */ /* 0x001ea80000300800 */
[----:B-1----:R-:W2:Y:S04]  /*49130*/  LDL.LU R31, [R1+0x11b4] ;  /* 0x0011b400011f7983 */ /* 0x002ea80000300800 */
[----:B---3--:R-:W3:Y:S04]  /*49140*/  LDL.LU R35, [R1+0x11b0] ;  /* 0x0011b00001237983 */ /* 0x008ee80000300800 */
[----:B----4-:R-:W4:Y:S04]  /*49150*/  LDL.LU R90, [R1+0x11ac] ;  /* 0x0011ac00015a7983 */ /* 0x010f280000300800 */
        /* <DEDUP_REMOVED lines=15> */
[----:B0-----:R-:W3:Y:S04]  /*49250*/  LDL.LU R85, [R1+0x11a8] ;  /* 0x0011a80001557983 */ /* 0x001ee80000300800 */
        /* <DEDUP_REMOVED lines=18> */
[----:B------:R0:W-:Y:S04]  /*49380*/  STS.U16 [R0+UR76+0x39400], R78 ;  /* 0x0394004e00007988 */ /* 0x0001e8000800044c */
[----:B------:R0:W-:Y:S04]  /*49390*/  STS.U16 [R0+UR76+0x21800], R83 ;  /* 0x0218005300007988 */ /* 0x0001e8000800044c */
[----:B------:R1:W-:Y:S04]  /*493a0*/  STS.U16 [R0+UR76+0x29800], R80 ;  /* 0x0298005000007988 */ /* 0x0003e8000800044c */
[----:B------:R1:W-:Y:S04]  /*493b0*/  STS.U16 [R0+UR76+0x31800], R81 ;  /* 0x0318005100007988 */ /* 0x0003e8000800044c */
[----:B0-----:R-:W4:Y:S04]  /*493c0*/  LDL.LU R74, [R1+0xfd4] ;  /* 0x000fd400014a7983 */ /* 0x001f280000300800 */
[----:B-1----:R-:W4:Y:S04]  /*493d0*/  LDL.LU R75, [R1+0xfd0] ;  /* 0x000fd000014b7983 */ /* 0x002f280000300800 */
[----:B------:R-:W4:Y:S04]  /*493e0*/  LDL.LU R78, [R1+0xfcc] ;  /* 0x000fcc00014e7983 */ /* 0x000f280000300800 */
[----:B------:R-:W4:Y:S04]  /*493f0*/  LDL.LU R83, [R1+0xfc8] ;  /* 0x000fc80001537983 */ /* 0x000f280000300800 */
[----:B------:R-:W4:Y:S04]  /*49400*/  LDL.LU R80, [R1+0xf74] ;  /* 0x000f740001507983 */ /* 0x000f280000300800 */
[----:B------:R0:W-:Y:S04]  /*49410*/  STS.U16 [R0+UR76+0x39800], R79 ;  /* 0x0398004f00007988 */ /* 0x0001e8000800044c */
[----:B------:R-:W4:Y:S04]  /*49420*/  LDL.LU R81, [R1+0xf70] ;  /* 0x000f700001517983 */ /* 0x000f280000300800 */
[----:B------:R1:W-:Y:S04]  /*49430*/  STS.U16 [R0+UR76+0x21c00], R84 ;  /* 0x021c005400007988 */ /* 0x0003e8000800044c */
[----:B0-----:R-:W4:Y:S04]  /*49440*/  LDL.LU R79, [R1+0xf6c] ;  /* 0x000f6c00014f7983 */ /* 0x001f280000300800 */
[----:B-1----:R-:W4:Y:S04]  /*49450*/  LDL.LU R84, [R1+0xf68] ;  /* 0x000f680001547983 */ /* 0x002f280000300800 */
[----:B--2---:R0:W-:Y:S04]  /*49460*/  STS.U16 [R0+UR76+0x31c00], R86 ;  /* 0x031c005600007988 */ /* 0x0041e8000800044c */
[----:B0-----:R-:W2:Y:S04]  /*49470*/  LDL.LU R86, [R1+0xf14] ;  /* 0x000f140001567983 */ /* 0x001ea80000300800 */
[----:B---3--:R0:W-:Y:S04]  /*49480*/  STS.U16 [R0+UR76+0x3a000], R85 ;  /* 0x03a0005500007988 */ /* 0x0081e8000800044c */
[----:B0-----:R-:W3:Y:S04]  /*49490*/  LDL.LU R85, [R1+0xf10] ;  /* 0x000f100001557983 */ /* 0x001ee80000300800 */
[----:B--2---:R0:W-:Y:S04]  /*494a0*/  STS.U16 [R0+UR76+0x23c00], R86 ;  /* 0x023c005600007988 */ /* 0x0041e8000800044c */
[----:B0-----:R-:W2:Y:S04]  /*494b0*/  LDL.LU R86, [R1+0xf0c] ;  /* 0x000f0c0001567983 */ /* 0x001ea80000300800 */
[----:B------:R0:W-:Y:S04]  /*494c0*/  STS.U16 [R0+UR76+0x22000], R31 ;  /* 0x0220001f00007988 */ /* 0x0001e8000800044c */
[----:B------:R1:W-:Y:S04]  /*494d0*/  STS.U16 [R0+UR76+0x2a000], R35 ;  /* 0x02a0002300007988 */ /* 0x0003e8000800044c */
[----:B----4-:R4:W-:Y:S04]  /*494e0*/  STS.U16 [R0+UR76+0x3b800], R84 ;  /* 0x03b8005400007988 */ /* 0x0109e8000800044c */
[----:B------:R0:W-:Y:S04]  /*494f0*/  STS.U16 [R0+UR76+0x32000], R90 ;  /* 0x0320005a00007988 */ /* 0x0001e8000800044c */
[----:B------:R1:W-:Y:S04]  /*49500*/  STS.U16 [R0+UR76+0x22400], R91 ;  /* 0x0224005b00007988 */ /* 0x0003e8000800044c */
[----:B------:R4:W-:Y:S04]  /*49510*/  STS.U16 [R0+UR76+0x2a400], R92 ;  /* 0x02a4005c00007988 */ /* 0x0009e8000800044c */
[----:B0-----:R-:W2:Y:S04]  /*49520*/  LDL.LU R31, [R1+0xf08] ;  /* 0x000f0800011f7983 */ /* 0x001ea80000300800 */
[----:B-1----:R-:W2:Y:S04]  /*49530*/  LDL.LU R35, [R1+0x14fc] ;  /* 0x0014fc0001237983 */ /* 0x002ea80000300800 */
[----:B----4-:R-:W4:Y:S04]  /*49540*/  LDL.LU R84, [R1+0x14f8] ;  /* 0x0014f80001547983 */ /* 0x010f280000300800 */
        /* <DEDUP_REMOVED lines=39> */
[----:B---3--:R-:W3:Y:S04]  /*497c0*/  LDL.LU R83, [R1+0x12bc] ;  /* 0x0012bc0001537983 */ /* 0x008ee80000300800 */
[----:B------:R1:W-:Y:S04]  /*497d0*/  STS.U16 [R0+UR76+0x2b800], R81 ;  /* 0x02b8005100007988 */ /* 0x0003e8000800044c */
[----:B------:R1:W-:Y:S04]  /*497e0*/  STS.U16 [R0+UR76+0x33800], R79 ;  /* 0x0338004f00007988 */ /* 0x0003e8000800044c */
[----:B------:R1:W-:Y:S04]  /*497f0*/  STS.U16 [R0+UR76+0x2bc00], R85 ;  /* 0x02bc005500007988 */ /* 0x0003e8000800044c */
[----:B0-----:R-:W3:Y:S04]  /*49800*/  LDL.LU R80, [R1+0x12b8] ;  /* 0x0012b80001507983 */ /* 0x001ee80000300800 */
[----:B-1----:R-:W3:Y:S04]  /*49810*/  LDL.LU R81, [R1+0x1264] ;  /* 0x0012640001517983 */ /* 0x002ee80000300800 */
[----:B------:R-:W3:Y:S04]  /*49820*/  LDL.LU R79, [R1+0x1260] ;  /* 0x00126000014f7983 */ /* 0x000ee80000300800 */
[----:B------:R-:W3:Y:S04]  /*49830*/  LDL.LU R85, [R1+0x125c] ;  /* 0x00125c0001557983 */ /* 0x000ee80000300800 */
[----:B--2---:R0:W-:Y:S04]  /*49840*/  STS.U16 [R0+UR76+0x33c00], R86 ;  /* 0x033c005600007988 */ /* 0x0041e8000800044c */
[----:B0-----:R-:W2:Y:S01]  /*49850*/  LDL.LU R86, [R1+0x1258] ;  /* 0x0012580001567983 */ /* 0x001ea20000300800 */
[----:B------:R-:W-:-:S03]  /*49860*/  LOP3.LUT R47, R0, 0x10, RZ, 0x3c, !PT ;  /* 0x00000010002f7812 */ /* 0x000fc600078e3cff */
[----:B------:R-:W-:Y:S04]  /*49870*/  STS.U16 [R0+UR76+0x39c00], R28 ;  /* 0x039c001c00007988 */ /* 0x000fe8000800044c */
[----:B------:R-:W-:Y:S04]  /*49880*/  STS.U16 [R0+UR76+0x3bc00], R31 ;  /* 0x03bc001f00007988 */ /* 0x000fe8000800044c */
[----:B------:R-:W-:Y:S04]  /*49890*/  STS.U16 [R47+UR76+0x20080], R35 ;  /* 0x020080232f007988 */ /* 0x000fe8000800044c */
[----:B----4-:R0:W-:Y:S04]  /*498a0*/  STS.U16 [R47+UR76+0x28080], R84 ;  /* 0x028080542f007988 */ /* 0x0101e8000800044c */
[----:B------:R-:W-:Y:S04]  /*498b0*/  STS.U16 [R47+UR76+0x30080], R90 ;  /* 0x0300805a2f007988 */ /* 0x000fe8000800044c */
[----:B------:R-:W-:Y:S04]  /*498c0*/  STS.U16 [R47+UR76+0x38080], R91 ;  /* 0x0380805b2f007988 */ /* 0x000fe8000800044c */
[----:B------:R-:W-:Y:S04]  /*498d0*/  STS.U16 [R47+UR76+0x20480], R92 ;  /* 0x0204805c2f007988 */ /* 0x000fe8000800044c */
        /* <DEDUP_REMOVED lines=23> */
[----:B0-----:R-:W3:Y:S04]  /*49a50*/  LDL.LU R85, [R1+0x1200] ;  /* 0x0012000001557983 */ /* 0x001ee80000300800 */
[----:B------:R-:W3:Y:S04]  /*49a60*/  LDL.LU R31, [R1+0x11fc] ;  /* 0x0011fc00011f7983 */ /* 0x000ee80000300800 */
[----:B------:R-:W3:Y:S04]  /*49a70*/  LDL.LU R35, [R1+0x11f8] ;  /* 0x0011f80001237983 */ /* 0x000ee80000300800 */
[----:B--2---:R0:W-:Y:S04]  /*49a80*/  STS.U16 [R47+UR76+0x39880], R86 ;  /* 0x039880562f007988 */ /* 0x0041e8000800044c */
[----:B0-----:R-:W2:Y:S04]  /*49a90*/  LDL.LU R86, [R1+0x11a4] ;  /* 0x0011a40001567983 */ /* 0x001ea80000300800 */
        /* <DEDUP_REMOVED lines=20> */
[----:B----4-:R0:W-:Y:S04]  /*49be0*/  STS.U16 [R47+UR76+0x21c80], R84 ;  /* 0x021c80542f007988 */ /* 0x0101e8000800044c */
[----:B------:R-:W4:Y:S04]  /*49bf0*/  LDL.LU R83, [R1+0xfc0] ;  /* 0x000fc00001537983 */ /* 0x000f280000300800 */
[----:B------:R-:W4:Y:S04]  /*49c00*/  LDL.LU R80, [R1+0xfbc] ;  /* 0x000fbc0001507983 */ /* 0x000f280000300800 */
[----:B------:R-:W4:Y:S04]  /*49c10*/  LDL.LU R81, [R1+0xfb8] ;  /* 0x000fb80001517983 */ /* 0x000f280000300800 */
[----:B------:R-:W4:Y:S04]  /*49c20*/  LDL.LU R79, [R1+0xf64] ;  /* 0x000f6400014f7983 */ /* 0x000f280000300800 */
[----:B0-----:R-:W4:Y:S04]  /*49c30*/  LDL.LU R84, [R1+0xf60] ;  /* 0x000f600001547983 */ /* 0x001f280000300800 */
[----:B---3--:R0:W-:Y:S04]  /*49c40*/  STS.U16 [R47+UR76+0x29c80], R85 ;  /* 0x029c80552f007988 */ /* 0x0081e8000800044c */
[----:B------:R-:W-:Y:S04]  /*49c50*/  STS.U16 [R47+UR76+0x31c80], R31 ;  /* 0x031c801f2f007988 */ /* 0x000fe8000800044c */
[----:B------:R-:W-:Y:S04]  /*49c60*/  STS.U16 [R47+UR76+0x39c80], R35 ;  /* 0x039c80232f007988 */ /* 0x000fe8000800044c */
[----:B0-----:R-:W3:Y:S04]  /*49c70*/  LDL.LU R85, [R1+0xf5c] ;  /* 0x000f5c0001557983 */ /* 0x001ee80000300800 */
[----:B--2---:R0:W-:Y:S04]  /*49c80*/  STS.U16 [R47+UR76+0x22080], R86 ;  /* 0x022080562f007988 */ /* 0x0041e8000800044c */
        /* <DEDUP_REMOVED lines=9> */
[----:B0-----:R-:W2:Y:S04]  /*49d20*/  LDL.LU R86, [R1+0xf58] ;  /* 0x000f580001567983 */ /* 0x001ea80000300800 */
[----:B------:R0:W-:Y:S04]  /*49d30*/  STS.U16 [R47+UR76+0x32880], R61 ;  /* 0x0328803d2f007988 */ /* 0x0001e8000800044c */
        /* <DEDUP_REMOVED lines=14> */
[----:B------:R0:W-:Y:S04]  /*49e20*/  STS.U16 [R47+UR76+0x2ac80], R65 ;  /* 0x02ac80412f007988 */ /* 0x0001e8000800044c */
[----:B------:R0:W-:Y:S04]  /*49e30*/  STS.U16 [R47+UR76+0x32c80], R71 ;  /* 0x032c80472f007988 */ /* 0x0001e8000800044c */
[----:B------:R1:W-:Y:S04]  /*49e40*/  STS.U16 [R47+UR76+0x3ac80], R67 ;  /* 0x03ac80432f007988 */ /* 0x0003e8000800044c */
[----:B------:R4:W-:Y:S04]  /*49e50*/  STS.U16 [R47+UR76+0x23080], R73 ;  /* 0x023080492f007988 */ /* 0x0009e8000800044c */
[----:B0-----:R-:W2:Y:S04]  /*49e60*/  LDL.LU R63, [R1+0x140c] ;  /* 0x00140c00013f7983 */ /* 0x001ea80000300800 */
[----:B-1----:R-:W2:Y:S04]  /*49e70*/  LDL.LU R62, [R1+0x1408] ;  /* 0x00140800013e7983 */ /* 0x002ea80000300800 */
[----:B------:R-:W2:Y:S04]  /*49e80*/  LDL.LU R65, [R1+0x1404] ;  /* 0x0014040001417983 */ /* 0x000ea80000300800 */
[----:B------:R-:W2:Y:S04]  /*49e90*/  LDL.LU R71, [R1+0x1400] ;  /* 0x0014000001477983 */ /* 0x000ea80000300800 */
[----:B------:R-:W2:Y:S04]  /*49ea0*/  LDL.LU R67, [R1+0x1380] ;  /* 0x0013800001437983 */ /* 0x000ea80000300800 */
[----:B------:R0:W-:Y:S04]  /*49eb0*/  STS.U16 [R47+UR76+0x2b080], R72 ;  /* 0x02b080482f007988 */ /* 0x0001e8000800044c */
[----:B----4-:R-:W4:Y:S04]  /*49ec0*/  LDL.LU R73, [R1+0x137c] ;  /* 0x00137c0001497983 */ /* 0x010f280000300800 */
[----:B------:R1:W-:Y:S04]  /*49ed0*/  STS.U16 [R47+UR76+0x33080], R74 ;  /* 0x0330804a2f007988 */ /* 0x0003e8000800044c */
[----:B------:R1:W-:Y:S04]  /*49ee0*/  STS.U16 [R47+UR76+0x3b080], R75 ;  /* 0x03b0804b2f007988 */ /* 0x0003e8000800044c */
[----:B------:R1:W-:Y:S04]  /*49ef0*/  STS.U16 [R47+UR76+0x23480], R78 ;  /* 0x0234804e2f007988 */ /* 0x0003e8000800044c */
[----:B0-----:R-:W4:Y:S04]  /*49f00*/  LDL.LU R72, [R1+0x1378] ;  /* 0x0013780001487983 */ /* 0x001f280000300800 */
[----:B-1----:R-:W4:Y:S04]  /*49f10*/  LDL.LU R74, [R1+0x1374] ;  /* 0x00137400014a7983 */ /* 0x002f280000300800 */
[----:B------:R-:W4:Y:S04]  /*49f20*/  LDL.LU R75, [R1+0x1314] ;  /* 0x00131400014b7983 */ /* 0x000f280000300800 */
        /* <DEDUP_REMOVED lines=11> */
[----:B---3--:R0:W-:Y:S04]  /*49fe0*/  STS.U16 [R47+UR76+0x33880], R85 ;  /* 0x033880552f007988 */ /* 0x0081e8000800044c */
[----:B0-----:R-:W3:Y:S04]  /*49ff0*/  LDL.LU R85, [R1+0x12a8] ;  /* 0x0012a80001557983 */ /* 0x001ee80000300800 */
[----:B--2---:R0:W-:Y:S04]  /*4a000*/  STS.U16 [R47+UR76+0x3b880], R86 ;  /* 0x03b880562f007988 */ /* 0x0041e8000800044c */
[----:B0-----:R-:W2:Y:S04]  /*4a010*/  LDL.LU R86, [R1+0x1254] ;  /* 0x0012540001567983 */ /* 0x001ea80000300800 */
[----:B------:R0:W-:Y:S04]  /*4a020*/  STS.U16 [R47+UR76+0x23c80], R61 ;  /* 0x023c803d2f007988 */ /* 0x0001e8000800044c */
[----:B------:R-:W-:Y:S04]  /*4a030*/  STS.U16 [R47+UR76+0x2bc80], R31 ;  /* 0x02bc801f2f007988 */ /* 0x000fe8000800044c */
[----:B------:R-:W-:Y:S04]  /*4a040*/  STS.U16 [R47+UR76+0x33c80], R35 ;  /* 0x033c80232f007988 */ /* 0x000fe8000800044c */
[----:B------:R-:W-:Y:S01]  /*4a050*/  STS.U16 [R47+UR76+0x3bc80], R90 ;  /* 0x03bc805a2f007988 */ /* 0x000fe2000800044c */
[----:B0-----:R-:W-:-:S05]  /*4a060*/  LOP3.LUT R61, R0, 0x20, RZ, 0x3c, !PT ;  /* 0x00000020003d7812 */ /* 0x001fca00078e3cff */
        /* <DEDUP_REMOVED lines=10> */
[----:B------:R-:W-:Y:S04]  /*4a110*/  STL [R1+0x2314], R47 ;  /* 0x0023142f01007387 */ /* 0x000fe80000100800 */
[----:B------:R-:W-:Y:S04]  /*4a120*/  STS.U16 [R61+UR76+0x30900], R65 ;  /* 0x030900413d007988 */ /* 0x000fe8000800044c */
[----:B------:R0:W-:Y:S04]  /*4a130*/  STS.U16 [R61+UR76+0x38900], R71 ;  /* 0x038900473d007988 */ /* 0x0001e8000800044c */
[----:B------:R-:W2:Y:S04]  /*4a140*/  LDL.LU R28, [R1+0x1250] ;  /* 0x00125000011c7983 */ /* 0x000ea80000300800 */
[----:B------:R-:W-:Y:S04]  /*4a150*/  STS.U16 [R61+UR76+0x20d00], R67 ;  /* 0x020d00433d007988 */ /* 0x000fe8000800044c */
[----:B------:R-:W2:Y:S04]  /*4a160*/  LDL.LU R29, [R1+0x124c] ;  /* 0x00124c00011d7983 */ /* 0x000ea80000300800 */
[----:B----4-:R1:W-:Y:S04]  /*4a170*/  STS.U16 [R61+UR76+0x28d00], R73 ;  /* 0x028d00493d007988 */ /* 0x0103e8000800044c */
[----:B0-----:R-:W4:Y:S04]  /*4a180*/  LDL.LU R71, [R1+0x1248] ;  /* 0x0012480001477983 */ /* 0x001f280000300800 */
[----:B------:R0:W-:Y:S04]  /*4a190*/  STS.U16 [R61+UR76+0x30d00], R72 ;  /* 0x030d00483d007988 */ /* 0x0001e8000800044c */
[----:B-1----:R-:W4:Y:S04]  /*4a1a0*/  LDL.LU R73, [R1+0x11f4] ;  /* 0x0011f40001497983 */ /* 0x002f280000300800 */
        /* <DEDUP_REMOVED lines=28> */
[----:B---3--:R3:W-:Y:S04]  /*4a370*/  STS.U16 [R61+UR76+0x39500], R85 ;  /* 0x039500553d007988 */ /* 0x0087e8000800044c */
[----:B0-----:R-:W4:Y:S04]  /*4a380*/  LDL.LU R83, [R1+0x1010] ;  /* 0x0010100001537983 */ /* 0x001f280000300800 */
[----:B-1----:R-:W4:Y:S04]  /*4a390*/  LDL.LU R80, [R1+0x100c] ;  /* 0x00100c0001507983 */ /* 0x002f280000300800 */
[----:B------:R-:W4:Y:S04]  /*4a3a0*/  LDL.LU R81, [R1+0x1008] ;  /* 0x0010080001517983 */ /* 0x000f280000300800 */
[----:B------:R-:W4:Y:S04]  /*4a3b0*/  LDL.LU R79, [R1+0xfb4] ;  /* 0x000fb400014f7983 */ /* 0x000f280000300800 */
[----:B------:R-:W4:Y:S04]  /*4a3c0*/  LDL.LU R84, [R1+0xfb0] ;  /* 0x000fb00001547983 */ /* 0x000f280000300800 */
[----:B---3--:R-:W3:Y:S04]  /*4a3d0*/  LDL.LU R85, [R1+0xfac] ;  /* 0x000fac0001557983 */ /* 0x008ee80000300800 */
[----:B--2---:R0:W-:Y:S04]  /*4a3e0*/  STS.U16 [R61+UR76+0x21900], R86 ;  /* 0x021900563d007988 */ /* 0x0041e8000800044c */
[----:B0-----:R-:W2:Y:S04]  /*4a3f0*/  LDL.LU R86, [R1+0xfa8] ;  /* 0x000fa80001567983 */ /* 0x001ea80000300800 */
[----:B------:R0:W-:Y:S04]  /*4a400*/  STS.U16 [R61+UR76+0x29900], R28 ;  /* 0x0299001c3d007988 */ /* 0x0001e8000800044c */
[----:B------:R1:W-:Y:S04]  /*4a410*/  STS.U16 [R61+UR76+0x31900], R29 ;  /* 0x0319001d3d007988 */ /* 0x0003e8000800044c */
[----:B----4-:R4:W-:Y:S04]  /*4a420*/  STS.U16 [R61+UR76+0x39900], R71 ;  /* 0x039900473d007988 */ /* 0x0109e8000800044c */
[----:B0-----:R-:W2:Y:S04]  /*4a430*/  LDL.LU R28, [R1+0x24d4] ;  /* 0x0024d400011c7983 */ /* 0x001ea80000300800 */
[----:B-1----:R-:W2:Y:S04]  /*4a440*/  LDL.LU R29, [R1+0x24d0] ;  /* 0x0024d000011d7983 */ /* 0x002ea80000300800 */
[----:B------:R0:W-:Y:S04]  /*4a450*/  STS.U16 [R61+UR76+0x21d00], R73 ;  /* 0x021d00493d007988 */ /* 0x0001e8000800044c */
[----:B----4-:R-:W4:Y:S04]  /*4a460*/  LDL.LU R71, [R1+0x24cc] ;  /* 0x0024cc0001477983 */ /* 0x010f280000300800 */
[----:B0-----:R-:W4:Y:S04]  /*4a470*/  LDL.LU R73, [R1+0x24c8] ;  /* 0x0024c80001497983 */ /* 0x001f280000300800 */
        /* <DEDUP_REMOVED lines=8> */
[----:B------:R-:W-:Y:S04]  /*4a500*/  STS.U16 [R61+UR76+0x2a100], R58 ;  /* 0x02a1003a3d007988 */ /* 0x000fe8000800044c */
[----:B------:R0:W-:Y:S04]  /*4a510*/  STS.U16 [R61+UR76+0x32100], R31 ;  /* 0x0321001f3d007988 */ /* 0x0001e8000800044c */
        /* <DEDUP_REMOVED lines=10> */
[----:B0-----:R-:W4:Y:S04]  /*4a5c0*/  LDL.LU R31, [R1+0xeec] ;  /* 0x000eec00011f7983 */ /* 0x001f280000300800 */
        /* <DEDUP_REMOVED lines=18> */
[----:B---3--:R-:W-:Y:S04]  /*4a6f0*/  STS.U16 [R61+UR76+0x33500], R85 ;  /* 0x033500553d007988 */ /* 0x008fe8000800044c */
[----:B------:R-:W3:Y:S04]  /*4a700*/  LDL.LU R76, [R1+0x13fc] ;  /* 0x0013fc00014c7983 */ /* 0x000ee80000300800 */
[----:B0-----:R-:W3:Y:S04]  /*4a710*/  LDL.LU R63, [R1+0x13f8] ;  /* 0x0013f800013f7983 */ /* 0x001ee80000300800 */
[----:B-1----:R-:W3:Y:S04]  /*4a720*/  LDL.LU R62, [R1+0x13f4] ;  /* 0x0013f400013e7983 */ /* 0x002ee80000300800 */
[----:B------:R-:W3:Y:S04]  /*4a730*/  LDL.LU R65, [R1+0x13f0] ;  /* 0x0013f00001417983 */ /* 0x000ee80000300800 */
[----:B------:R-:W3:Y:S04]  /*4a740*/  LDL.LU R67, [R1+0x1370] ;  /* 0x0013700001437983 */ /* 0x000ee80000300800 */
[----:B------:R-:W3:Y:S04]  /*4a750*/  LDL.LU R83, [R1+0x136c] ;  /* 0x00136c0001537983 */ /* 0x000ee80000300800 */
[----:B--2---:R-:W-:Y:S04]  /*4a760*/  STS.U16 [R61+UR76+0x3b500], R86 ;  /* 0x03b500563d007988 */ /* 0x004fe8000800044c */
[----:B----4-:R-:W-:Y:S04]  /*4a770*/  STS.U16 [R61+UR76+0x23900], R78 ;  /* 0x0239004e3d007988 */ /* 0x010fe8000800044c */
[----:B------:R-:W-:Y:S04]  /*4a780*/  STS.U16 [R61+UR76+0x2b900], R75 ;  /* 0x02b9004b3d007988 */ /* 0x000fe8000800044c */
[----:B------:R-:W-:Y:S04]  /*4a790*/  STS.U16 [R61+UR76+0x33900], R74 ;  /* 0x0339004a3d007988 */ /* 0x000fe8000800044c */
[----:B------:R0:W-:Y:S04]  /*4a7a0*/  STS.U16 [R61+UR76+0x3b900], R72 ;  /* 0x03b900483d007988 */ /* 0x0001e8000800044c */
[----:B0-----:R-:W2:Y:S04]  /*4a7b0*/  LDL.LU R72, [R1+0x1368] ;  /* 0x0013680001487983 */ /* 0x001ea80000300800 */
[----:B------:R-:W4:Y:S04]  /*4a7c0*/  LDL.LU R75, [R1+0x1364] ;  /* 0x00136400014b7983 */ /* 0x000f280000300800 */
[----:B------:R-:W4:Y:S04]  /*4a7d0*/  LDL.LU R74, [R1+0x1304] ;  /* 0x00130400014a7983 */ /* 0x000f280000300800 */
[----:B------:R-:W4:Y:S04]  /*4a7e0*/  LDL.LU R80, [R1+0x1300] ;  /* 0x0013000001507983 */ /* 0x000f280000300800 */
[----:B------:R-:W4:Y:S04]  /*4a7f0*/  LDL.LU R81, [R1+0x12fc] ;  /* 0x0012fc0001517983 */ /* 0x000f280000300800 */
[----:B------:R-:W4:Y:S04]  /*4a800*/  LDL.LU R79, [R1+0x12f8] ;  /* 0x0012f800014f7983 */ /* 0x000f280000300800 */
[----:B------:R-:W4:Y:S04]  /*4a810*/  LDL.LU R84, [R1+0x12a4] ;  /* 0x0012a40001547983 */ /* 0x000f280000300800 */
[----:B------:R-:W-:Y:S04]  /*4a820*/  STS.U16 [R61+UR76+0x23d00], R73 ;  /* 0x023d00493d007988 */ /* 0x000fe8000800044c */
[----:B------:R-:W4:Y:S04]  /*4a830*/  LDL.LU R85, [R1+0x12a0] ;  /* 0x0012a00001557983 */ /* 0x000f280000300800 */
[----:B------:R0:W-:Y:S04]  /*4a840*/  STS.U16 [R61+UR76+0x2bd00], R71 ;  /* 0x02bd00473d007988 */ /* 0x0001e8000800044c */
[----:B------:R-:W4:Y:S04]  /*4a850*/  LDL.LU R86, [R1+0x129c] ;  /* 0x00129c0001567983 */ /* 0x000f280000300800 */
[----:B0-----:R-:W4:Y:S01]  /*4a860*/  LDL.LU R71, [R1+0x1298] ;  /* 0x0012980001477983 */ /* 0x001f220000300800 */
[----:B------:R-:W-:-:S03]  /*4a870*/  LOP3.LUT R78, R0, 0x30, RZ, 0x3c, !PT ;  /* 0x00000030004e7812 */ /* 0x000fc600078e3cff */
[----:B------:R-:W-:Y:S04]  /*4a880*/  STS.U16 [R61+UR76+0x33d00], R31 ;  /* 0x033d001f3d007988 */ /* 0x000fe8000800044c */
[----:B------:R-:W-:Y:S04]  /*4a890*/  STS.U16 [R61+UR76+0x3bd00], R35 ;  /* 0x03bd00233d007988 */ /* 0x000fe8000800044c */
[----:B------:R-:W4:Y:S04]  /*4a8a0*/  LDL.LU R73, [R1+0x1244] ;  /* 0x0012440001497983 */ /* 0x000f280000300800 */
        /* <DEDUP_REMOVED lines=12> */
[----:B------:R-:W-:Y:S04]  /*4a970*/  STS.U16 [R78+UR76+0x20d80], R67 ;  /* 0x020d80434e007988 */ /* 0x000fe8000800044c */
[----:B------:R-:W-:Y:S04]  /*4a980*/  STS.U16 [R78+UR76+0x28d80], R83 ;  /* 0x028d80534e007988 */ /* 0x000fe8000800044c */
[----:B------:R-:W-:Y:S04]  /*4a990*/  STL [R1+0x2318], R61 ;  /* 0x0023183d01007387 */ /* 0x000fe80000100800 */
[----:B--2---:R0:W-:Y:S04]  /*4a9a0*/  STS.U16 [R78+UR76+0x30d80], R72 ;  /* 0x030d80484e007988 */ /* 0x0041e8000800044c */
[----:B----4-:R1:W-:Y:S04]  /*4a9b0*/  STS.U16 [R78+UR76+0x38d80], R75 ;  /* 0x038d804b4e007988 */ /* 0x0103e8000800044c */
[----:B------:R2:W-:Y:S04]  /*4a9c0*/  STS.U16 [R78+UR76+0x21180], R74 ;  /* 0x0211804a4e007988 */ /* 0x0005e8000800044c */
[----:B0-----:R-:W3:Y:S04]  /*4a9d0*/  LDL.LU R72, [R1+0x1240] ;  /* 0x0012400001487983 */ /* 0x001ee80000300800 */
[----:B-1----:R-:W4:Y:S04]  /*4a9e0*/  LDL.LU R75, [R1+0x123c] ;  /* 0x00123c00014b7983 */ /* 0x002f280000300800 */
[----:B--2---:R-:W2:Y:S04]  /*4a9f0*/  LDL.LU R74, [R1+0x1238] ;  /* 0x00123800014a7983 */ /* 0x004ea80000300800 */
        /* <DEDUP_REMOVED lines=31> */
[----:B------:R0:W-:Y:S04]  /*4abf0*/  STS.U16 [R78+UR76+0x21980], R73 ;  /* 0x021980494e007988 */ /* 0x0001e8000800044c */
[----:B0-----:R-:W2:Y:S04]  /*4ac00*/  LDL.LU R73, [R1+0xfa4] ;  /* 0x000fa40001497983 */ /* 0x001ea80000300800 */
[----:B---3--:R0:W-:Y:S04]  /*4ac10*/  STS.U16 [R78+UR76+0x29980], R72 ;  /* 0x029980484e007988 */ /* 0x0081e8000800044c */
[----:B----4-:R1:W-:Y:S04]  /*4ac20*/  STS.U16 [R78+UR76+0x31980], R75 ;  /* 0x0319804b4e007988 */ /* 0x0103e8000800044c */
[----:B--2---:R2:W-:Y:S04]  /*4ac30*/  STS.U16 [R78+UR76+0x39980], R74 ;  /* 0x0399804a4e007988 */ /* 0x0045e8000800044c */
[----:B------:R3:W-:Y:S04]  /*4ac40*/  STS.U16 [R78+UR76+0x21d80], R31 ;  /* 0x021d801f4e007988 */ /* 0x0007e8000800044c */
[----:B------:R4:W-:Y:S04]  /*4ac50*/  STS.U16 [R78+UR76+0x29d80], R76 ;  /* 0x029d804c4e007988 */ /* 0x0009e8000800044c */
[----:B------:R-:W-:Y:S04]  /*4ac60*/  STS.U16 [R78+UR76+0x31d80], R58 ;  /* 0x031d803a4e007988 */ /* 0x000fe8000800044c */
[----:B------:R-:W-:Y:S04]  /*4ac70*/  STS.U16 [R78+UR76+0x39d80], R35 ;  /* 0x039d80234e007988 */ /* 0x000fe8000800044c */
[----:B------:R-:W-:Y:S04]  /*4ac80*/  STS.U16 [R78+UR76+0x22180], R90 ;  /* 0x0221805a4e007988 */ /* 0x000fe8000800044c */
[----:B0-----:R-:W2:Y:S04]  /*4ac90*/  LDL.LU R72, [R1+0xfa0] ;  /* 0x000fa00001487983 */ /* 0x001ea80000300800 */
[----:B-1----:R-:W2:Y:S04]  /*4aca0*/  LDL.LU R75, [R1+0xf9c] ;  /* 0x000f9c00014b7983 */ /* 0x002ea80000300800 */
[----:B--2---:R-:W2:Y:S04]  /*4acb0*/  LDL.LU R74, [R1+0xf98] ;  /* 0x000f9800014a7983 */ /* 0x004ea80000300800 */
[----:B---3--:R-:W3:Y:S04]  /*4acc0*/  LDL.LU R31, [R1+0x24b4] ;  /* 0x0024b400011f7983 */ /* 0x008ee80000300800 */
[----:B----4-:R-:W4:Y:S04]  /*4acd0*/  LDL.LU R76, [R1+0x24b0] ;  /* 0x0024b000014c7983 */ /* 0x010f280000300800 */
[----:B------:R0:W-:Y:S04]  /*4ace0*/  STS.U16 [R78+UR76+0x2a180], R91 ;  /* 0x02a1805b4e007988 */ /* 0x0001e8000800044c */
[----:B------:R1:W-:Y:S04]  /*4acf0*/  STS.U16 [R78+UR76+0x32180], R92 ;  /* 0x0321805c4e007988 */ /* 0x0003e8000800044c */
[----:B------:R1:W-:Y:S04]  /*4ad00*/  STS.U16 [R78+UR76+0x3a180], R82 ;  /* 0x03a180524e007988 */ /* 0x0003e8000800044c */
[----:B------:R1:W-:Y:S04]  /*4ad10*/  STS.U16 [R78+UR76+0x22580], R3 ;  /* 0x022580034e007988 */ /* 0x0003e8000800044c */
[----:B0-----:R-:W3:Y:S04]  /*4ad20*/  LDL.LU R91, [R1+0xf44] ;  /* 0x000f4400015b7983 */ /* 0x001ee80000300800 */
[----:B-1----:R-:W4:Y:S04]  /*4ad30*/  LDL.LU R92, [R1+0xf40] ;  /* 0x000f4000015c7983 */ /* 0x002f280000300800 */
        /* <DEDUP_REMOVED lines=32> */
[----:B------:R0:W-:Y:S01]  /*4af40*/  STS.U16 [R78+UR76+0x23580], R73 ;  /* 0x023580494e007988 */ /* 0x0001e2000800044c */
[----:B------:R-:W-:-:S03]  /*4af50*/  LOP3.LUT R58, R0, 0x40, RZ, 0x3c, !PT ;  /* 0x00000040003a7812 */ /* 0x000fc600078e3cff */
[----:B0-----:R-:W4:Y:S04]  /*4af60*/  LDL.LU R73, [R1+0x12f4] ;  /* 0x0012f40001497983 */ /* 0x001f280000300800 */
[----:B------:R0:W-:Y:S04]  /*4af70*/  STS.U16 [R78+UR76+0x2b580], R72 ;  /* 0x02b580484e007988 */ /* 0x0001e8000800044c */
[----:B------:R1:W-:Y:S04]  /*4af80*/  STS.U16 [R78+UR76+0x33580], R75 ;  /* 0x0335804b4e007988 */ /* 0x0003e8000800044c */
[----:B--2---:R2:W-:Y:S04]  /*4af90*/  STS.U16 [R78+UR76+0x3b580], R74 ;  /* 0x03b5804a4e007988 */ /* 0x0045e8000800044c */
[----:B0-----:R-:W4:Y:S04]  /*4afa0*/  LDL.LU R72, [R1+0x12f0] ;  /* 0x0012f00001487983 */ /* 0x001f280000300800 */
[----:B-1----:R-:W4:Y:S04]  /*4afb0*/  LDL.LU R75, [R1+0x12ec] ;  /* 0x0012ec00014b7983 */ /* 0x002f280000300800 */
[----:B--2---:R-:W2:Y:S04]  /*4afc0*/  LDL.LU R74, [R1+0x12e8] ;  /* 0x0012e800014a7983 */ /* 0x004ea80000300800 */
[----:B---3--:R-:W-:Y:S04]  /*4afd0*/  STS.U16 [R78+UR76+0x23980], R91 ;  /* 0x0239805b4e007988 */ /* 0x008fe8000800044c */
[----:B----4-:R-:W-:Y:S04]  /*4afe0*/  STS.U16 [R78+UR76+0x2b980], R92 ;  /* 0x02b9805c4e007988 */ /* 0x010fe8000800044c */
[----:B------:R-:W-:Y:S04]  /*4aff0*/  STS.U16 [R78+UR76+0x33980], R82 ;  /* 0x033980524e007988 */ /* 0x000fe8000800044c */
[----:B------:R0:W-:Y:S04]  /*4b000*/  STS.U16 [R78+UR76+0x3b980], R76 ;  /* 0x03b9804c4e007988 */ /* 0x0001e8000800044c */
        /* <DEDUP_REMOVED lines=8> */
[----:B0-----:R-:W3:Y:S04]  /*4b090*/  LDL.LU R76, [R1+0x1294] ;  /* 0x00129400014c7983 */ /* 0x001ee80000300800 */
[----:B------:R-:W-:Y:S04]  /*4b0a0*/  STS.U16 [R58+UR76+0x20600], R63 ;  /* 0x0206003f3a007988 */ /* 0x000fe8000800044c */
[----:B------:R-:W-:Y:S04]  /*4b0b0*/  STS.U16 [R58+UR76+0x28600], R62 ;  /* 0x0286003e3a007988 */ /* 0x000fe8000800044c */
[----:B------:R-:W-:Y:S04]  /*4b0c0*/  STS.U16 [R58+UR76+0x30600], R65 ;  /* 0x030600413a007988 */ /* 0x000fe8000800044c */
[----:B------:R-:W-:Y:S04]  /*4b0d0*/  STL [R1+0x231c], R78 ;  /* 0x00231c4e01007387 */ /* 0x000fe80000100800 */
[----:B-1----:R-:W4:Y:S04]  /*4b0e0*/  LDL.LU R30, [R1+0x1290] ;  /* 0x00129000011e7983 */ /* 0x002f280000300800 */
[----:B------:R-:W4:Y:S04]  /*4b0f0*/  LDL.LU R33, [R1+0x128c] ;  /* 0x00128c0001217983 */ /* 0x000f280000300800 */
[----:B------:R-:W4:Y:S04]  /*4b100*/  LDL.LU R32, [R1+0x1288] ;  /* 0x0012880001207983 */ /* 0x000f280000300800 */
[----:B------:R-:W4:Y:S04]  /*4b110*/  LDL.LU R35, [R1+0x1234] ;  /* 0x0012340001237983 */ /* 0x000f280000300800 */
[----:B------:R-:W-:Y:S04]  /*4b120*/  STS.U16 [R58+UR76+0x38600], R67 ;  /* 0x038600433a007988 */ /* 0x000fe8000800044c */
[----:B------:R-:W-:Y:S04]  /*4b130*/  STS.U16 [R58+UR76+0x20a00], R83 ;  /* 0x020a00533a007988 */ /* 0x000fe8000800044c */
[----:B------:R-:W-:Y:S04]  /*4b140*/  STS.U16 [R58+UR76+0x28a00], R80 ;  /* 0x028a00503a007988 */ /* 0x000fe8000800044c */
[----:B------:R-:W-:Y:S04]  /*4b150*/  STS.U16 [R58+UR76+0x30a00], R81 ;  /* 0x030a00513a007988 */ /* 0x000fe8000800044c */
[----:B------:R0:W-:Y:S04]  /*4b160*/  STS.U16 [R58+UR76+0x38a00], R79 ;  /* 0x038a004f3a007988 */ /* 0x0001e8000800044c */
        /* <DEDUP_REMOVED lines=24> */
[----:B------:R0:W-:Y:S04]  /*4b2f0*/  STS.U16 [R58+UR76+0x21200], R73 ;  /* 0x021200493a007988 */ /* 0x0001e8000800044c */
[----:B------:R-:W4:Y:S04]  /*4b300*/  LDL.LU R81, [R1+0x1050] ;  /* 0x0010500001517983 */ /* 0x000f280000300800 */
[----:B0-----:R-:W4:Y:S04]  /*4b310*/  LDL.LU R73, [R1+0x104c] ;  /* 0x00104c0001497983 */ /* 0x001f280000300800 */
[----:B------:R0:W-:Y:S04]  /*4b320*/  STS.U16 [R58+UR76+0x29200], R72 ;  /* 0x029200483a007988 */ /* 0x0001e8000800044c */
[----:B------:R1:W-:Y:S04]  /*4b330*/  STS.U16 [R58+UR76+0x31200], R75 ;  /* 0x0312004b3a007988 */ /* 0x0003e8000800044c */
[----:B--2---:R2:W-:Y:S04]  /*4b340*/  STS.U16 [R58+UR76+0x39200], R74 ;  /* 0x0392004a3a007988 */ /* 0x0045e8000800044c */
[----:B0-----:R-:W4:Y:S04]  /*4b350*/  LDL.LU R72, [R1+0x1048] ;  /* 0x0010480001487983 */ /* 0x001f280000300800 */
[----:B-1----:R-:W4:Y:S04]  /*4b360*/  LDL.LU R75, [R1+0xff4] ;  /* 0x000ff400014b7983 */ /* 0x002f280000300800 */
[----:B--2---:R-:W2:Y:S04]  /*4b370*/  LDL.LU R74, [R1+0xff0] ;  /* 0x000ff000014a7983 */ /* 0x004ea80000300800 */
[----:B---3--:R0:W-:Y:S04]  /*4b380*/  STS.U16 [R58+UR76+0x21600], R76 ;  /* 0x0216004c3a007988 */ /* 0x0081e8000800044c */
[----:B----4-:R1:W-:Y:S04]  /*4b390*/  STS.U16 [R58+UR76+0x29600], R30 ;  /* 0x0296001e3a007988 */ /* 0x0103e8000800044c */
[----:B------:R3:W-:Y:S04]  /*4b3a0*/  STS.U16 [R58+UR76+0x31600], R33 ;  /* 0x031600213a007988 */ /* 0x0007e8000800044c */
[----:B------:R4:W-:Y:S04]  /*4b3b0*/  STS.U16 [R58+UR76+0x39600], R32 ;  /* 0x039600203a007988 */ /* 0x0009e8000800044c */
[----:B0-----:R-:W2:Y:S04]  /*4b3c0*/  LDL.LU R76, [R1+0xfec] ;  /* 0x000fec00014c7983 */ /* 0x001ea80000300800 */
[----:B------:R0:W-:Y:S04]  /*4b3d0*/  STS.U16 [R58+UR76+0x21a00], R35 ;  /* 0x021a00233a007988 */ /* 0x0001e8000800044c */
[----:B-1----:R-:W2:Y:S04]  /*4b3e0*/  LDL.LU R30, [R1+0x24ac] ;  /* 0x0024ac00011e7983 */ /* 0x002ea80000300800 */
[----:B---3--:R-:W3:Y:S04]  /*4b3f0*/  LDL.LU R33, [R1+0x24a8] ;  /* 0x0024a80001217983 */ /* 0x008ee80000300800 */
[----:B----4-:R-:W4:Y:S04]  /*4b400*/  LDL.LU R32, [R1+0x24a4] ;  /* 0x0024a40001207983 */ /* 0x010f280000300800 */
[----:B0-----:R-:W3:Y:S04]  /*4b410*/  LDL.LU R35, [R1+0x24a0] ;  /* 0x0024a00001237983 */ /* 0x001ee80000300800 */
[----:B------:R0:W-:Y:S04]  /*4b420*/  STS.U16 [R58+UR76+0x29a00], R79 ;  /* 0x029a004f3a007988 */ /* 0x0001e8000800044c */
[----:B------:R1:W-:Y:S04]  /*4b430*/  STS.U16 [R58+UR76+0x31a00], R34 ;  /* 0x031a00223a007988 */ /* 0x0003e8000800044c */
[----:B------:R0:W-:Y:S04]  /*4b440*/  STS.U16 [R58+UR76+0x39a00], R90 ;  /* 0x039a005a3a007988 */ /* 0x0001e8000800044c */
[----:B------:R0:W-:Y:S04]  /*4b450*/  STS.U16 [R58+UR76+0x21e00], R91 ;  /* 0x021e005b3a007988 */ /* 0x0001e8000800044c */
[----:B------:R1:W-:Y:S04]  /*4b460*/  STS.U16 [R58+UR76+0x29e00], R92 ;  /* 0x029e005c3a007988 */ /* 0x0003e8000800044c */
[----:B------:R1:W-:Y:S04]  /*4b470*/  STS.U16 [R58+UR76+0x31e00], R82 ;  /* 0x031e00523a007988 */ /* 0x0003e8000800044c */
[----:B0-----:R-:W3:Y:S04]  /*4b480*/  LDL.LU R79, [R1+0xfe8] ;  /* 0x000fe800014f7983 */ /* 0x001ee80000300800 */
[----:B-1----:R-:W4:Y:S04]  /*4b490*/  LDL.LU R34, [R1+0x249c] ;  /* 0x00249c0001227983 */ /* 0x002f280000300800 */
[----:B------:R-:W4:Y:S04]  /*4b4a0*/  LDL.LU R90, [R1+0x2498] ;  /* 0x00249800015a7983 */ /* 0x000f280000300800 */
[----:B------:R-:W4:Y:S04]  /*4b4b0*/  LDL.LU R91, [R1+0x2494] ;  /* 0x00249400015b7983 */ /* 0x000f280000300800 */
[----:B------:R-:W4:Y:S04]  /*4b4c0*/  LDL.LU R92, [R1+0x2490] ;  /* 0x00249000015c7983 */ /* 0x000f280000300800 */
[----:B------:R-:W4:Y:S04]  /*4b4d0*/  LDL.LU R82, [R1+0x248c] ;  /* 0x00248c0001527983 */ /* 0x000f280000300800 */
[----:B------:R0:W-:Y:S04]  /*4b4e0*/  STS.U16 [R58+UR76+0x39e00], R3 ;  /* 0x039e00033a007988 */ /* 0x0001e8000800044c */
        /* <DEDUP_REMOVED lines=27> */
[----:B------:R0:W-:Y:S04]  /*4b6a0*/  STS.U16 [R58+UR76+0x3ae00], R72 ;  /* 0x03ae00483a007988 */ /* 0x0001e8000800044c */
[----:B------:R1:W-:Y:S04]  /*4b6b0*/  STS.U16 [R58+UR76+0x23200], R75 ;  /* 0x0232004b3a007988 */ /* 0x0003e8000800044c */
[----:B--2---:R2:W-:Y:S04]  /*4b6c0*/  STS.U16 [R58+UR76+0x2b200], R74 ;  /* 0x02b2004a3a007988 */ /* 0x0045e8000800044c */
[----:B0-----:R-:W4:Y:S04]  /*4b6d0*/  LDL.LU R72, [R1+0x14b8] ;  /* 0x0014b80001487983 */ /* 0x001f280000300800 */
[----:B-1----:R-:W4:Y:S04]  /*4b6e0*/  LDL.LU R75, [R1+0x14b4] ;  /* 0x0014b400014b7983 */ /* 0x002f280000300800 */
[----:B--2---:R-:W2:Y:S04]  /*4b6f0*/  LDL.LU R74, [R1+0x14b0] ;  /* 0x0014b000014a7983 */ /* 0x004ea80000300800 */
[----:B------:R0:W-:Y:S04]  /*4b700*/  STS.U16 [R58+UR76+0x33200], R76 ;  /* 0x0332004c3a007988 */ /* 0x0001e8000800044c */
[----:B0-----:R-:W2:Y:S04]  /*4b710*/  LDL.LU R76, [R1+0x144c] ;  /* 0x00144c00014c7983 */ /* 0x001ea80000300800 */
[----:B---3--:R-:W-:Y:S04]  /*4b720*/  STS.U16 [R58+UR76+0x3b200], R79 ;  /* 0x03b2004f3a007988 */ /* 0x008fe8000800044c */
[----:B----4-:R-:W-:Y:S04]  /*4b730*/  STS.U16 [R58+UR76+0x23600], R71 ;  /* 0x023600473a007988 */ /* 0x010fe8000800044c */
[----:B------:R-:W-:Y:S04]  /*4b740*/  STS.U16 [R58+UR76+0x2b600], R86 ;  /* 0x02b600563a007988 */ /* 0x000fe8000800044c */
[----:B------:R-:W-:Y:S04]  /*4b750*/  STS.U16 [R58+UR76+0x33600], R85 ;  /* 0x033600553a007988 */ /* 0x000fe8000800044c */
[----:B------:R-:W-:Y:S04]  /*4b760*/  STS.U16 [R58+UR76+0x3b600], R84 ;  /* 0x03b600543a007988 */ /* 0x000fe8000800044c */
[----:B------:R-:W-:Y:S04]  /*4b770*/  STS.U16 [R58+UR76+0x23a00], R66 ;  /* 0x023a00423a007988 */ /* 0x000fe8000800044c */
[----:B------:R0:W-:Y:S04]  /*4b780*/  STS.U16 [R58+UR76+0x2ba00], R64 ;  /* 0x02ba00403a007988 */ /* 0x0001e8000800044c */
        /* <DEDUP_REMOVED lines=12> */
[----:B------:R-:W4:Y:S04]  /*4b850*/  LDL.LU R84, [R1+0x1348] ;  /* 0x0013480001547983 */ /* 0x000f280000300800 */
[----:B------:R-:W4:Y:S01]  /*4b860*/  LDL.LU R86, [R1+0x1344] ;  /* 0x0013440001567983 */ /* 0x000f220000300800 */
[----:B------:R-:W-:-:S03]  /*4b870*/  LOP3.LUT R60, R0, 0x50, RZ, 0x3c, !PT ;  /* 0x00000050003c7812 */ /* 0x000fc600078e3cff */
[----:B------:R-:W-:Y:S04]  /*4b880*/  STS.U16 [R58+UR76+0x2be00], R70 ;  /* 0x02be00463a007988 */ /* 0x000fe8000800044c */
[----:B------:R-:W-:Y:S04]  /*4b890*/  STL [R1+0x2320], R58 ;  /* 0x0023203a01007387 */ /* 0x000fe80000100800 */
[----:B------:R0:W-:Y:S04]  /*4b8a0*/  STS.U16 [R58+UR76+0x33e00], R69 ;  /* 0x033e00453a007988 */ /* 0x0001e8000800044c */
[----:B------:R-:W4:Y:S04]  /*4b8b0*/  LDL.LU R79, [R1+0x12e4] ;  /* 0x0012e400014f7983 */ /* 0x000f280000300800 */
        /* <DEDUP_REMOVED lines=15> */
[----:B---3--:R0:W-:Y:S04]  /*4b9b0*/  STS.U16 [R60+UR76+0x28680], R64 ;  /* 0x028680403c007988 */ /* 0x0081e8000800044c */
[----:B----4-:R1:W-:Y:S04]  /*4b9c0*/  STS.U16 [R60+UR76+0x30680], R67 ;  /* 0x030680433c007988 */ /* 0x0103e8000800044c */
[----:B------:R3:W-:Y:S04]  /*4b9d0*/  STS.U16 [R60+UR76+0x38680], R66 ;  /* 0x038680423c007988 */ /* 0x0007e8000800044c */
[----:B------:R4:W-:Y:S04]  /*4b9e0*/  STS.U16 [R60+UR76+0x20a80], R83 ;  /* 0x020a80533c007988 */ /* 0x0009e8000800044c */
[----:B------:R0:W-:Y:S04]  /*4b9f0*/  STS.U16 [R60+UR76+0x28a80], R80 ;  /* 0x028a80503c007988 */ /* 0x0001e8000800044c */
[----:B------:R-:W-:Y:S04]  /*4ba00*/  STS.U16 [R60+UR76+0x30a80], R81 ;  /* 0x030a80513c007988 */ /* 0x000fe8000800044c */
[----:B------:R3:W-:Y:S04]  /*4ba10*/  STS.U16 [R60+UR76+0x38a80], R85 ;  /* 0x038a80553c007988 */ /* 0x0007e8000800044c */
[----:B0-----:R-:W2:Y:S04]  /*4ba20*/  LDL.LU R64, [R1+0x121c] ;  /* 0x00121c0001407983 */ /* 0x001ea80000300800 */
[----:B-1----:R-:W2:Y:S04]  /*4ba30*/  LDL.LU R67, [R1+0x1218] ;  /* 0x0012180001437983 */ /* 0x002ea80000300800 */
[----:B---3--:R-:W3:Y:S04]  /*4ba40*/  LDL.LU R66, [R1+0x11c4] ;  /* 0x0011c40001427983 */ /* 0x008ee80000300800 */
[----:B----4-:R-:W4:Y:S04]  /*4ba50*/  LDL.LU R83, [R1+0x11c0] ;  /* 0x0011c00001537983 */ /* 0x010f280000300800 */
        /* <DEDUP_REMOVED lines=31> */
[----:B------:R0:W-:Y:S04]  /*4bc50*/  STS.U16 [R60+UR76+0x31a80], R64 ;  /* 0x031a80403c007988 */ /* 0x0001e8000800044c */
[----:B------:R1:W-:Y:S04]  /*4bc60*/  STS.U16 [R60+UR76+0x39a80], R67 ;  /* 0x039a80433c007988 */ /* 0x0003e8000800044c */
[----:B---3--:R3:W-:Y:S04]  /*4bc70*/  STS.U16 [R60+UR76+0x21e80], R66 ;  /* 0x021e80423c007988 */ /* 0x0087e8000800044c */
[----:B----4-:R4:W-:Y:S04]  /*4bc80*/  STS.U16 [R60+UR76+0x29e80], R83 ;  /* 0x029e80533c007988 */ /* 0x0109e8000800044c */
[----:B------:R0:W-:Y:S04]  /*4bc90*/  STS.U16 [R60+UR76+0x31e80], R80 ;  /* 0x031e80503c007988 */ /* 0x0001e8000800044c */
[----:B------:R3:W-:Y:S04]  /*4bca0*/  STS.U16 [R60+UR76+0x39e80], R85 ;  /* 0x039e80553c007988 */ /* 0x0007e8000800044c */
[----:B0-----:R-:W2:Y:S04]  /*4bcb0*/  LDL.LU R64, [R1+0x245c] ;  /* 0x00245c0001407983 */ /* 0x001ea80000300800 */
[----:B-1----:R-:W2:Y:S04]  /*4bcc0*/  LDL.LU R67, [R1+0x2458] ;  /* 0x0024580001437983 */ /* 0x002ea80000300800 */
[----:B---3--:R-:W3:Y:S04]  /*4bcd0*/  LDL.LU R66, [R1+0x2454] ;  /* 0x0024540001427983 */ /* 0x008ee80000300800 */
[----:B----4-:R-:W4:Y:S04]  /*4bce0*/  LDL.LU R83, [R1+0x2450] ;  /* 0x0024500001537983 */ /* 0x010f280000300800 */
[----:B------:R-:W2:Y:S04]  /*4bcf0*/  LDL.LU R80, [R1+0x244c] ;  /* 0x00244c0001507983 */ /* 0x000ea80000300800 */
        /* <DEDUP_REMOVED lines=9> */
[----:B--2---:R0:W-:Y:S04]  /*4bd90*/  STS.U16 [R60+UR76+0x22680], R86 ;  /* 0x022680563c007988 */ /* 0x0041e8000800044c */
[----:B------:R1:W-:Y:S04]  /*4bda0*/  STS.U16 [R60+UR76+0x2a680], R84 ;  /* 0x02a680543c007988 */ /* 0x0003e8000800044c */
[----:B------:R2:W-:Y:S04]  /*4bdb0*/  STS.U16 [R60+UR76+0x32680], R3 ;  /* 0x032680033c007988 */ /* 0x0005e8000800044c */
[----:B------:R0:W-:Y:S04]  /*4bdc0*/  STS.U16 [R60+UR76+0x3a680], R2 ;  /* 0x03a680023c007988 */ /* 0x0001e8000800044c */
[----:B------:R1:W-:Y:S04]  /*4bdd0*/  STS.U16 [R60+UR76+0x22a80], R85 ;  /* 0x022a80553c007988 */ /* 0x0003e8000800044c */
[----:B------:R2:W-:Y:S04]  /*4bde0*/  STS.U16 [R60+UR76+0x2aa80], R81 ;  /* 0x02aa80513c007988 */ /* 0x0005e8000800044c */
[----:B0-----:R-:W3:Y:S04]  /*4bdf0*/  LDL.LU R86, [R1+0x14ac] ;  /* 0x0014ac0001567983 */ /* 0x001ee80000300800 */
[----:B-1----:R-:W3:Y:S04]  /*4be00*/  LDL.LU R84, [R1+0x14a8] ;  /* 0x0014a80001547983 */ /* 0x002ee80000300800 */
[----:B--2---:R-:W2:Y:S04]  /*4be10*/  LDL.LU R3, [R1+0x14a4] ;  /* 0x0014a40001037983 */ /* 0x004ea80000300800 */
[----:B------:R-:W2:Y:S04]  /*4be20*/  LDL.LU R2, [R1+0x14a0] ;  /* 0x0014a00001027983 */ /* 0x000ea80000300800 */
[----:B------:R-:W2:Y:S04]  /*4be30*/  LDL.LU R85, [R1+0x143c] ;  /* 0x00143c0001557983 */ /* 0x000ea80000300800 */
[----:B------:R-:W2:Y:S04]  /*4be40*/  LDL.LU R81, [R1+0x2434] ;  /* 0x0024340001517983 */ /* 0x000ea80000300800 */
[----:B------:R0:W-:Y:S04]  /*4be50*/  STS.U16 [R60+UR76+0x32a80], R79 ;  /* 0x032a804f3c007988 */ /* 0x0001e8000800044c */
[----:B0-----:R-:W2:Y:S04]  /*4be60*/  LDL.LU R79, [R1+0x2430] ;  /* 0x00243000014f7983 */ /* 0x001ea80000300800 */
[----:B------:R0:W-:Y:S04]  /*4be70*/  STS.U16 [R60+UR76+0x3aa80], R69 ;  /* 0x03aa80453c007988 */ /* 0x0001e8000800044c */
[----:B------:R1:W-:Y:S04]  /*4be80*/  STS.U16 [R60+UR76+0x22e80], R68 ;  /* 0x022e80443c007988 */ /* 0x0003e8000800044c */
[----:B------:R0:W-:Y:S04]  /*4be90*/  STS.U16 [R60+UR76+0x2ae80], R71 ;  /* 0x02ae80473c007988 */ /* 0x0001e8000800044c */
[----:B------:R0:W-:Y:S04]  /*4bea0*/  STS.U16 [R60+UR76+0x32e80], R70 ;  /* 0x032e80463c007988 */ /* 0x0001e8000800044c */
[----:B------:R0:W-:Y:S04]  /*4beb0*/  STS.U16 [R60+UR76+0x3ae80], R73 ;  /* 0x03ae80493c007988 */ /* 0x0001e8000800044c */
[----:B------:R1:W-:Y:S04]  /*4bec0*/  STS.U16 [R60+UR76+0x23280], R72 ;  /* 0x023280483c007988 */ /* 0x0003e8000800044c */
[----:B------:R4:W-:Y:S04]  /*4bed0*/  STS.U16 [R60+UR76+0x2b280], R75 ;  /* 0x02b2804b3c007988 */ /* 0x0009e8000800044c */
[----:B0-----:R-:W3:Y:S04]  /*4bee0*/  LDL.LU R69, [R1+0x242c] ;  /* 0x00242c0001457983 */ /* 0x001ee80000300800 */
[----:B-1----:R-:W3:Y:S04]  /*4bef0*/  LDL.LU R68, [R1+0x2428] ;  /* 0x0024280001447983 */ /* 0x002ee80000300800 */
[----:B------:R-:W3:Y:S04]  /*4bf00*/  LDL.LU R71, [R1+0x2424] ;  /* 0x0024240001477983 */ /* 0x000ee80000300800 */
[----:B------:R-:W3:Y:S04]  /*4bf10*/  LDL.LU R70, [R1+0x2420] ;  /* 0x0024200001467983 */ /* 0x000ee80000300800 */
[----:B------:R-:W3:Y:S04]  /*4bf20*/  LDL.LU R73, [R1+0x241c] ;  /* 0x00241c0001497983 */ /* 0x000ee80000300800 */
[----:B------:R-:W3:Y:S04]  /*4bf30*/  LDL.LU R72, [R1+0x2418] ;  /* 0x0024180001487983 */ /* 0x000ee80000300800 */
[----:B------:R0:W-:Y:S04]  /*4bf40*/  STS.U16 [R60+UR76+0x33280], R74 ;  /* 0x0332804a3c007988 */ /* 0x0001e8000800044c */
[----:B----4-:R-:W4:Y:S04]  /*4bf50*/  LDL.LU R75, [R1+0x2414] ;  /* 0x00241400014b7983 */ /* 0x010f280000300800 */
[----:B------:R1:W-:Y:S04]  /*4bf60*/  STS.U16 [R60+UR76+0x3b280], R76 ;  /* 0x03b2804c3c007988 */ /* 0x0003e8000800044c */
[----:B0-----:R-:W3:Y:S04]  /*4bf70*/  LDL.LU R74, [R1+0x2410] ;  /* 0x00241000014a7983 */ /* 0x001ee80000300800 */
[----:B-1----:R-:W3:Y:S04]  /*4bf80*/  LDL.LU R76, [R1+0x240c] ;  /* 0x00240c00014c7983 */ /* 0x002ee80000300800 */
[----:B--2---:R0:W-:Y:S04]  /*4bf90*/  STS.U16 [R60+UR76+0x23680], R79 ;  /* 0x0236804f3c007988 */ /* 0x0041e8000800044c */
        /* <DEDUP_REMOVED lines=8> */
[----:B--2---:R-:W2:Y:S04]  /*4c020*/  LDL.LU R80, [R1+0x2400] ;  /* 0x0024000001507983 */ /* 0x004ea80000300800 */
[----:B------:R-:W2:Y:S04]  /*4c030*/  LDL.LU R83, [R1+0x23fc] ;  /* 0x0023fc0001537983 */ /* 0x000ea80000300800 */
[----:B------:R-:W2:Y:S04]  /*4c040*/  LDL.LU R82, [R1+0x23f8] ;  /* 0x0023f80001527983 */ /* 0x000ea80000300800 */
[----:B------:R-:W2:Y:S04]  /*4c050*/  LDL.LU R92, [R1+0x23f4] ;  /* 0x0023f400015c7983 */ /* 0x000ea80000300800 */
[----:B------:R0:W-:Y:S04]  /*4c060*/  STS.U16 [R60+UR76+0x3ba80], R90 ;  /* 0x03ba805a3c007988 */ /* 0x0001e8000800044c */
[----:B------:R-:W2:Y:S04]  /*4c070*/  LDL.LU R91, [R1+0x23f0] ;  /* 0x0023f000015b7983 */ /* 0x000ea80000300800 */
[----:B------:R-:W-:Y:S04]  /*4c080*/  STS.U16 [R60+UR76+0x23e80], R77 ;  /* 0x023e804d3c007988 */ /* 0x000fe8000800044c */
[----:B------:R1:W-:Y:S04]  /*4c090*/  STS.U16 [R60+UR76+0x2be80], R89 ;  /* 0x02be80593c007988 */ /* 0x0003e8000800044c */
[----:B------:R1:W-:Y:S04]  /*4c0a0*/  STS.U16 [R60+UR76+0x33e80], R88 ;  /* 0x033e80583c007988 */ /* 0x0003e8000800044c */
[----:B------:R3:W-:Y:S04]  /*4c0b0*/  STS.U16 [R60+UR76+0x3be80], R87 ;  /* 0x03be80573c007988 */ /* 0x0007e8000800044c */
[----:B0-----:R-:W2:Y:S04]  /*4c0c0*/  LDL.LU R90, [R1+0x23ec] ;  /* 0x0023ec00015a7983 */ /* 0x001ea80000300800 */
[----:B-1----:R-:W2:Y:S01]  /*4c0d0*/  LDL.LU R89, [R1+0x23e8] ;  /* 0x0023e80001597983 */ /* 0x002ea20000300800 */
[----:B------:R-:W-:-:S03]  /*4c0e0*/  LOP3.LUT R77, R0, 0x60, RZ, 0x3c, !PT ;  /* 0x00000060004d7812 */ /* 0x000fc600078e3cff */
[----:B------:R-:W2:Y:S04]  /*4c0f0*/  LDL.LU R88, [R1+0x23e4] ;  /* 0x0023e40001587983 */ /* 0x000ea80000300800 */
[----:B---3--:R-:W3:Y:S04]  /*4c100*/  LDL.LU R87, [R1+0x23e0] ;  /* 0x0023e00001577983 */ /* 0x008ee80000300800 */
[----:B------:R0:W-:Y:S04]  /*4c110*/  STL [R1+0x2324], R60 ;  /* 0x0023243c01007387 */ /* 0x0001e80000100800 */
[----:B------:R1:W-:Y:S04]  /*4c120*/  STS.U16 [R77+UR76+0x20300], R86 ;  /* 0x020300564d007988 */ /* 0x0003e8000800044c */
[----:B------:R0:W-:Y:S04]  /*4c130*/  STS.U16 [R77+UR76+0x28300], R84 ;  /* 0x028300544d007988 */ /* 0x0001e8000800044c */
[----:B------:R0:W-:Y:S04]  /*4c140*/  STS.U16 [R77+UR76+0x30300], R3 ;  /* 0x030300034d007988 */ /* 0x0001e8000800044c */
[----:B------:R1:W-:Y:S04]  /*4c150*/  STS.U16 [R77+UR76+0x38300], R2 ;  /* 0x038300024d007988 */ /* 0x0003e8000800044c */
[----:B------:R1:W-:Y:S04]  /*4c160*/  STS.U16 [R77+UR76+0x20700], R85 ;  /* 0x020700554d007988 */ /* 0x0003e8000800044c */
[----:B0-----:R-:W2:Y:S04]  /*4c170*/  LDL.LU R60, [R1+0x1438] ;  /* 0x00143800013c7983 */ /* 0x001ea80000300800 */
[----:B-1----:R-:W3:Y:S04]  /*4c180*/  LDL.LU R86, [R1+0x23dc] ;  /* 0x0023dc0001567983 */ /* 0x002ee80000300800 */
[----:B------:R-:W3:Y:S04]  /*4c190*/  LDL.LU R84, [R1+0x23d8] ;  /* 0x0023d80001547983 */ /* 0x000ee80000300800 */
[----:B------:R-:W3:Y:S04]  /*4c1a0*/  LDL.LU R3, [R1+0x23d4] ;  /* 0x0023d40001037983 */ /* 0x000ee80000300800 */
[----:B------:R-:W3:Y:S04]  /*4c1b0*/  LDL.LU R2, [R1+0x23d0] ;  /* 0x0023d00001027983 */ /* 0x000ee80000300800 */
[----:B------:R-:W3:Y:S04]  /*4c1c0*/  LDL.LU R85, [R1+0x23cc] ;  /* 0x0023cc0001557983 */ /* 0x000ee80000300800 */
[----:B--2---:R-:W-:Y:S04]  /*4c1d0*/  STS.U16 [R77+UR76+0x28700], R60 ;  /* 0x0287003c4d007988 */ /* 0x004fe8000800044c */
[----:B---3--:R0:W-:Y:S04]  /*4c1e0*/  STS.U16 [R77+UR76+0x30700], R85 ;  /* 0x030700554d007988 */ /* 0x0081e8000800044c */
[----:B------:R-:W-:Y:S04]  /*4c1f0*/  STS.U16 [R77+UR76+0x38700], R2 ;  /* 0x038700024d007988 */ /* 0x000fe8000800044c */
[----:B------:R1:W-:Y:S04]  /*4c200*/  STS.U16 [R77+UR76+0x20b00], R3 ;  /* 0x020b00034d007988 */ /* 0x0003e8000800044c */
[----:B------:R2:W-:Y:S04]  /*4c210*/  STS.U16 [R77+UR76+0x28b00], R84 ;  /* 0x028b00544d007988 */ /* 0x0005e8000800044c */
[----:B------:R3:W-:Y:S04]  /*4c220*/  STS.U16 [R77+UR76+0x30b00], R86 ;  /* 0x030b00564d007988 */ /* 0x0007e8000800044c */
[----:B------:R1:W-:Y:S04]  /*4c230*/  STS.U16 [R77+UR76+0x38b00], R87 ;  /* 0x038b00574d007988 */ /* 0x0003e8000800044c */
[----:B------:R2:W-:Y:S04]  /*4c240*/  STS.U16 [R77+UR76+0x20f00], R88 ;  /* 0x020f00584d007988 */ /* 0x0005e8000800044c */
[----:B0-----:R-:W4:Y:S04]  /*4c250*/  LDL.LU R85, [R1+0x23c8] ;  /* 0x0023c80001557983 */ /* 0x001f280000300800 */
[----:B-1----:R-:W4:Y:S04]  /*4c260*/  LDL R3, [R1+0x1804] ;  /* 0x0018040001037983 */ /* 0x002f280000100800 */
[----:B------:R-:W4:Y:S04]  /*4c270*/  LDL R2, [R1+0x1808] ;  /* 0x0018080001027983 */ /* 0x000f280000100800 */
[----:B--2---:R-:W2:Y:S04]  /*4c280*/  LDL.LU R84, [R1+0x23c4] ;  /* 0x0023c40001547983 */ /* 0x004ea80000300800 */
[----:B---3--:R-:W3:Y:S04]  /*4c290*/  LDL R86, [R1+0x1838] ;  /* 0x0018380001567983 */ /* 0x008ee80000100800 */
[----:B------:R-:W3:Y:S04]  /*4c2a0*/  LDL R87, [R1+0x1834] ;  /* 0x0018340001577983 */ /* 0x000ee80000100800 */
[----:B------:R0:W-:Y:S04]  /*4c2b0*/  STS.U16 [R77+UR76+0x28f00], R89 ;  /* 0x028f00594d007988 */ /* 0x0001e8000800044c */
[----:B------:R-:W2:Y:S04]  /*4c2c0*/  LDL R88, [R1+0x1868] ;  /* 0x0018680001587983 */ /* 0x000ea80000100800 */
[----:B0-----:R-:W2:Y:S01]  /*4c2d0*/  LDL R89, [R1+0x1864] ;  /* 0x0018640001597983 */ /* 0x001ea20000100800 */
[----:B------:R-:W-:-:S02]  /*4c2e0*/  PRMT R58, RZ, 0x7610, R58 ;  /* 0x00007610ff3a7816 */ /* 0x000fc4000000003a */
[----:B------:R-:W-:Y:S02]  /*4c2f0*/  PRMT R78, RZ, 0x7610, R78 ;  /* 0x00007610ff4e7816 */ /* 0x000fe4000000004e */
[----:B------:R-:W-:Y:S01]  /*4c300*/  PRMT R61, RZ, 0x7610, R61 ;  /* 0x00007610ff3d7816 */ /* 0x000fe2000000003d */
[----:B------:R-:W-:Y:S04]  /*4c310*/  STS.U16 [R77+UR76+0x30f00], R90 ;  /* 0x030f005a4d007988 */ /* 0x000fe8000800044c */
[----:B------:R-:W-:Y:S04]  /*4c320*/  STS.U16 [R77+UR76+0x38f00], R91 ;  /* 0x038f005b4d007988 */ /* 0x000fe8000800044c */
[----:B------:R0:W-:Y:S04]  /*4c330*/  STS.U16 [R77+UR76+0x21300], R92 ;  /* 0x0213005c4d007988 */ /* 0x0001e8000800044c */
[----:B0-----:R-:W2:Y:S04]  /*4c340*/  LDL.LU R92, [R1+0x23c0] ;  /* 0x0023c000015c7983 */ /* 0x001ea80000300800 */
[----:B------:R-:W2:Y:S04]  /*4c350*/  LDL R91, [R1+0x1894] ;  /* 0x00189400015b7983 */ /* 0x000ea80000100800 */
[----:B------:R-:W2:Y:S04]  /*4c360*/  LDL R60, [R1+0x1898] ;  /* 0x00189800013c7983 */ /* 0x000ea80000100800 */
[----:B----4-:R-:W4:Y:S04]  /*4c370*/  @!P4 LDG.E.U16 R58, desc[UR6][R2.64] ;  /* 0x00000006023ac981 */ /* 0x010f28000c1e1500 */
[----:B---3--:R-:W3:Y:S04]  /*4c380*/  @!P4 LDG.E.U16 R78, desc[UR6][R86.64] ;  /* 0x00000006564ec981 */ /* 0x008ee8000c1e1500 */
[----:B------:R-:W3:Y:S04]  /*4c390*/  LDL R3, [R1+0x18c4] ;  /* 0x0018c40001037983 */ /* 0x000ee80000100800 */
[----:B------:R-:W3:Y:S04]  /*4c3a0*/  LDL R2, [R1+0x18c8] ;  /* 0x0018c80001027983 */ /* 0x000ee80000100800 */
[----:B--2---:R-:W2:Y:S01]  /*4c3b0*/  @!P4 LDG.E.U16 R61, desc[UR6][R88.64] ;  /* 0x00000006583dc981 */ /* 0x004ea2000c1e1500 */
[----:B------:R-:W-:-:S02]  /*4c3c0*/  PRMT R47, RZ, 0x7610, R47 ;  /* 0x00007610ff2f7816 */ /* 0x000fc4000000002f */
[----:B------:R-:W-:Y:S01]  /*4c3d0*/  PRMT R4, RZ, 0x7610, R4 ;  /* 0x00007610ff047816 */ /* 0x000fe20000000004 */
[----:B----4-:R0:W-:Y:S04]  /*4c3e0*/  STL [R1+0x2328], R58 ;  /* 0x0023283a01007387 */ /* 0x0101e80000100800 */
[----:B------:R-:W4:Y:S04]  /*4c3f0*/  LDL.LU.64 R86, [R1+0x23b8] ;  /* 0x0023b80001567983 */ /* 0x000f280000300a00 */
[----:B---3--:R1:W-:Y:S04]  /*4c400*/  STL [R1+0x232c], R78 ;  /* 0x00232c4e01007387 */ /* 0x0083e80000100800 */
[----:B------:R-:W3:Y:S04]  /*4c410*/  LDL.LU.64 R88, [R1+0x23b0] ;  /* 0x0023b00001587983 */ /* 0x000ee80000300a00 */
[----:B------:R-:W3:Y:S04]  /*4c420*/  LDL R90, [R1+0x18f4] ;  /* 0x0018f400015a7983 */ /* 0x000ee80000100800 */
[----:B0-----:R-:W4:Y:S04]  /*4c430*/  LDL R58, [R1+0x18f8] ;  /* 0x0018f800013a7983 */ /* 0x001f280000100800 */
[----:B--2---:R0:W-:Y:S04]  /*4c440*/  STL [R1+0x2330], R61 ;  /* 0x0023303d01007387 */ /* 0x0041e80000100800 */
[----:B------:R-:W2:Y:S01]  /*4c450*/  @!P4 LDG.E.U16 R4, desc[UR6][R2.64] ;  /* 0x000000060204c981 */ /* 0x000ea2000c1e1500 */
[----:B------:R-:W-:-:S03]  /*4c460*/  PRMT R5, RZ, 0x7610, R5 ;  /* 0x00007610ff057816 */ /* 0x000fc60000000005 */
[----:B-1----:R-:W2:Y:S01]  /*4c470*/  LDL R78, [R1+0x1928] ;  /* 0x00192800014e7983 */ /* 0x002ea20000100800 */
[----:B0-----:R-:W-:-:S05]  /*4c480*/  @!P4 IMAD.MOV.U32 R61, RZ, RZ, R91 ;  /* 0x000000ffff3dc224 */ /* 0x001fca00078e005b */
[----:B------:R-:W2:Y:S01]  /*4c490*/  @!P4 LDG.E.U16 R47, desc[UR6][R60.64] ;  /* 0x000000063c2fc981 */ /* 0x000ea2000c1e1500 */
[----:B---3--:R-:W-:Y:S02]  /*4c4a0*/  @!P4 IMAD.MOV.U32 R91, RZ, RZ, R90 ;  /* 0x000000ffff5bc224 */ /* 0x008fe400078e005a */
[----:B----4-:R-:W-:-:S05]  /*4c4b0*/  @!P4 IMAD.MOV.U32 R90, RZ, RZ, R58 ;  /* 0x000000ffff5ac224 */ /* 0x010fca00078e003a */
[----:B------:R-:W3:Y:S04]  /*4c4c0*/  @!P4 LDG.E.U16 R5, desc[UR6][R90.64] ;  /* 0x000000065a05c981 */ /* 0x000ee8000c1e1500 */
[----:B--2---:R-:W-:Y:S04]  /*4c4d0*/  STL [R1+0x2334], R47 ;  /* 0x0023342f01007387 */ /* 0x004fe80000100800 */
[----:B------:R-:W2:Y:S04]  /*4c4e0*/  LDL R3, [R1+0x1954] ;  /* 0x0019540001037983 */ /* 0x000ea80000100800 */
[----:B------:R-:W2:Y:S04]  /*4c4f0*/  LDL R2, [R1+0x1958] ;  /* 0x0019580001027983 */ /* 0x000ea80000100800 */
[----:B------:R-:W4:Y:S04]  /*4c500*/  LDL R61, [R1+0x1984] ;  /* 0x00198400013d7983 */ /* 0x000f280000100800 */
[----:B------:R-:W4:Y:S04]  /*4c510*/  LDL R60, [R1+0x1988] ;  /* 0x00198800013c7983 */ /* 0x000f280000100800 */
[----:B------:R0:W-:Y:S04]  /*4c520*/  STL [R1+0x2338], R4 ;  /* 0x0023380401007387 */ /* 0x0001e80000100800 */
[----:B0-----:R-:W4:Y:S04]  /*4c530*/  LDL R4, [R1+0x1924] ;  /* 0x0019240001047983 */ /* 0x001f280000100800 */
[----:B------:R-:W4:Y:S04]  /*4c540*/  LDL.LU.64 R90, [R1+0x23a8] ;  /* 0x0023a800015a7983 */ /* 0x000f280000300a00 */
[----:B------:R-:W4:Y:S04]  /*4c550*/  LDL R58, [R1+0x19b4] ;  /* 0x0019b400013a7983 */ /* 0x000f280000100800 */
[----:B------:R-:W4:Y:S01]  /*4c560*/  LDL R47, [R1+0x19b8] ;  /* 0x0019b800012f7983 */ /* 0x000f220000100800 */
[----:B------:R-:W-:-:S02]  /*4c570*/  PRMT R6, RZ, 0x7610, R6 ;  /* 0x00007610ff067816 */ /* 0x000fc40000000006 */
[----:B------:R-:W-:Y:S01]  /*4c580*/  PRMT R7, RZ, 0x7610, R7 ;  /* 0x00007610ff077816 */ /* 0x000fe20000000007 */
[----:B---3--:R4:W-:Y:S05]  /*4c590*/  STL [R1+0x233c], R5 ;  /* 0x00233c0501007387 */ /* 0x0089ea0000100800 */
[----:B--2---:R-:W2:Y:S01]  /*4c5a0*/  @!P4 LDG.E.U16 R7, desc[UR6][R2.64] ;  /* 0x000000060207c981 */ /* 0x004ea2000c1e1500 */
[----:B----4-:R-:W-:Y:S02]  /*4c5b0*/  @!P4 IMAD.MOV.U32 R5, RZ, RZ, R4 ;  /* 0x000000ffff05c224 */ /* 0x010fe400078e0004 */
[----:B------:R-:W-:-:S05]  /*4c5c0*/  @!P4 IMAD.MOV.U32 R4, RZ, RZ, R78 ;  /* 0x000000ffff04c224 */ /* 0x000fca00078e004e */
[----:B------:R-:W3:Y:S04]  /*4c5d0*/  @!P4 LDG.E.U16 R6, desc[UR6][R4.64] ;  /* 0x000000060406c981 */ /* 0x000ee8000c1e1500 */
[----:B------:R-:W4:Y:S04]  /*4c5e0*/  LDL R5, [R1+0x19e4] ;  /* 0x0019e40001057983 */ /* 0x000f280000100800 */
[----:B------:R-:W4:Y:S01]  /*4c5f0*/  LDL R4, [R1+0x19e8] ;  /* 0x0019e80001047983 */ /* 0x000f220000100800 */
[----:B------:R-:W-:Y:S02]  /*4c600*/  PRMT R8, RZ, 0x7610, R8 ;  /* 0x00007610ff087816 */ /* 0x000fe40000000008 */
[----:B------:R-:W-:-:S04]  /*4c610*/  PRMT R9, RZ, 0x7610, R9 ;  /* 0x00007610ff097816 */ /* 0x000fc80000000009 */
[----:B------:R0:W4:Y:S02]  /*4c620*/  @!P4 LDG.E.U16 R8, desc[UR6][R60.64] ;  /* 0x000000063c08c981 */ /* 0x000124000c1e1500 */
[----:B0-----:R-:W-:Y:S02]  /*4c630*/  @!P4 IMAD.MOV.U32 R60, RZ, RZ, R47 ;  /* 0x000000ffff3cc224 */ /* 0x001fe400078e002f */
[----:B------:R-:W-:-:S05]  /*4c640*/  @!P4 IMAD.MOV.U32 R61, RZ, RZ, R58 ;  /* 0x000000ffff3dc224 */ /* 0x000fca00078e003a */
[----:B------:R-:W4:Y:S01]  /*4c650*/  @!P4 LDG.E.U16 R9, desc[UR6][R60.64] ;  /* 0x000000063c09c981 */ /* 0x000f22000c1e1500 */
[----:B------:R-:W-:-:S03]  /*4c660*/  PRMT R10, RZ, 0x7610, R10 ;  /* 0x00007610ff0a7816 */ /* 0x000fc6000000000a */
[----:B---3--:R0:W-:Y:S04]  /*4c670*/  STL [R1+0x2340], R6 ;  /* 0x0023400601007387 */ /* 0x0081e80000100800 */
[----:B------:R-:W3:Y:S04]  /*4c680*/  LDL.LU.64 R2, [R1+0x23a0] ;  /* 0x0023a00001027983 */ /* 0x000ee80000300a00 */
[----:B--2---:R1:W-:Y:S04]  /*4c690*/  STL [R1+0x2344], R7 ;  /* 0x0023440701007387 */ /* 0x0043e80000100800 */
[----:B0-----:R-:W2:Y:S04]  /*4c6a0*/  LDL R6, [R1+0x1a10] ;  /* 0x001a100001067983 */ /* 0x001ea80000100800 */
[----:B-1----:R-:W2:Y:S04]  /*4c6b0*/  LDL R7, [R1+0x1a0c] ;  /* 0x001a0c0001077983 */ /* 0x002ea80000100800 */
[----:B----4-:R-:W4:Y:S01]  /*4c6c0*/  @!P4 LDG.E.U16 R10, desc[UR6][R4.64] ;  /* 0x00000006040ac981 */ /* 0x010f22000c1e1500 */
[----:B------:R-:W-:-:S03]  /*4c6d0*/  PRMT R11, RZ, 0x7610, R11 ;  /* 0x00007610ff0b7816 */ /* 0x000fc6000000000b */
[----:B------:R0:W-:Y:S04]  /*4c6e0*/  STL [R1+0x2348], R8 ;  /* 0x0023480801007387 */ /* 0x0001e80000100800 */
[----:B------:R-:W3:Y:S04]  /*4c6f0*/  LDL R60, [R1+0x1a34] ;  /* 0x001a3400013c7983 */ /* 0x000ee80000100800 */
[----:B0-----:R-:W3:Y:S04]  /*4c700*/  LDL R8, [R1+0x1a38] ;  /* 0x001a380001087983 */ /* 0x001ee80000100800 */
[----:B------:R3:W-:Y:S04]  /*4c710*/  STL [R1+0x234c], R9 ;  /* 0x00234c0901007387 */ /* 0x0007e80000100800 */
[----:B------:R-:W3:Y:S04]  /*4c720*/  LDL R58, [R1+0x1a5c] ;  /* 0x001a5c00013a7983 */ /* 0x000ee80000100800 */
[----:B------:R-:W3:Y:S04]  /*4c730*/  LDL R47, [R1+0x1a60] ;  /* 0x001a6000012f7983 */ /* 0x000ee80000100800 */
[----:B------:R-:W3:Y:S04]  /*4c740*/  LDL R5, [R1+0x1a84] ;  /* 0x001a840001057983 */ /* 0x000ee80000100800 */
[----:B------:R-:W3:Y:S04]  /*4c750*/  LDL R4, [R1+0x1a88] ;  /* 0x001a880001047983 */ /* 0x000ee80000100800 */
[----:B--2---:R-:W2:Y:S04]  /*4c760*/  @!P4 LDG.E.U16 R11, desc[UR6][R6.64] ;  /* 0x00000006060bc981 */ /* 0x004ea8000c1e1500 */
[----:B----4-:R0:W-:Y:S04]  /*4c770*/  STL [R1+0x2350], R10 ;  /* 0x0023500a01007387 */ /* 0x0101e80000100800 */
[----:B------:R-:W4:Y:S04]  /*4c780*/  LDL R7, [R1+0x1aac] ;  /* 0x001aac0001077983 */ /* 0x000f280000100800 */
[----:B------:R-:W4:Y:S01]  /*4c790*/  LDL R6, [R1+0x1ab0] ;  /* 0x001ab00001067983 */ /* 0x000f220000100800 */
[----:B------:R-:W-:-:S02]  /*4c7a0*/  PRMT R12, RZ, 0x7610, R12 ;  /* 0x00007610ff0c7816 */ /* 0x000fc4000000000c */
[----:B------:R-:W-:Y:S01]  /*4c7b0*/  PRMT R13, RZ, 0x7610, R13 ;  /* 0x00007610ff0d7816 */ /* 0x000fe2000000000d */
[----:B---3--:R-:W-:Y:S01]  /*4c7c0*/  @!P4 IMAD.MOV.U32 R9, RZ, RZ, R60 ;  /* 0x000000ffff09c224 */ /* 0x008fe200078e003c */
[----:B------:R-:W-:-:S04]  /*4c7d0*/  PRMT R14, RZ, 0x7610, R14 ;  /* 0x00007610ff0e7816 */ /* 0x000fc8000000000e */
[----:B------:R-:W3:Y:S01]  /*4c7e0*/  @!P4 LDG.E.U16 R12, desc[UR6][R8.64] ;  /* 0x00000006080cc981 */ /* 0x000ee2000c1e1500 */
[----:B0-----:R-:W-:Y:S01]  /*4c7f0*/  @!P4 IMAD.MOV.U32 R10, RZ, RZ, R47 ;  /* 0x000000ffff0ac224 */ /* 0x001fe200078e002f */
[----:B------:R-:W-:Y:S02]  /*4c800*/  PRMT R15, RZ, 0x7610, R15 ;  /* 0x00007610ff0f7816 */ /* 0x000fe4000000000f */
[----:B------:R-:W3:Y:S04]  /*4c810*/  @!P4 LDG.E.U16 R14, desc[UR6][R4.64] ;  /* 0x00000006040ec981 */ /* 0x000ee8000c1e1500 */
[----:B--2---:R0:W-:Y:S04]  /*4c820*/  STL [R1+0x2354], R11 ;  /* 0x0023540b01007387 */ /* 0x0041e80000100800 */
[----:B------:R-:W2:Y:S04]  /*4c830*/  LDL R9, [R1+0x180c] ;  /* 0x00180c0001097983 */ /* 0x000ea80000100800 */
[----:B------:R-:W2:Y:S01]  /*4c840*/  LDL R8, [R1+0x1810] ;  /* 0x0018100001087983 */ /* 0x000ea20000100800 */
[----:B0-----:R-:W-:-:S03]  /*4c850*/  @!P4 IMAD.MOV.U32 R11, RZ, RZ, R58 ;  /* 0x000000ffff0bc224 */ /* 0x001fc600078e003a */
[----:B----4-:R-:W4:Y:S04]  /*4c860*/  @!P4 LDG.E.U16 R15, desc[UR6][R6.64] ;  /* 0x00000006060fc981 */ /* 0x010f28000c1e1500 */
[----:B------:R-:W4:Y:S01]  /*4c870*/  @!P4 LDG.E.U16 R13, desc[UR6][R10.64] ;  /* 0x000000060a0dc981 */ /* 0x000f22000c1e1500 */
[----:B------:R-:W-:-:S03]  /*4c880*/  PRMT R16, RZ, 0x7610, R16 ;  /* 0x00007610ff107816 */ /* 0x000fc60000000010 */
[----:B---3--:R-:W-:Y:S04]  /*4c890*/  STL [R1+0x2358], R12 ;  /* 0x0023580c01007387 */ /* 0x008fe80000100800 */
[----:B--2---:R-:W2:Y:S04]  /*4c8a0*/  @!P4 LDG.E.U16 R16, desc[UR6][R8.64] ;  /* 0x000000060810c981 */ /* 0x004ea8000c1e1500 */
[----:B----4-:R0:W-:Y:S04]  /*4c8b0*/  STL [R1+0x235c], R13 ;  /* 0x00235c0d01007387 */ /* 0x0101e80000100800 */
[----:B------:R-:W3:Y:S04]  /*4c8c0*/  LDL R5, [R1+0x183c] ;  /* 0x00183c0001057983 */ /* 0x000ee80000100800 */
[----:B------:R-:W3:Y:S04]  /*4c8d0*/  LDL R4, [R1+0x1840] ;  /* 0x0018400001047983 */ /* 0x000ee80000100800 */
[----:B------:R-:W-:Y:S04]  /*4c8e0*/  STL [R1+0x2360], R14 ;  /* 0x0023600e01007387 */ /* 0x000fe80000100800 */
[----:B------:R-:W0:Y:S04]  /*4c8f0*/  LDL R7, [R1+0x186c] ;  /* 0x00186c0001077983 */ /* 0x000e280000100800 */
[----:B------:R-:W4:Y:S04]  /*4c900*/  LDL R6, [R1+0x1870] ;  /* 0x0018700001067983 */ /* 0x000f280000100800 */
[----:B------:R1:W-:Y:S04]  /*4c910*/  STL [R1+0x2364], R15 ;  /* 0x0023640f01007387 */ /* 0x0003e80000100800 */
[----:B------:R-:W4:Y:S04]  /*4c920*/  LDL R10, [R1+0x18a0] ;  /* 0x0018a000010a7983 */ /* 0x000f280000100800 */
[----:B------:R-:W4:Y:S01]  /*4c930*/  LDL R11, [R1+0x189c] ;  /* 0x00189c00010b7983 */ /* 0x000f220000100800 */
[----:B------:R-:W-:-:S03]  /*4c940*/  PRMT R17, RZ, 0x7610, R17 ;  /* 0x00007610ff117816 */ /* 0x000fc60000000011 */
[----:B------:R-:W4:Y:S04]  /*4c950*/  LDL R9, [R1+0x18cc] ;  /* 0x0018cc0001097983 */ /* 0x000f280000100800 */
[----:B------:R-:W4:Y:S01]  /*4c960*/  LDL R8, [R1+0x18d0] ;  /* 0x0018d00001087983 */ /* 0x000f220000100800 */
[----:B------:R-:W-:Y:S02]  /*4c970*/  PRMT R18, RZ, 0x7610, R18 ;  /* 0x00007610ff127816 */ /* 0x000fe40000000012 */
[----:B------:R-:W-:Y:S01]  /*4c980*/  PRMT R19, RZ, 0x7610, R19 ;  /* 0x00007610ff137816 */ /* 0x000fe20000000013 */
[----:B--2---:R-:W-:Y:S04]  /*4c990*/  STL [R1+0x2368], R16 ;  /* 0x0023681001007387 */ /* 0x004fe80000100800 */
[----:B---3--:R-:W2:Y:S01]  /*4c9a0*/  @!P4 LDG.E.U16 R17, desc[UR6][R4.64] ;  /* 0x000000060411c981 */ /* 0x008ea2000c1e1500 */
[----:B0-----:R-:W-:-:S02]  /*4c9b0*/  @!P4 IMAD.MOV.U32 R13, RZ, RZ, R7 ;  /* 0x000000ffff0dc224 */ /* 0x001fc400078e0007 */
[----:B----4-:R-:W-:Y:S01]  /*4c9c0*/  @!P4 IMAD.MOV.U32 R12, RZ, RZ, R6 ;  /* 0x000000ffff0cc224 */ /* 0x010fe200078e0006 */
[----:B------:R0:W3:Y:S04]  /*4c9d0*/  @!P4 LDG.E.U16 R19, desc[UR6][R10.64] ;  /* 0x000000060a13c981 */ /* 0x0000e8000c1e1500 */
[----:B------:R-:W4:Y:S04]  /*4c9e0*/  @!P4 LDG.E.U16 R18, desc[UR6][R12.64] ;  /* 0x000000060c12c981 */ /* 0x000f28000c1e1500 */
[----:B------:R-:W3:Y:S04]  /*4c9f0*/  LDL R5, [R1+0x18fc] ;  /* 0x0018fc0001057983 */ /* 0x000ee80000100800 */
[----:B------:R-:W4:Y:S01]  /*4ca00*/  LDL R4, [R1+0x1900] ;  /* 0x0019000001047983 */ /* 0x000f220000100800 */
[----:B------:R-:W-:-:S02]  /*4ca10*/  PRMT R36, RZ, 0x7610, R36 ;  /* 0x00007610ff247816 */ /* 0x000fc40000000024 */
[----:B------:R-:W-:Y:S01]  /*4ca20*/  PRMT R37, RZ, 0x7610, R37 ;  /* 0x00007610ff257816 */ /* 0x000fe20000000025 */
[----:B0-----:R-:W-:Y:S02]  /*4ca30*/  @!P4 IMAD.MOV.U32 R10, RZ, RZ, R8 ;  /* 0x000000ffff0ac224 */ /* 0x001fe400078e0008 */
[----:B------:R-:W-:-:S05]  /*4ca40*/  @!P4 IMAD.MOV.U32 R11, RZ, RZ, R9 ;  /* 0x000000ffff0bc224 */ /* 0x000fca00078e0009 */
[----:B------:R3:W4:Y:S04]  /*4ca50*/  @!P4 LDG.E.U16 R36, desc[UR6][R10.64] ;  /* 0x000000060a24c981 */ /* 0x000728000c1e1500 */
[----:B--2---:R-:W-:Y:S04]  /*4ca60*/  STL [R1+0x236c], R17 ;  /* 0x00236c1101007387 */ /* 0x004fe80000100800 */
[----:B------:R-:W2:Y:S04]  /*4ca70*/  LDL R6, [R1+0x1930] ;  /* 0x0019300001067983 */ /* 0x000ea80000100800 */
[----:B------:R-:W2:Y:S01]  /*4ca80*/  LDL R7, [R1+0x192c] ;  /* 0x00192c0001077983 */ /* 0x000ea20000100800 */
[----:B---3--:R-:W-:-:S02]  /*4ca90*/  @!P4 IMAD.MOV.U32 R11, RZ, RZ, R5 ;  /* 0x000000ffff0bc224 */ /* 0x008fc400078e0005 */
[----:B----4-:R-:W-:Y:S01]  /*4caa0*/  @!P4 IMAD.MOV.U32 R10, RZ, RZ, R4 ;  /* 0x000000ffff0ac224 */ /* 0x010fe200078e0004 */
[----:B------:R-:W-:Y:S04]  /*4cab0*/  STL [R1+0x2370], R18 ;  /* 0x0023701201007387 */ /* 0x000fe80000100800 */
[----:B------:R-:W-:Y:S04]  /*4cac0*/  STL [R1+0x2374], R19 ;  /* 0x0023741301007387 */ /* 0x000fe80000100800 */
[----:B------:R-:W3:Y:S04]  /*4cad0*/  LDL R9, [R1+0x195c] ;  /* 0x00195c0001097983 */ /* 0x000ee80000100800 */
[----:B------:R-:W4:Y:S04]  /*4cae0*/  LDL R8, [R1+0x1960] ;  /* 0x0019600001087983 */ /* 0x000f280000100800 */
[----:B------:R-:W3:Y:S01]  /*4caf0*/  @!P4 LDG.E.U16 R37, desc[UR6][R10.64] ;  /* 0x000000060a25c981 */ /* 0x000ee2000c1e1500 */
[----:B------:R-:W-:-:S03]  /*4cb00*/  PRMT R38, RZ, 0x7610, R38 ;  /* 0x00007610ff267816 */ /* 0x000fc60000000026 */
[----:B------:R-:W-:Y:S04]  /*4cb10*/  STL [R1+0x2378], R36 ;  /* 0x0023782401007387 */ /* 0x000fe80000100800 */
[----:B------:R-:W4:Y:S04]  /*4cb20*/  LDL R5, [R1+0x198c] ;  /* 0x00198c0001057983 */ /* 0x000f280000100800 */
[----:B------:R-:W4:Y:S01]  /*4cb30*/  LDL R4, [R1+0x1990] ;  /* 0x0019900001047983 */ /* 0x000f220000100800 */
[----:B------:R-:W-:Y:S01]  /*4cb40*/  PRMT R39, RZ, 0x7610, R39 ;  /* 0x00007610ff277816 */ /* 0x000fe20000000027 */
[----:B--2---:R-:W-:-:S02]  /*4cb50*/  @!P4 IMAD.MOV.U32 R12, RZ, RZ, R6 ;  /* 0x000000ffff0cc224 */ /* 0x004fc400078e0006 */
[----:B------:R-:W-:-:S05]  /*4cb60*/  @!P4 IMAD.MOV.U32 R13, RZ, RZ, R7 ;  /* 0x000000ffff0dc224 */ /* 0x000fca00078e0007 */
[----:B------:R4:W2:Y:S04]  /*4cb70*/  @!P4 LDG.E.U16 R38, desc[UR6][R12.64] ;  /* 0x000000060c26c981 */ /* 0x0008a8000c1e1500 */
[----:B---3--:R-:W-:Y:S04]  /*4cb80*/  STL [R1+0x237c], R37 ;  /* 0x00237c2501007387 */ /* 0x008fe80000100800 */
[----:B------:R-:W3:Y:S04]  /*4cb90*/  LDL R11, [R1+0x19bc] ;  /* 0x0019bc00010b7983 */ /* 0x000ee80000100800 */
[----:B------:R-:W3:Y:S01]  /*4cba0*/  LDL R10, [R1+0x19c0] ;  /* 0x0019c000010a7983 */ /* 0x000ee20000100800 */
[----:B----4-:R-:W-:-:S02]  /*4cbb0*/  @!P4 IMAD.MOV.U32 R12, RZ, RZ, R8 ;  /* 0x000000ffff0cc224 */ /* 0x010fc400078e0008 */
[----:B------:R-:W-:Y:S01]  /*4cbc0*/  @!P4 IMAD.MOV.U32 R13, RZ, RZ, R9 ;  /* 0x000000ffff0dc224 */ /* 0x000fe200078e0009 */
[----:B------:R-:W-:Y:S02]  /*4cbd0*/  PRMT R40, RZ, 0x7610, R40 ;  /* 0x00007610ff287816 */ /* 0x000fe40000000028 */
[----:B------:R-:W-:Y:S01]  /*4cbe0*/  PRMT R41, RZ, 0x7610, R41 ;  /* 0x00007610ff297816 */ /* 0x000fe20000000029 */
[----:B------:R-:W4:Y:S04]  /*4cbf0*/  LDL R7, [R1+0x19ec] ;  /* 0x0019ec0001077983 */ /* 0x000f280000100800 */
[----:B------:R0:W4:Y:S04]  /*4cc00*/  @!P4 LDG.E.U16 R39, desc[UR6][R12.64] ;  /* 0x000000060c27c981 */ /* 0x000128000c1e1500 */
[----:B------:R-:W4:Y:S01]  /*4cc10*/  LDL R6, [R1+0x19f0] ;  /* 0x0019f00001067983 */ /* 0x000f220000100800 */
[----:B0-----:R-:W-:-:S02]  /*4cc20*/  @!P4 IMAD.MOV.U32 R12, RZ, RZ, R4 ;  /* 0x000000ffff0cc224 */ /* 0x001fc400078e0004 */
[----:B------:R-:W-:-:S05]  /*4cc30*/  @!P4 IMAD.MOV.U32 R13, RZ, RZ, R5 ;  /* 0x000000ffff0dc224 */ /* 0x000fca00078e0005 */
[----:B------:R-:W4:Y:S04]  /*4cc40*/  @!P4 LDG.E.U16 R40, desc[UR6][R12.64] ;  /* 0x000000060c28c981 */ /* 0x000f28000c1e1500 */
[----:B--2---:R-:W-:Y:S04]  /*4cc50*/  STL [R1+0x2380], R38 ;  /* 0x0023802601007387 */ /* 0x004fe80000100800 */
[----:B------:R-:W2:Y:S04]  /*4cc60*/  LDL R9, [R1+0x1a14] ;  /* 0x001a140001097983 */ /* 0x000ea80000100800 */
[----:B------:R-:W2:Y:S04]  /*4cc70*/  LDL R8, [R1+0x1a18] ;  /* 0x001a180001087983 */ /* 0x000ea80000100800 */
[----:B---3--:R0:W3:Y:S04]  /*4cc80*/  @!P4 LDG.E.U16 R41, desc[UR6][R10.64] ;  /* 0x000000060a29c981 */ /* 0x0080e8000c1e1500 */
[----:B----4-:R4:W-:Y:S04]  /*4cc90*/  STL [R1+0x2384], R39 ;  /* 0x0023842701007387 */ /* 0x0109e80000100800 */
[----:B------:R-:W4:Y:S04]  /*4cca0*/  LDL R5, [R1+0x1a3c] ;  /* 0x001a3c0001057983 */ /* 0x000f280000100800 */
[----:B------:R-:W4:Y:S01]  /*4ccb0*/  LDL R4, [R1+0x1a40] ;  /* 0x001a400001047983 */ /* 0x000f220000100800 */
[----:B------:R-:W-:Y:S01]  /*4ccc0*/  PRMT R42, RZ, 0x7610, R42 ;  /* 0x00007610ff2a7816 */ /* 0x000fe2000000002a */
[----:B0-----:R-:W-:-:S02]  /*4ccd0*/  @!P4 IMAD.MOV.U32 R10, RZ, RZ, R6 ;  /* 0x000000ffff0ac224 */ /* 0x001fc400078e0006 */
[----:B------:R-:W-:Y:S01]  /*4cce0*/  @!P4 IMAD.MOV.U32 R11, RZ, RZ, R7 ;  /* 0x000000ffff0bc224 */ /* 0x000fe200078e0007 */
[----:B------:R-:W-:-:S04]  /*4ccf0*/  PRMT R43, RZ, 0x7610, R43 ;  /* 0x00007610ff2b7816 */ /* 0x000fc8000000002b */
[----:B------:R-:W4:Y:S04]  /*4cd00*/  @!P4 LDG.E.U16 R42, desc[UR6][R10.64] ;  /* 0x000000060a2ac981 */ /* 0x000f28000c1e1500 */
[----:B------:R-:W-:Y:S01]  /*4cd10*/  STL [R1+0x2388], R40 ;  /* 0x0023882801007387 */ /* 0x000fe20000100800 */
[----:B------:R-:W-:-:S03]  /*4cd20*/  PRMT R44, RZ, 0x7610, R44 ;  /* 0x00007610ff2c7816 */ /* 0x000fc6000000002c */
[----:B--2---:R4:W2:Y:S04]  /*4cd30*/  @!P4 LDG.E.U16 R43, desc[UR6][R8.64] ;  /* 0x00000006082bc981 */ /* 0x0048a8000c1e1500 */
[----:B---3--:R0:W-:Y:S04]  /*4cd40*/  STL [R1+0x238c], R41 ;  /* 0x00238c2901007387 */ /* 0x0081e80000100800 */
[----:B------:R-:W1:Y:S04]  /*4cd50*/  LDL R7, [R1+0x1a64] ;  /* 0x001a640001077983 */ /* 0x000e680000100800 */
[----:B------:R-:W3:Y:S01]  /*4cd60*/  LDL R6, [R1+0x1a68] ;  /* 0x001a680001067983 */ /* 0x000ee20000100800 */
[----:B----4-:R-:W-:-:S02]  /*4cd70*/  @!P4 IMAD.MOV.U32 R9, RZ, RZ, R5 ;  /* 0x000000ffff09c224 */ /* 0x010fc400078e0005 */
[----:B------:R-:W-:-:S05]  /*4cd80*/  @!P4 IMAD.MOV.U32 R8, RZ, RZ, R4 ;  /* 0x000000ffff08c224 */ /* 0x000fca00078e0004 */
[----:B------:R-:W4:Y:S01]  /*4cd90*/  @!P4 LDG.E.U16 R44, desc[UR6][R8.64] ;  /* 0x00000006082cc981 */ /* 0x000f22000c1e1500 */
[----:B------:R-:W-:-:S03]  /*4cda0*/  PRMT R45, RZ, 0x7610, R45 ;  /* 0x00007610ff2d7816 */ /* 0x000fc6000000002d */
[----:B------:R-:W-:Y:S04]  /*4cdb0*/  STL [R1+0x2390], R42 ;  /* 0x0023902a01007387 */ /* 0x000fe80000100800 */
[----:B------:R-:W4:Y:S04]  /*4cdc0*/  LDL R13, [R1+0x1a8c] ;  /* 0x001a8c00010d7983 */ /* 0x000f280000100800 */
[----:B------:R-:W4:Y:S04]  /*4cdd0*/  LDL R12, [R1+0x1a90] ;  /* 0x001a9000010c7983 */ /* 0x000f280000100800 */
[----:B--2---:R-:W-:Y:S04]  /*4cde0*/  STL [R1+0x2394], R43 ;  /* 0x0023942b01007387 */ /* 0x004fe80000100800 */
[----:B------:R-:W2:Y:S04]  /*4cdf0*/  LDL R11, [R1+0x1ab4] ;  /* 0x001ab400010b7983 */ /* 0x000ea80000100800 */
[----:B------:R-:W2:Y:S04]  /*4ce00*/  LDL R10, [R1+0x1ab8] ;  /* 0x001ab800010a7983 */ /* 0x000ea80000100800 */
[----:B------:R-:W2:Y:S04]  /*4ce10*/  LDL R5, [R1+0x1814] ;  /* 0x0018140001057983 */ /* 0x000ea80000100800 */
[----:B------:R-:W2:Y:S01]  /*4ce20*/  LDL R4, [R1+0x1818] ;  /* 0x0018180001047983 */ /* 0x000ea20000100800 */
[----:B-1----:R-:W-:-:S02]  /*4ce30*/  @!P4 IMAD.MOV.U32 R15, RZ, RZ, R7 ;  /* 0x000000ffff0fc224 */ /* 0x002fc400078e0007 */
[----:B---3--:R-:W-:-:S05]  /*4ce40*/  @!P4 IMAD.MOV.U32 R14, RZ, RZ, R6 ;  /* 0x000000ffff0ec224 */ /* 0x008fca00078e0006 */
[----:B------:R-:W3:Y:S04]  /*4ce50*/  @!P4 LDG.E.U16 R45, desc[UR6][R14.64] ;  /* 0x000000060e2dc981 */ /* 0x000ee8000c1e1500 */
[----:B----4-:R-:W-:Y:S04]  /*4ce60*/  STL [R1+0x2398], R44 ;  /* 0x0023982c01007387 */ /* 0x010fe80000100800 */
[----:B------:R-:W4:Y:S04]  /*4ce70*/  LDL R7, [R1+0x1844] ;  /* 0x0018440001077983 */ /* 0x000f280000100800 */
[----:B------:R-:W4:Y:S01]  /*4ce80*/  LDL R6, [R1+0x1848] ;  /* 0x0018480001067983 */ /* 0x000f220000100800 */
[----:B------:R-:W-:-:S03]  /*4ce90*/  PRMT R48, RZ, 0x7610, R48 ;  /* 0x00007610ff307816 */ /* 0x000fc60000000030 */
[----:B------:R-:W4:Y:S04]  /*4cea0*/  LDL R9, [R1+0x1874] ;  /* 0x0018740001097983 */ /* 0x000f280000100800 */
[----:B------:R-:W4:Y:S01]  /*4ceb0*/  LDL R8, [R1+0x1878] ;  /* 0x0018780001087983 */ /* 0x000f220000100800 */
[----:B------:R-:W-:-:S03]  /*4cec0*/  PRMT R49, RZ, 0x7610, R49 ;  /* 0x00007610ff317816 */ /* 0x000fc60000000031 */
[----:B--2---:R1:W2:Y:S02]  /*4ced0*/  @!P4 LDG.E.U16 R48, desc[UR6][R10.64] ;  /* 0x000000060a30c981 */ /* 0x0042a4000c1e1500 */
[----:B-1----:R-:W-:Y:S02]  /*4cee0*/  @!P4 IMAD.MOV.U32 R10, RZ, RZ, R4 ;  /* 0x000000ffff0ac224 */ /* 0x002fe400078e0004 */
[----:B------:R-:W-:Y:S01]  /*4cef0*/  @!P4 IMAD.MOV.U32 R11, RZ, RZ, R5 ;  /* 0x000000ffff0bc224 */ /* 0x000fe200078e0005 */
[----:B---3--:R-:W-:Y:S04]  /*4cf00*/  STL [R1+0x239c], R45 ;  /* 0x00239c2d01007387 */ /* 0x008fe80000100800 */
[----:B------:R-:W3:Y:S04]  /*4cf10*/  LDL R5, [R1+0x18a4] ;  /* 0x0018a40001057983 */ /* 0x000ee80000100800 */
[----:B------:R-:W2:Y:S01]  /*4cf20*/  LDL R4, [R1+0x18a8] ;  /* 0x0018a80001047983 */ /* 0x000ea20000100800 */
[----:B------:R-:W-:-:S03]  /*4cf30*/  PRMT R50, RZ, 0x7610, R50 ;  /* 0x00007610ff327816 */ /* 0x000fc60000000032 */
[----:B------:R1:W2:Y:S01]  /*4cf40*/  @!P4 LDG.E.U16 R49, desc[UR6][R10.64] ;  /* 0x000000060a31c981 */ /* 0x0002a2000c1e1500 */
[----:B------:R-:W-:Y:S02]  /*4cf50*/  PRMT R51, RZ, 0x7610, R51 ;  /* 0x00007610ff337816 */ /* 0x000fe40000000033 */
[----:B------:R-:W-:Y:S02]  /*4cf60*/  PRMT R52, RZ, 0x7610, R52 ;  /* 0x00007610ff347816 */ /* 0x000fe40000000034 */
[----:B------:R-:W-:Y:S02]  /*4cf70*/  PRMT R55, RZ, 0x7610, R55 ;  /* 0x00007610ff377816 */ /* 0x000fe40000000037 */
[----:B------:R-:W-:Y:S02]  /*4cf80*/  PRMT R56, RZ, 0x7610, R56 ;  /* 0x00007610ff387816 */ /* 0x000fe40000000038 */
[----:B------:R-:W-:Y:S01]  /*4cf90*/  PRMT R53, RZ, 0x7610, R53 ;  /* 0x00007610ff357816 */ /* 0x000fe20000000035 */
[----:B----4-:R-:W-:-:S02]  /*4cfa0*/  @!P4 IMAD.MOV.U32 R15, RZ, RZ, R9 ;  /* 0x000000ffff0fc224 */ /* 0x010fc400078e0009 */
[----:B------:R-:W-:Y:S01]  /*4cfb0*/  @!P4 IMAD.MOV.U32 R14, RZ, RZ, R8 ;  /* 0x000000ffff0ec224 */ /* 0x000fe200078e0008 */
[----:B------:R-:W4:Y:S04]  /*4cfc0*/  LDL R9, [R1+0x1964] ;  /* 0x0019640001097983 */ /* 0x000f280000100800 */
[----:B------:R-:W4:Y:S01]  /*4cfd0*/  LDL R8, [R1+0x1968] ;  /* 0x0019680001087983 */ /* 0x000f220000100800 */
[----:B-1----:R-:W-:Y:S02]  /*4cfe0*/  @!P4 IMAD.MOV.U32 R10, RZ, RZ, R6 ;  /* 0x000000ffff0ac224 */ /* 0x002fe400078e0006 */
[----:B------:R-:W-:Y:S01]  /*4cff0*/  @!P4 IMAD.MOV.U32 R11, RZ, RZ, R7 ;  /* 0x000000ffff0bc224 */ /* 0x000fe200078e0007 */
[----:B------:R-:W4:Y:S04]  /*4d000*/  LDL R6, [R1+0x18d8] ;  /* 0x0018d80001067983 */ /* 0x000f280000100800 */
[----:B------:R-:W4:Y:S04]  /*4d010*/  LDL R7, [R1+0x18d4] ;  /* 0x0018d40001077983 */ /* 0x000f280000100800 */
[----:B------:R-:W4:Y:S04]  /*4d020*/  @!P4 LDG.E.U16 R50, desc[UR6][R10.64] ;  /* 0x000000060a32c981 */ /* 0x000f28000c1e1500 */
[----:B------:R3:W4:Y:S01]  /*4d030*/  @!P4 LDG.E.U16 R51, desc[UR6][R14.64] ;  /* 0x000000060e33c981 */ /* 0x000722000c1e1500 */
[----:B------:R-:W-:-:S02]  /*4d040*/  PRMT R57, RZ, 0x7610, R57 ;  /* 0x00007610ff397816 */ /* 0x000fc40000000039 */
[----:B------:R-:W-:Y:S02]  /*4d050*/  PRMT R31, RZ, 0x7610, R31 ;  /* 0x00007610ff1f7816 */ /* 0x000fe4000000001f */
[----:B------:R-:W-:Y:S02]  /*4d060*/  PRMT R30, RZ, 0x7610, R30 ;  /* 0x00007610ff1e7816 */ /* 0x000fe4000000001e */
[----:B------:R-:W-:Y:S02]  /*4d070*/  PRMT R35, RZ, 0x7610, R35 ;  /* 0x00007610ff237816 */ /* 0x000fe40000000023 */
[----:B------:R-:W-:Y:S02]  /*4d080*/  PRMT R34, RZ, 0x7610, R34 ;  /* 0x00007610ff227816 */ /* 0x000fe40000000022 */
[----:B------:R-:W-:Y:S02]  /*4d090*/  PRMT R33, RZ, 0x7610, R33 ;  /* 0x00007610ff217816 */ /* 0x000fe40000000021 */
[----:B------:R-:W-:-:S02]  /*4d0a0*/  PRMT R63, RZ, 0x7610, R63 ;  /* 0x00007610ff3f7816 */ /* 0x000fc4000000003f */
[----:B------:R-:W-:Y:S01]  /*4d0b0*/  PRMT R62, RZ, 0x7610, R62 ;  /* 0x00007610ff3e7816 */ /* 0x000fe2000000003e */
[----:B------:R-:W4:Y:S04]  /*4d0c0*/  LDL R11, [R1+0x1934] ;  /* 0x00193400010b7983 */ /* 0x000f280000100800 */
[----:B------:R-:W4:Y:S01]  /*4d0d0*/  LDL R10, [R1+0x1938] ;  /* 0x00193800010a7983 */ /* 0x000f220000100800 */
        /* <DEDUP_REMOVED lines=8> */
[----:B------:R-:W4:Y:S01]  /*4d160*/  @!P4 LDG.E.U16 R46, desc[UR6][R12.64] ;  /* 0x000000060c2ec981 */ /* 0x000f22000c1e1500 */
        /* <DEDUP_REMOVED lines=8> */
[----:B------:R-:W-:Y:S01]  /*4d1f0*/  PRMT R67, RZ, 0x7610, R67 ;  /* 0x00007610ff437816 */ /* 0x000fe20000000043 */
[----:B------:R-:W4:Y:S04]  /*4d200*/  LDL R13, [R1+0x1904] ;  /* 0x00190400010d7983 */ /* 0x000f280000100800 */
[----:B------:R-:W4:Y:S01]  /*4d210*/  LDL R12, [R1+0x1908] ;  /* 0x00190800010c7983 */ /* 0x000f220000100800 */
        /* <DEDUP_REMOVED lines=19> */
[----:B------:R-:W-:Y:S01]  /*4d350*/  PRMT R26, RZ, 0x7610, R26 ;  /* 0x00007610ff1a7816 */ /* 0x000fe2000000001a */
[----:B------:R-:W4:Y:S04]  /*4d360*/  LDL R39, [R1+0x191c] ;  /* 0x00191c0001277983 */ /* 0x000f280000100800 */
[----:B------:R-:W4:Y:S04]  /*4d370*/  LDL R38, [R1+0x1920] ;  /* 0x0019200001267983 */ /* 0x000f280000100800 */
[----:B------:R-:W4:Y:S04]  /*4d380*/  LDL R37, [R1+0x194c] ;  /* 0x00194c0001257983 */ /* 0x000f280000100800 */
[----:B------:R-:W4:Y:S04]  /*4d390*/  LDL R36, [R1+0x1950] ;  /* 0x0019500001247983 */ /* 0x000f280000100800 */
[----:B------:R-:W4:Y:S04]  /*4d3a0*/  LDL R19, [R1+0x197c] ;  /* 0x00197c0001137983 */ /* 0x000f280000100800 */
[----:B------:R-:W4:Y:S04]  /*4d3b0*/  LDL R18, [R1+0x1980] ;  /* 0x0019800001127983 */ /* 0x000f280000100800 */
[----:B------:R-:W4:Y:S04]  /*4d3c0*/  LDL R17, [R1+0x19ac] ;  /* 0x0019ac0001117983 */ /* 0x000f280000100800 */
[----:B------:R-:W4:Y:S01]  /*4d3d0*/  LDL R16, [R1+0x19b0] ;  /* 0x0019b00001107983 */ /* 0x000f220000100800 */
[----:B---3--:R-:W-:-:S02]  /*4d3e0*/  @!P4 IMAD.MOV.U32 R15, RZ, RZ, R5 ;  /* 0x000000ffff0fc224 */ /* 0x008fc400078e0005 */
[----:B--2---:R-:W-:Y:S01]  /*4d3f0*/  @!P4 IMAD.MOV.U32 R14, RZ, RZ, R4 ;  /* 0x000000ffff0ec224 */ /* 0x004fe200078e0004 */
[----:B------:R-:W2:Y:S04]  /*4d400*/  LDL R5, [R1+0x1994] ;  /* 0x0019940001057983 */ /* 0x000ea80000100800 */
[----:B------:R-:W3:Y:S04]  /*4d410*/  LDL R4, [R1+0x1998] ;  /* 0x0019980001047983 */ /* 0x000ee80000100800 */
[----:B------:R4:W3:Y:S02]  /*4d420*/  @!P4 LDG.E.U16 R52, desc[UR6][R14.64] ;  /* 0x000000060e34c981 */ /* 0x0008e4000c1e1500 */
[----:B----4-:R-:W-:-:S02]  /*4d430*/  @!P4 IMAD.MOV.U32 R14, RZ, RZ, R6 ;  /* 0x000000ffff0ec224 */ /* 0x010fc400078e0006 */
[----:B------:R-:W-:Y:S01]  /*4d440*/  @!P4 IMAD.MOV.U32 R15, RZ, RZ, R7 ;  /* 0x000000ffff0fc224 */ /* 0x000fe200078e0007 */
[----:B------:R-:W4:Y:S04]  /*4d450*/  LDL R6, [R1+0x19c8] ;  /* 0x0019c80001067983 */ /* 0x000f280000100800 */
[----:B------:R-:W4:Y:S04]  /*4d460*/  LDL R7, [R1+0x19c4] ;  /* 0x0019c40001077983 */ /* 0x000f280000100800 */
[----:B------:R-:W4:Y:S04]  /*4d470*/  @!P4 LDG.E.U16 R53, desc[UR6][R14.64] ;  /* 0x000000060e35c981 */ /* 0x000f28000c1e1500 */
[----:B------:R1:W4:Y:S02]  /*4d480*/  @!P4 LDG.E.U16 R55, desc[UR6][R10.64] ;  /* 0x000000060a37c981 */ /* 0x000324000c1e1500 */
[----:B-1----:R-:W-:-:S02]  /*4d490*/  @!P4 IMAD.MOV.U32 R10, RZ, RZ, R8 ;  /* 0x000000ffff0ac224 */ /* 0x002fc400078e0008 */
[----:B------:R-:W-:Y:S01]  /*4d4a0*/  @!P4 IMAD.MOV.U32 R11, RZ, RZ, R9 ;  /* 0x000000ffff0bc224 */ /* 0x000fe200078e0009 */
[----:B------:R-:W4:Y:S04]  /*4d4b0*/  LDL R8, [R1+0x19f8] ;  /* 0x0019f80001087983 */ /* 0x000f280000100800 */
[----:B------:R-:W4:Y:S04]  /*4d4c0*/  LDL R9, [R1+0x19f4] ;  /* 0x0019f40001097983 */ /* 0x000f280000100800 */
[----:B------:R2:W4:Y:S04]  /*4d4d0*/  @!P4 LDG.E.U16 R56, desc[UR6][R10.64] ;  /* 0x000000060a38c981 */ /* 0x000528000c1e1500 */
[----:B------:R-:W4:Y:S04]  /*4d4e0*/  @!P4 LDG.E.U16 R54, desc[UR6][R12.64] ;  /* 0x000000060c36c981 */ /* 0x000f28000c1e1500 */
[----:B------:R-:W4:Y:S04]  /*4d4f0*/  LDL R13, [R1+0x1a44] ;  /* 0x001a4400010d7983 */ /* 0x000f280000100800 */
[----:B------:R-:W4:Y:S01]  /*4d500*/  LDL R12, [R1+0x1a48] ;  /* 0x001a4800010c7983 */ /* 0x000f220000100800 */
[----:B--2---:R-:W-:-:S02]  /*4d510*/  @!P4 IMAD.MOV.U32 R11, RZ, RZ, R5 ;  /* 0x000000ffff0bc224 */ /* 0x004fc400078e0005 */
[----:B---3--:R-:W-:Y:S01]  /*4d520*/  @!P4 IMAD.MOV.U32 R10, RZ, RZ, R4 ;  /* 0x000000ffff0ac224 */ /* 0x008fe200078e0004 */
[----:B------:R-:W2:Y:S04]  /*4d530*/  LDL R5, [R1+0x1a1c] ;  /* 0x001a1c0001057983 */ /* 0x000ea80000100800 */
[----:B------:R-:W3:Y:S04]  /*4d540*/  LDL R4, [R1+0x1a20] ;  /* 0x001a200001047983 */ /* 0x000ee80000100800 */
[----:B------:R-:W3:Y:S04]  /*4d550*/  @!P4 LDG.E.U16 R57, desc[UR6][R10.64] ;  /* 0x000000060a39c981 */ /* 0x000ee8000c1e1500 */
[----:B------:R-:W3:Y:S01]  /*4d560*/  LDL R11, [R1+0x1a6c] ;  /* 0x001a6c00010b7983 */ /* 0x000ee20000100800 */
[----:B----4-:R-:W-:-:S02]  /*4d570*/  @!P4 IMAD.MOV.U32 R14, RZ, RZ, R6 ;  /* 0x000000ffff0ec224 */ /* 0x010fc400078e0006 */
[----:B------:R-:W-:Y:S01]  /*4d580*/  @!P4 IMAD.MOV.U32 R15, RZ, RZ, R7 ;  /* 0x000000ffff0fc224 */ /* 0x000fe200078e0007 */
[----:B------:R-:W4:Y:S04]  /*4d590*/  LDL R10, [R1+0x1a70] ;  /* 0x001a7000010a7983 */ /* 0x000f280000100800 */
[----:B------:R-:W4:Y:S04]  /*4d5a0*/  LDL R7, [R1+0x1a94] ;  /* 0x001a940001077983 */ /* 0x000f280000100800 */
[----:B------:R-:W4:Y:S04]  /*4d5b0*/  LDL R6, [R1+0x1a98] ;  /* 0x001a980001067983 */ /* 0x000f280000100800 */
        /* <DEDUP_REMOVED lines=14> */
[----:B----4-:R1:W4:Y:S02]  /*4d6a0*/  @!P4 LDG.E.U16 R35, desc[UR6][R10.64] ;  /* 0x000000060a23c981 */ /* 0x010324000c1e1500 */
[----:B-1----:R-:W-:-:S02]  /*4d6b0*/  @!P4 IMAD.MOV.U32 R10, RZ, RZ, R6 ;  /* 0x000000ffff0ac224 */ /* 0x002fc400078e0006 */
[----:B------:R-:W-:Y:S01]  /*4d6c0*/  @!P4 IMAD.MOV.U32 R11, RZ, RZ, R7 ;  /* 0x000000ffff0bc224 */ /* 0x000fe200078e0007 */
[----:B------:R-:W4:Y:S04]  /*4d6d0*/  LDL R6, [R1+0x1850] ;  /* 0x0018500001067983 */ /* 0x000f280000100800 */
[----:B------:R-:W4:Y:S04]  /*4d6e0*/  LDL R7, [R1+0x184c] ;  /* 0x00184c0001077983 */ /* 0x000f280000100800 */
[----:B------:R1:W4:Y:S02]  /*4d6f0*/  @!P4 LDG.E.U16 R34, desc[UR6][R10.64] ;  /* 0x000000060a22c981 */ /* 0x000324000c1e1500 */
[----:B-1----:R-:W-:-:S02]  /*4d700*/  @!P4 IMAD.MOV.U32 R10, RZ, RZ, R8 ;  /* 0x000000ffff0ac224 */ /* 0x002fc400078e0008 */
[----:B------:R-:W-:Y:S01]  /*4d710*/  @!P4 IMAD.MOV.U32 R11, RZ, RZ, R9 ;  /* 0x000000ffff0bc224 */ /* 0x000fe200078e0009 */
[----:B------:R-:W4:Y:S04]  /*4d720*/  LDL R8, [R1+0x1880] ;  /* 0x0018800001087983 */ /* 0x000f280000100800 */
[----:B------:R-:W4:Y:S04]  /*4d730*/  LDL R9, [R1+0x187c] ;  /* 0x00187c0001097983 */ /* 0x000f280000100800 */
[----:B------:R-:W4:Y:S04]  /*4d740*/  @!P4 LDG.E.U16 R63, desc[UR6][R10.64] ;  /* 0x000000060a3fc981 */ /* 0x000f28000c1e1500 */
[----:B------:R-:W4:Y:S04]  /*4d750*/  LDL R11, [R1+0x18dc] ;  /* 0x0018dc00010b7983 */ /* 0x000f280000100800 */
[----:B------:R-:W4:Y:S04]  /*4d760*/  LDL R10, [R1+0x18e0] ;  /* 0x0018e000010a7983 */ /* 0x000f280000100800 */
[----:B------:R-:W4:Y:S04]  /*4d770*/  @!P4 LDG.E.U16 R67, desc[UR6][R12.64] ;  /* 0x000000060c43c981 */ /* 0x000f28000c1e1500 */
[----:B------:R-:W4:Y:S04]  /*4d780*/  LDL R13, [R1+0x19fc] ;  /* 0x0019fc00010d7983 */ /* 0x000f280000100800 */
[----:B------:R-:W4:Y:S01]  /*4d790*/  LDL R12, [R1+0x1a00] ;  /* 0x001a0000010c7983 */ /* 0x000f220000100800 */
[----:B--2---:R-:W-:-:S02]  /*4d7a0*/  @!P4 IMAD.MOV.U32 R15, RZ, RZ, R5 ;  /* 0x000000ffff0fc224 */ /* 0x004fc400078e0005 */
[----:B---3--:R-:W-:Y:S01]  /*4d7b0*/  @!P4 IMAD.MOV.U32 R14, RZ, RZ, R4 ;  /* 0x000000ffff0ec224 */ /* 0x008fe200078e0004 */
[----:B------:R-:W2:Y:S04]  /*4d7c0*/  LDL R5, [R1+0x190c] ;  /* 0x00190c0001057983 */ /* 0x000ea80000100800 */
[----:B------:R-:W3:Y:S04]  /*4d7d0*/  LDL R4, [R1+0x1910] ;  /* 0x0019100001047983 */ /* 0x000ee80000100800 */
[----:B------:R4:W3:Y:S02]  /*4d7e0*/  @!P4 LDG.E.U16 R62, desc[UR6][R14.64] ;  /* 0x000000060e3ec981 */ /* 0x0008e4000c1e1500 */
[----:B----4-:R-:W-:-:S02]  /*4d7f0*/  @!P4 IMAD.MOV.U32 R14, RZ, RZ, R6 ;  /* 0x000000ffff0ec224 */ /* 0x010fc400078e0006 */
        /* <DEDUP_REMOVED lines=22> */
[----:B------:R-:W4:Y:S01]  /*4d960*/  @!P4 LDG.E.U16 R68, desc[UR6][R10.64] ;  /* 0x000000060a44c981 */ /* 0x000f22000c1e1500 */
[----:B------:R-:W-:-:S02]  /*4d970*/  @!P4 IMAD.MOV.U32 R14, RZ, RZ, R8 ;  /* 0x000000ffff0ec224 */ /* 0x000fc400078e0008 */
[----:B------:R-:W-:Y:S01]  /*4d980*/  @!P4 IMAD.MOV.U32 R15, RZ, RZ, R9 ;  /* 0x000000ffff0fc224 */ /* 0x000fe200078e0009 */
[----:B------:R-:W4:Y:S04]  /*4d990*/  LDL R11, [R1+0x1a24] ;  /* 0x001a2400010b7983 */ /* 0x000f280000100800 */
[----:B------:R-:W4:Y:S04]  /*4d9a0*/  LDL R10, [R1+0x1a28] ;  /* 0x001a2800010a7983 */ /* 0x000f280000100800 */
        /* <DEDUP_REMOVED lines=30> */
[----:B------:R-:W3:Y:S04]  /*4db90*/  LDL R11, [R1+0x1884] ;  /* 0x00188400010b7983 */ /* 0x000ee80000100800 */
[----:B------:R-:W3:Y:S01]  /*4dba0*/  LDL R10, [R1+0x1888] ;  /* 0x00188800010a7983 */ /* 0x000ee20000100800 */
        /* <DEDUP_REMOVED lines=9> */
[----:B------:R2:W4:Y:S01]  /*4dc40*/  @!P4 LDG.E.U16 R81, desc[UR6][R14.64] ;  /* 0x000000060e51c981 */ /* 0x000522000c1e1500 */
[----:B------:R-:W-:-:S03]  /*4dc50*/  PRMT R21, RZ, 0x7610, R21 ;  /* 0x00007610ff157816 */ /* 0x000fc60000000015 */
[----:B------:R-:W4:Y:S01]  /*4dc60*/  @!P4 LDG.E.U16 R23, desc[UR6][R12.64] ;  /* 0x000000060c17c981 */ /* 0x000f22000c1e1500 */
[----:B--2---:R-:W-:Y:S02]  /*4dc70*/  @!P4 IMAD.MOV.U32 R15, RZ, RZ, R5 ;  /* 0x000000ffff0fc224 */ /* 0x004fe400078e0005 */
[----:B---3--:R-:W-:Y:S01]  /*4dc80*/  @!P4 IMAD.MOV.U32 R14, RZ, RZ, R4 ;  /* 0x000000ffff0ec224 */ /* 0x008fe200078e0004 */
[----:B------:R-:W2:Y:S04]  /*4dc90*/  LDL R5, [R1+0x1914] ;  /* 0x0019140001057983 */ /* 0x000ea80000100800 */
[----:B------:R-:W3:Y:S04]  /*4dca0*/  LDL R4, [R1+0x1918] ;  /* 0x0019180001047983 */ /* 0x000ee80000100800 */
[----:B------:R-:W3:Y:S04]  /*4dcb0*/  @!P4 LDG.E.U16 R80, desc[UR6][R14.64] ;  /* 0x000000060e50c981 */ /* 0x000ee8000c1e1500 */
        /* <DEDUP_REMOVED lines=28> */
[----:B------:R2:W4:Y:S02]  /*4de80*/  @!P4 LDG.E.U16 R92, desc[UR6][R10.64] ;  /* 0x000000060a5cc981 */ /* 0x000524000c1e1500 */
        /* <DEDUP_REMOVED lines=10> */
[----:B------:R-:W4:Y:S04]  /*4df30*/  LDL R11, [R1+0x182c] ;  /* 0x00182c00010b7983 */ /* 0x000f280000100800 */
[----:B------:R-:W4:Y:S01]  /*4df40*/  LDL R10, [R1+0x1830] ;  /* 0x00183000010a7983 */ /* 0x000f220000100800 */
[----:B------:R-:W-:-:S02]  /*4df50*/  @!P4 IMAD.MOV.U32 R14, RZ, RZ, R8 ;  /* 0x000000ffff0ec224 */ /* 0x000fc400078e0008 */
[----:B------:R-:W-:Y:S01]  /*4df60*/  @!P4 IMAD.MOV.U32 R15, RZ, RZ, R9 ;  /* 0x000000ffff0fc224 */ /* 0x000fe200078e0009 */
[----:B------:R-:W4:Y:S04]  /*4df70*/  LDL R8, [R1+0x1860] ;  /* 0x0018600001087983 */ /* 0x000f280000100800 */
[----:B------:R-:W4:Y:S04]  /*4df80*/  LDL R9, [R1+0x185c] ;  /* 0x00185c0001097983 */ /* 0x000f280000100800 */
        /* <DEDUP_REMOVED lines=11> */
[----:B------:R-:W4:Y:S04]  /*4e040*/  @!P4 LDG.E.U16 R22, desc[UR6][R10.64] ;  /* 0x000000060a16c981 */ /* 0x000f28000c1e1500 */
[----:B------:R2:W4:Y:S02]  /*4e050*/  @!P4 LDG.E.U16 R27, desc[UR6][R8.64] ;  /* 0x00000006081bc981 */ /* 0x000524000c1e1500 */
[----:B--2---:R-:W-:-:S02]  /*4e060*/  @!P4 IMAD.MOV.U32 R9, RZ, RZ, R5 ;  /* 0x000000ffff09c224 */ /* 0x004fc400078e0005 */
[----:B---3--:R-:W-:Y:S01]  /*4e070*/  @!P4 IMAD.MOV.U32 R8, RZ, RZ, R4 ;  /* 0x000000ffff08c224 */ /* 0x008fe200078e0004 */
[----:B------:R-:W0:Y:S04]  /*4e080*/  LDL R5, [R1+0x18ec] ;  /* 0x0018ec0001057983 */ /* 0x000e280000100800 */
[----:B------:R-:W2:Y:S04]  /*4e090*/  LDL R4, [R1+0x18f0] ;  /* 0x0018f00001047983 */ /* 0x000ea80000100800 */
[----:B------:R-:W3:Y:S04]  /*4e0a0*/  LDL.LU R15, [R1+0x1690] ;  /* 0x00169000010f7983 */ /* 0x000ee80000300800 */
[----:B------:R-:W2:Y:S04]  /*4e0b0*/  LDL.LU R14, [R1+0x168c] ;  /* 0x00168c00010e7983 */ /* 0x000ea80000300800 */
[----:B------:R-:W2:Y:S04]  /*4e0c0*/  LDL.LU R13, [R1+0x1688] ;  /* 0x00168800010d7983 */ /* 0x000ea80000300800 */
[----:B------:R-:W2:Y:S04]  /*4e0d0*/  LDL.LU R12, [R1+0x1674] ;  /* 0x00167400010c7983 */ /* 0x000ea80000300800 */
[----:B------:R-:W2:Y:S04]  /*4e0e0*/  LDL.LU R11, [R1+0x1670] ;  /* 0x00167000010b7983 */ /* 0x000ea80000300800 */
[----:B------:R-:W2:Y:S04]  /*4e0f0*/  @!P4 LDG.E.U16 R26, desc[UR6][R8.64] ;  /* 0x00000006081ac981 */ /* 0x000ea8000c1e1500 */
[----:B------:R-:W2:Y:S04]  /*4e100*/  LDL.LU R10, [R1+0x166c] ;  /* 0x00166c00010a7983 */ /* 0x000ea80000300800 */
[----:B------:R-:W2:Y:S04]  /*4e110*/  LDL.LU R9, [R1+0x1668] ;  /* 0x0016680001097983 */ /* 0x000ea80000300800 */
[----:B------:R-:W2:Y:S04]  /*4e120*/  LDL.LU R8, [R1+0x1654] ;  /* 0x0016540001087983 */ /* 0x000ea80000300800 */
[----:B----4-:R-:W4:Y:S04]  /*4e130*/  @!P4 LDG.E.U16 R21, desc[UR6][R6.64] ;  /* 0x000000060615c981 */ /* 0x010f28000c1e1500 */
[----:B------:R-:W4:Y:S04]  /*4e140*/  LDL.LU R7, [R1+0x1650] ;  /* 0x0016500001077983 */ /* 0x000f280000300800 */
[----:B------:R-:W4:Y:S04]  /*4e150*/  LDL.LU R6, [R1+0x164c] ;  /* 0x00164c0001067983 */ /* 0x000f280000300800 */
[----:B------:R-:W4:Y:S04]  /*4e160*/  LDL.LU R58, [R1+0x1648] ;  /* 0x00164800013a7983 */ /* 0x000f280000300800 */
[----:B------:R-:W4:Y:S01]  /*4e170*/  LDL.LU R60, [R1+0x1634] ;  /* 0x00163400013c7983 */ /* 0x000f220000300800 */
[----:B0-----:R-:W-:-:S03]  /*4e180*/  @!P4 IMAD.MOV.U32 R41, RZ, RZ, R5 ;  /* 0x000000ffff29c224 */ /* 0x001fc600078e0005 */
[----:B---3--:R-:W-:Y:S04]  /*4e190*/  STS.U16 [R77+UR76+0x29300], R15 ;  /* 0x0293000f4d007988 */ /* 0x008fe8000800044c */
[----:B--2---:R-:W-:Y:S04]  /*4e1a0*/  STS.U16 [R77+UR76+0x31300], R14 ;  /* 0x0313000e4d007988 */ /* 0x004fe8000800044c */
[----:B------:R-:W-:Y:S01]  /*4e1b0*/  STS.U16 [R77+UR76+0x39300], R13 ;  /* 0x0393000d4d007988 */ /* 0x000fe2000800044c */
[----:B------:R-:W-:-:S03]  /*4e1c0*/  @!P4 IMAD.MOV.U32 R40, RZ, RZ, R4 ;  /* 0x000000ffff28c224 */ /* 0x000fc600078e0004 */
[----:B------:R-:W2:Y:S04]  /*4e1d0*/  LDL.LU R5, [R1+0x1630] ;  /* 0x0016300001057983 */ /* 0x000ea80000300800 */
[----:B------:R-:W-:Y:S04]  /*4e1e0*/  STS.U16 [R77+UR76+0x21700], R12 ;  /* 0x0217000c4d007988 */ /* 0x000fe8000800044c */
[----:B------:R-:W3:Y:S04]  /*4e1f0*/  LDL.LU R4, [R1+0x162c] ;  /* 0x00162c0001047983 */ /* 0x000ee80000300800 */
[----:B------:R-:W-:Y:S04]  /*4e200*/  STS.U16 [R77+UR76+0x29700], R11 ;  /* 0x0297000b4d007988 */ /* 0x000fe8000800044c */
[----:B------:R-:W-:Y:S04]  /*4e210*/  STS.U16 [R77+UR76+0x31700], R10 ;  /* 0x0317000a4d007988 */ /* 0x000fe8000800044c */
[----:B------:R-:W3:Y:S04]  /*4e220*/  LDL.LU R47, [R1+0x1628] ;  /* 0x00162800012f7983 */ /* 0x000ee80000300800 */
[----:B------:R-:W3:Y:S04]  /*4e230*/  LDL.LU R61, [R1+0x1614] ;  /* 0x00161400013d7983 */ /* 0x000ee80000300800 */
[----:B------:R-:W3:Y:S04]  /*4e240*/  LDL.LU R78, [R1+0x1610] ;  /* 0x00161000014e7983 */ /* 0x000ee80000300800 */
[----:B------:R-:W-:Y:S04]  /*4e250*/  STS.U16 [R77+UR76+0x39700], R9 ;  /* 0x039700094d007988 */ /* 0x000fe8000800044c */
[----:B------:R-:W-:Y:S04]  /*4e260*/  STS.U16 [R77+UR76+0x21b00], R8 ;  /* 0x021b00084d007988 */ /* 0x000fe8000800044c */
[----:B----4-:R-:W-:Y:S04]  /*4e270*/  STS.U16 [R77+UR76+0x29b00], R7 ;  /* 0x029b00074d007988 */ /* 0x010fe8000800044c */
[----:B------:R-:W-:Y:S04]  /*4e280*/  STS.U16 [R77+UR76+0x31b00], R6 ;  /* 0x031b00064d007988 */ /* 0x000fe8000800044c */
[----:B------:R0:W-:Y:S04]  /*4e290*/  STS.U16 [R77+UR76+0x39b00], R58 ;  /* 0x039b003a4d007988 */ /* 0x0001e8000800044c */
[----:B0-----:R-:W4:Y:S01]  /*4e2a0*/  LDL.LU R58, [R1+0x160c] ;  /* 0x00160c00013a7983 */ /* 0x001f220000300800 */
[----:B------:R-:W-:-:S02]  /*4e2b0*/  PRMT R20, RZ, 0x7610, R20 ;  /* 0x00007610ff147816 */ /* 0x000fc40000000014 */
[----:B------:R-:W-:Y:S01]  /*4e2c0*/  PRMT R25, RZ, 0x7610, R25 ;  /* 0x00007610ff197816 */ /* 0x000fe20000000019 */
[----:B------:R0:W-:Y:S01]  /*4e2d0*/  STS.U16 [R77+UR76+0x21f00], R60 ;  /* 0x021f003c4d007988 */ /* 0x0001e2000800044c */
[----:B------:R-:W-:Y:S02]  /*4e2e0*/  PRMT R24, RZ, 0x7610, R24 ;  /* 0x00007610ff187816 */ /* 0x000fe40000000018 */
[----:B------:R-:W-:Y:S01]  /*4e2f0*/  PRMT R29, RZ, 0x7610, R29 ;  /* 0x00007610ff1d7816 */ /* 0x000fe2000000001d */
[----:B------:R-:W4:Y:S04]  /*4e300*/  @!P4 LDG.E.U16 R20, desc[UR6][R40.64] ;  /* 0x000000062814c981 */ /* 0x000f28000c1e1500 */
[----:B------:R-:W4:Y:S01]  /*4e310*/  @!P4 LDG.E.U16 R25, desc[UR6][R38.64] ;  /* 0x000000062619c981 */ /* 0x000f22000c1e1500 */
[----:B------:R-:W-:-:S03]  /*4e320*/  PRMT R28, RZ, 0x7610, R28 ;  /* 0x00007610ff1c7816 */ /* 0x000fc6000000001c */
[----:B------:R-:W4:Y:S04]  /*4e330*/  @!P4 LDG.E.U16 R24, desc[UR6][R36.64] ;  /* 0x000000062418c981 */ /* 0x000f28000c1e1500 */
[----:B0-----:R-:W4:Y:S04]  /*4e340*/  LDL.LU R60, [R1+0x1608] ;  /* 0x00160800013c7983 */ /* 0x001f280000300800 */
[----:B------:R-:W4:Y:S04]  /*4e350*/  LDL.LU R43, [R1+0x15f4] ;  /* 0x0015f400012b7983 */ /* 0x000f280000300800 */
[----:B------:R-:W4:Y:S04]  /*4e360*/  LDL.LU R42, [R1+0x15f0] ;  /* 0x0015f000012a7983 */ /* 0x000f280000300800 */
[----:B------:R-:W4:Y:S04]  /*4e370*/  @!P4 LDG.E.U16 R29, desc[UR6][R18.64] ;  /* 0x00000006121dc981 */ /* 0x000f28000c1e1500 */
[----:B------:R-:W4:Y:S04]  /*4e380*/  LDL.LU R41, [R1+0x15ec] ;  /* 0x0015ec0001297983 */ /* 0x000f280000300800 */
[----:B------:R-:W4:Y:S04]  /*4e390*/  LDL.LU R40, [R1+0x15e8] ;  /* 0x0015e80001287983 */ /* 0x000f280000300800 */
[----:B------:R-:W4:Y:S04]  /*4e3a0*/  LDL.LU R39, [R1+0x15d4] ;  /* 0x0015d40001277983 */ /* 0x000f280000300800 */
[----:B------:R-:W4:Y:S04]  /*4e3b0*/  LDL.LU R38, [R1+0x15d0] ;  /* 0x0015d00001267983 */ /* 0x000f280000300800 */
[----:B------:R-:W4:Y:S04]  /*4e3c0*/  @!P4 LDG.E.U16 R28, desc[UR6][R16.64] ;  /* 0x00000006101cc981 */ /* 0x000f28000c1e1500 */
        /* <DEDUP_REMOVED lines=16> */
[----:B--2---:R0:W-:Y:S04]  /*4e4d0*/  STS.U16 [R77+UR76+0x29f00], R5 ;  /* 0x029f00054d007988 */ /* 0x0041e8000800044c */
[----:B---3--:R1:W-:Y:S04]  /*4e4e0*/  STS.U16 [R77+UR76+0x31f00], R4 ;  /* 0x031f00044d007988 */ /* 0x0083e8000800044c */
[----:B------:R2:W-:Y:S04]  /*4e4f0*/  STS.U16 [R77+UR76+0x39f00], R47 ;  /* 0x039f002f4d007988 */ /* 0x0005e8000800044c */
[----:B0-----:R-:W3:Y:S04]  /*4e500*/  LDL.LU R5, [R1+0x154c] ;  /* 0x00154c0001057983 */ /* 0x001ee80000300800 */
[----:B-1----:R-:W3:Y:S04]  /*4e510*/  LDL.LU R4, [R1+0x1548] ;  /* 0x0015480001047983 */ /* 0x002ee80000300800 */
[----:B------:R0:W-:Y:S04]  /*4e520*/  STS.U16 [R77+UR76+0x22300], R61 ;  /* 0x0223003d4d007988 */ /* 0x0001e8000800044c */
[----:B------:R1:W-:Y:S04]  /*4e530*/  STS.U16 [R77+UR76+0x2a300], R78 ;  /* 0x02a3004e4d007988 */ /* 0x0003e8000800044c */
[----:B--2---:R-:W2:Y:S04]  /*4e540*/  LDL.LU R47, [R1+0x1530] ;  /* 0x00153000012f7983 */ /* 0x004ea80000300800 */
[----:B0-----:R-:W2:Y:S04]  /*4e550*/  LDL.LU R61, [R1+0x152c] ;  /* 0x00152c00013d7983 */ /* 0x001ea80000300800 */
[----:B-1----:R-:W2:Y:S04]  /*4e560*/  LDL.LU R78, [R1+0x1528] ;  /* 0x00152800014e7983 */ /* 0x002ea80000300800 */
[----:B----4-:R0:W-:Y:S04]  /*4e570*/  STS.U16 [R77+UR76+0x32300], R58 ;  /* 0x0323003a4d007988 */ /* 0x0101e8000800044c */
[----:B0-----:R-:W4:Y:S04]  /*4e580*/  LDL.LU R58, [R1+0x16d0] ;  /* 0x0016d000013a7983 */ /* 0x001f280000300800 */
[----:B------:R0:W-:Y:S04]  /*4e590*/  STS.U16 [R77+UR76+0x3a300], R60 ;  /* 0x03a3003c4d007988 */ /* 0x0001e8000800044c */
[----:B------:R1:W-:Y:S04]  /*4e5a0*/  STS.U16 [R77+UR76+0x22700], R43 ;  /* 0x0227002b4d007988 */ /* 0x0003e8000800044c */
[----:B------:R0:W-:Y:S04]  /*4e5b0*/  STS.U16 [R77+UR76+0x2a700], R42 ;  /* 0x02a7002a4d007988 */ /* 0x0001e8000800044c */
[----:B------:R0:W-:Y:S04]  /*4e5c0*/  STS.U16 [R77+UR76+0x32700], R41 ;  /* 0x032700294d007988 */ /* 0x0001e8000800044c */
[----:B------:R1:W-:Y:S04]  /*4e5d0*/  STS.U16 [R77+UR76+0x3a700], R40 ;  /* 0x03a700284d007988 */ /* 0x0003e8000800044c */
[----:B------:R1:W-:Y:S04]  /*4e5e0*/  STS.U16 [R77+UR76+0x22b00], R39 ;  /* 0x022b00274d007988 */ /* 0x0003e8000800044c */
[----:B0-----:R-:W4:Y:S04]  /*4e5f0*/  LDL.LU R60, [R1+0x16cc] ;  /* 0x0016cc00013c7983 */ /* 0x001f280000300800 */
[----:B------:R-:W4:Y:S04]  /*4e600*/  LDL.LU R45, [R1+0x16c8] ;  /* 0x0016c800012d7983 */ /* 0x000f280000300800 */
[----:B------:R-:W4:Y:S04]  /*4e610*/  LDL.LU R44, [R1+0x16c4] ;  /* 0x0016c400012c7983 */ /* 0x000f280000300800 */
        /* <DEDUP_REMOVED lines=9> */
[----:B------:R1:W-:Y:S04]  /*4e6b0*/  STS.U16 [R77+UR76+0x2af00], R18 ;  /* 0x02af00124d007988 */ /* 0x0003e8000800044c */
[----:B------:R1:W-:Y:S04]  /*4e6c0*/  STS.U16 [R77+UR76+0x32f00], R17 ;  /* 0x032f00114d007988 */ /* 0x0003e8000800044c */
[----:B0-----:R-:W4:Y:S04]  /*4e6d0*/  LDL.LU R38, [R1+0x16ac] ;  /* 0x0016ac0001267983 */ /* 0x001f280000300800 */
[----:B-1----:R-:W4:Y:S04]  /*4e6e0*/  LDL.LU R37, [R1+0x16a8] ;  /* 0x0016a80001257983 */ /* 0x002f280000300800 */
[----:B------:R0:W-:Y:S04]  /*4e6f0*/  STS.U16 [R77+UR76+0x3af00], R16 ;  /* 0x03af00104d007988 */ /* 0x0001e8000800044c */
[----:B------:R-:W4:Y:S04]  /*4e700*/  LDL.LU R36, [R1+0x16a4] ;  /* 0x0016a40001247983 */ /* 0x000f280000300800 */
[----:B------:R1:W-:Y:S04]  /*4e710*/  STS.U16 [R77+UR76+0x23300], R15 ;  /* 0x0233000f4d007988 */ /* 0x0003e8000800044c */
[----:B------:R-:W4:Y:S04]  /*4e720*/  LDL.LU R19, [R1+0x16a0] ;  /* 0x0016a00001137983 */ /* 0x000f280000300800 */
[----:B------:R0:W-:Y:S04]  /*4e730*/  STS.U16 [R77+UR76+0x2b300], R14 ;  /* 0x02b3000e4d007988 */ /* 0x0001e8000800044c */
[----:B------:R0:W-:Y:S04]  /*4e740*/  STS.U16 [R77+UR76+0x33300], R13 ;  /* 0x0333000d4d007988 */ /* 0x0001e8000800044c */
[----:B------:R-:W4:Y:S04]  /*4e750*/  LDL.LU R18, [R1+0x169c] ;  /* 0x00169c0001127983 */ /* 0x000f280000300800 */
        /* <DEDUP_REMOVED lines=14> */
[----:B0-----:R-:W4:Y:S04]  /*4e840*/  LDL.LU R10, [R1+0x1660] ;  /* 0x00166000010a7983 */ /* 0x001f280000300800 */
[----:B-1----:R-:W4:Y:S04]  /*4e850*/  LDL.LU R9, [R1+0x165c] ;  /* 0x00165c0001097983 */ /* 0x002f280000300800 */
[----:B------:R-:W4:Y:S04]  /*4e860*/  LDL.LU R8, [R1+0x1658] ;  /* 0x0016580001087983 */ /* 0x000f280000300800 */
[----:B------:R-:W4:Y:S04]  /*4e870*/  LDL.LU R7, [R1+0x1644] ;  /* 0x0016440001077983 */ /* 0x000f280000300800 */
[----:B------:R-:W4:Y:S04]  /*4e880*/  LDL.LU R6, [R1+0x1640] ;  /* 0x0016400001067983 */ /* 0x000f280000300800 */
[----:B---3--:R0:W-:Y:S04]  /*4e890*/  STS.U16 [R77+UR76+0x33b00], R5 ;  /* 0x033b00054d007988 */ /* 0x0081e8000800044c */
[----:B------:R1:W-:Y:S04]  /*4e8a0*/  STS.U16 [R77+UR76+0x3bb00], R4 ;  /* 0x03bb00044d007988 */ /* 0x0003e8000800044c */
[----:B------:R3:W-:Y:S04]  /*4e8b0*/  STS.U16 [R77+UR76+0x23f00], R93 ;  /* 0x023f005d4d007988 */ /* 0x0007e8000800044c */
[----:B--2---:R2:W-:Y:S04]  /*4e8c0*/  STS.U16 [R77+UR76+0x2bf00], R47 ;  /* 0x02bf002f4d007988 */ /* 0x0045e8000800044c */
[----:B0-----:R-:W4:Y:S04]  /*4e8d0*/  LDL.LU R5, [R1+0x163c] ;  /* 0x00163c0001057983 */ /* 0x001f280000300800 */
[----:B-1----:R-:W4:Y:S01]  /*4e8e0*/  LDL.LU R4, [R1+0x1638] ;  /* 0x0016380001047983 */ /* 0x002f220000300800 */
[----:B---3--:R-:W-:-:S03]  /*4e8f0*/  LOP3.LUT R93, R0, 0x70, RZ, 0x3c, !PT ;  /* 0x00000070005d7812 */ /* 0x008fc600078e3cff */
[----:B------:R0:W-:Y:S04]  /*4e900*/  STS.U16 [R77+UR76+0x33f00], R61 ;  /* 0x033f003d4d007988 */ /* 0x0001e8000800044c */
[----:B--2---:R-:W2:Y:S04]  /*4e910*/  LDL.LU R47, [R1+0x1624] ;  /* 0x00162400012f7983 */ /* 0x004ea80000300800 */
[----:B------:R1:W-:Y:S04]  /*4e920*/  STS.U16 [R77+UR76+0x3bf00], R78 ;  /* 0x03bf004e4d007988 */ /* 0x0003e8000800044c */
[----:B0-----:R-:W3:Y:S04]  /*4e930*/  LDL.LU R61, [R1+0x1620] ;  /* 0x00162000013d7983 */ /* 0x001ee80000300800 */
[----:B-1----:R-:W3:Y:S04]  /*4e940*/  LDL.LU R78, [R1+0x161c] ;  /* 0x00161c00014e7983 */ /* 0x002ee80000300800 */
        /* <DEDUP_REMOVED lines=21> */
[----:B------:R0:W-:Y:S04]  /*4eaa0*/  STS.U16 [R93+UR76+0x20f80], R19 ;  /* 0x020f80135d007988 */ /* 0x0001e8000800044c */
[----:B------:R-:W4:Y:S04]  /*4eab0*/  LDL.LU R38, [R1+0x15c4] ;  /* 0x0015c40001267983 */ /* 0x000f280000300800 */
[----:B------:R-:W4:Y:S04]  /*4eac0*/  LDL.LU R37, [R1+0x15c0] ;  /* 0x0015c00001257983 */ /* 0x000f280000300800 */
[----:B------:R-:W4:Y:S04]  /*4ead0*/  LDL.LU R36, [R1+0x15bc] ;  /* 0x0015bc0001247983 */ /* 0x000f280000300800 */
[----:B------:R1:W-:Y:S04]  /*4eae0*/  STS.U16 [R93+UR76+0x28f80], R18 ;  /* 0x028f80125d007988 */ /* 0x0003e8000800044c */
[----:B------:R1:W-:Y:S04]  /*4eaf0*/  STS.U16 [R93+UR76+0x30f80], R17 ;  /* 0x030f80115d007988 */ /* 0x0003e8000800044c */
[----:B------:R1:W-:Y:S04]  /*4eb00*/  STS.U16 [R93+UR76+0x38f80], R16 ;  /* 0x038f80105d007988 */ /* 0x0003e8000800044c */
[----:B0-----:R-:W4:Y:S04]  /*4eb10*/  LDL.LU R19, [R1+0x15b8] ;  /* 0x0015b80001137983 */ /* 0x001f280000300800 */
[----:B------:R0:W-:Y:S04]  /*4eb20*/  STS.U16 [R93+UR76+0x21380], R15 ;  /* 0x0213800f5d007988 */ /* 0x0001e8000800044c */
[----:B------:R0:W-:Y:S04]  /*4eb30*/  STS.U16 [R93+UR76+0x29380], R14 ;  /* 0x0293800e5d007988 */ /* 0x0001e8000800044c */
[----:B-1----:R-:W4:Y:S04]  /*4eb40*/  LDL.LU R18, [R1+0x15a4] ;  /* 0x0015a40001127983 */ /* 0x002f280000300800 */
[----:B------:R-:W4:Y:S04]  /*4eb50*/  LDL.LU R17, [R1+0x15a0] ;  /* 0x0015a00001117983 */ /* 0x000f280000300800 */
[----:B------:R-:W4:Y:S04]  /*4eb60*/  LDL.LU R16, [R1+0x159c] ;  /* 0x00159c0001107983 */ /* 0x000f280000300800 */
[----:B------:R1:W-:Y:S04]  /*4eb70*/  STS.U16 [R93+UR76+0x31380], R13 ;  /* 0x0313800d5d007988 */ /* 0x0003e8000800044c */
[----:B------:R1:W-:Y:S04]  /*4eb80*/  STS.U16 [R93+UR76+0x39380], R12 ;  /* 0x0393800c5d007988 */ /* 0x0003e8000800044c */
[----:B0-----:R-:W4:Y:S04]  /*4eb90*/  LDL.LU R15, [R1+0x1598] ;  /* 0x00159800010f7983 */ /* 0x001f280000300800 */
[----:B------:R-:W4:Y:S04]  /*4eba0*/  LDL.LU R14, [R1+0x1584] ;  /* 0x00158400010e7983 */ /* 0x000f280000300800 */
[----:B------:R0:W-:Y:S04]  /*4ebb0*/  STS.U16 [R93+UR76+0x21780], R11 ;  /* 0x0217800b5d007988 */ /* 0x0001e8000800044c */
[----:B------:R0:W-:Y:S04]  /*4ebc0*/  STS.U16 [R93+UR76+0x29780], R10 ;  /* 0x0297800a5d007988 */ /* 0x0001e8000800044c */
[----:B------:R0:W-:Y:S04]  /*4ebd0*/  STS.U16 [R93+UR76+0x31780], R9 ;  /* 0x031780095d007988 */ /* 0x0001e8000800044c */
[----:B-1----:R-:W4:Y:S04]  /*4ebe0*/  LDL.LU R13, [R1+0x1580] ;  /* 0x00158000010d7983 */ /* 0x002f280000300800 */
[----:B------:R-:W4:Y:S04]  /*4ebf0*/  LDL.LU R12, [R1+0x157c] ;  /* 0x00157c00010c7983 */ /* 0x000f280000300800 */
[----:B------:R1:W-:Y:S04]  /*4ec00*/  STS.U16 [R93+UR76+0x39780], R8 ;  /* 0x039780085d007988 */ /* 0x0003e8000800044c */
[----:B0-----:R-:W4:Y:S04]  /*4ec10*/  LDL.LU R11, [R1+0x1578] ;  /* 0x00157800010b7983 */ /* 0x001f280000300800 */
[----:B------:R-:W4:Y:S04]  /*4ec20*/  LDL.LU R10, [R1+0x1564] ;  /* 0x00156400010a7983 */ /* 0x000f280000300800 */
[----:B------:R-:W4:Y:S04]  /*4ec30*/  LDL.LU R9, [R1+0x1560] ;  /* 0x0015600001097983 */ /* 0x000f280000300800 */
[----:B------:R0:W-:Y:S04]  /*4ec40*/  STS.U16 [R93+UR76+0x21b80], R7 ;  /* 0x021b80075d007988 */ /* 0x0001e8000800044c */
[----:B------:R0:W-:Y:S04]  /*4ec50*/  STS.U16 [R93+UR76+0x29b80], R6 ;  /* 0x029b80065d007988 */ /* 0x0001e8000800044c */
[----:B-1----:R-:W4:Y:S04]  /*4ec60*/  LDL.LU R8, [R1+0x155c] ;  /* 0x00155c0001087983 */ /* 0x002f280000300800 */
[----:B0-----:R-:W4:Y:S04]  /*4ec70*/  LDL.LU R7, [R1+0x1558] ;  /* 0x0015580001077983 */ /* 0x001f280000300800 */
[----:B------:R-:W4:Y:S04]  /*4ec80*/  LDL.LU R6, [R1+0x1544] ;  /* 0x0015440001067983 */ /* 0x000f280000300800 */
[----:B------:R0:W-:Y:S04]  /*4ec90*/  STS.U16 [R93+UR76+0x31b80], R5 ;  /* 0x031b80055d007988 */ /* 0x0001e8000800044c */
[----:B------:R1:W-:Y:S04]  /*4eca0*/  STS.U16 [R93+UR76+0x39b80], R4 ;  /* 0x039b80045d007988 */ /* 0x0003e8000800044c */
[----:B--2---:R2:W-:Y:S04]  /*4ecb0*/  STS.U16 [R93+UR76+0x21f80], R47 ;  /* 0x021f802f5d007988 */ /* 0x0045e8000800044c */
[----:B0-----:R-:W4:Y:S04]  /*4ecc0*/  LDL.LU R5, [R1+0x1540] ;  /* 0x0015400001057983 */ /* 0x001f280000300800 */
[----:B-1----:R-:W4:Y:S04]  /*4ecd0*/  LDL.LU R4, [R1+0x153c] ;  /* 0x00153c0001047983 */ /* 0x002f280000300800 */
[----:B---3--:R0:W-:Y:S04]  /*4ece0*/  STS.U16 [R93+UR76+0x29f80], R61 ;  /* 0x029f803d5d007988 */ /* 0x0081e8000800044c */
        /* <DEDUP_REMOVED lines=39> */
[----:B0-----:R-:W4:Y:S04]  /*4ef60*/  LDL.LU R15, [R1+0x2364] ;  /* 0x00236400010f7983 */ /* 0x001f280000300800 */
[----:B------:R-:W4:Y:S04]  /*4ef70*/  LDL.LU R14, [R1+0x2360] ;  /* 0x00236000010e7983 */ /* 0x000f280000300800 */
[----:B------:R0:W-:Y:S04]  /*4ef80*/  STS.U16 [R93+UR76+0x33380], R12 ;  /* 0x0333800c5d007988 */ /* 0x0001e8000800044c */
[----:B------:R0:W-:Y:S04]  /*4ef90*/  STS.U16 [R93+UR76+0x3b380], R11 ;  /* 0x03b3800b5d007988 */ /* 0x0001e8000800044c */
[----:B------:R0:W-:Y:S04]  /*4efa0*/  STS.U16 [R93+UR76+0x23780], R10 ;  /* 0x0237800a5d007988 */ /* 0x0001e8000800044c */
[----:B------:R0:W-:Y:S04]  /*4efb0*/  STS.U16 [R93+UR76+0x2b780], R9 ;  /* 0x02b780095d007988 */ /* 0x0001e8000800044c */
[----:B-1----:R-:W4:Y:S04]  /*4efc0*/  LDL.LU R13, [R1+0x235c] ;  /* 0x00235c00010d7983 */ /* 0x002f280000300800 */
[----:B0-----:R-:W4:Y:S04]  /*4efd0*/  LDL.LU R12, [R1+0x2358] ;  /* 0x00235800010c7983 */ /* 0x001f280000300800 */
[----:B------:R0:W-:Y:S04]  /*4efe0*/  STS.U16 [R93+UR76+0x33780], R8 ;  /* 0x033780085d007988 */ /* 0x0001e8000800044c */
[----:B------:R-:W4:Y:S04]  /*4eff0*/  LDL.LU R11, [R1+0x2354] ;  /* 0x00235400010b7983 */ /* 0x000f280000300800 */
[----:B------:R-:W4:Y:S04]  /*4f000*/  LDL.LU R10, [R1+0x2350] ;  /* 0x00235000010a7983 */ /* 0x000f280000300800 */
[----:B------:R-:W4:Y:S04]  /*4f010*/  LDL.LU R9, [R1+0x234c] ;  /* 0x00234c0001097983 */ /* 0x000f280000300800 */
[----:B------:R1:W-:Y:S04]  /*4f020*/  STS.U16 [R93+UR76+0x3b780], R7 ;  /* 0x03b780075d007988 */ /* 0x0003e8000800044c */
[----:B------:R1:W-:Y:S04]  /*4f030*/  STS.U16 [R93+UR76+0x23b80], R6 ;  /* 0x023b80065d007988 */ /* 0x0003e8000800044c */
[----:B0-----:R-:W4:Y:S04]  /*4f040*/  LDL.LU R8, [R1+0x2348] ;  /* 0x0023480001087983 */ /* 0x001f280000300800 */
[----:B-1----:R-:W4:Y:S04]  /*4f050*/  LDL.LU R7, [R1+0x2344] ;  /* 0x0023440001077983 */ /* 0x002f280000300800 */
[----:B------:R-:W4:Y:S04]  /*4f060*/  LDL.LU R6, [R1+0x2340] ;  /* 0x0023400001067983 */ /* 0x000f280000300800 */
[----:B------:R0:W-:Y:S04]  /*4f070*/  STS.U16 [R93+UR76+0x2bb80], R5 ;  /* 0x02bb80055d007988 */ /* 0x0001e8000800044c */
[----:B------:R1:W-:Y:S04]  /*4f080*/  STS.U16 [R93+UR76+0x33b80], R4 ;  /* 0x033b80045d007988 */ /* 0x0003e8000800044c */
[----:B--2---:R2:W-:Y:S04]  /*4f090*/  STS.U16 [R93+UR76+0x3bb80], R47 ;  /* 0x03bb802f5d007988 */ /* 0x0045e8000800044c */
[----:B0-----:R-:W4:Y:S04]  /*4f0a0*/  LDL.LU R5, [R1+0x233c] ;  /* 0x00233c0001057983 */ /* 0x001f280000300800 */
[----:B-1----:R-:W4:Y:S04]  /*4f0b0*/  LDL.LU R4, [R1+0x2338] ;  /* 0x0023380001047983 */ /* 0x002f280000300800 */
[----:B--2---:R-:W2:Y:S04]  /*4f0c0*/  LDL.LU R47, [R1+0x2334] ;  /* 0x00233400012f7983 */ /* 0x004ea80000300800 */
[----:B---3--:R0:W-:Y:S04]  /*4f0d0*/  STS.U16 [R93+UR76+0x23f80], R61 ;  /* 0x023f803d5d007988 */ /* 0x0081e8000800044c */
[----:B------:R1:W-:Y:S04]  /*4f0e0*/  STS.U16 [R93+UR76+0x2bf80], R78 ;  /* 0x02bf804e5d007988 */ /* 0x0003e8000800044c */
[----:B0-----:R-:W3:Y:S04]  /*4f0f0*/  LDL.LU R61, [R1+0x2330] ;  /* 0x00233000013d7983 */ /* 0x001ee80000300800 */
[----:B-1----:R-:W3:Y:S04]  /*4f100*/  LDL.LU R78, [R1+0x232c] ;  /* 0x00232c00014e7983 */ /* 0x002ee80000300800 */
[----:B----4-:R0:W-:Y:S04]  /*4f110*/  STS.U16 [R93+UR76+0x33f80], R58 ;  /* 0x033f803a5d007988 */ /* 0x0101e8000800044c */
[----:B0-----:R-:W4:Y:S04]  /*4f120*/  LDL.LU R58, [R1+0x2328] ;  /* 0x00232800013a7983 */ /* 0x001f280000300800 */
[----:B------:R0:W-:Y:S04]  /*4f130*/  STS.U16 [R93+UR76+0x3bf80], R60 ;  /* 0x03bf803c5d007988 */ /* 0x0001e8000800044c */
[----:B0-----:R-:W4:Y:S04]  /*4f140*/  LDL.LU R60, [R1+0x2324] ;  /* 0x00232400013c7983 */ /* 0x001f280000300800 */
[----:B--2---:R-:W-:Y:S04]  /*4f150*/  STS.U16 [R0+UR76+0x48c00], R47 ;  /* 0x048c002f00007988 */ /* 0x004fe8000800044c */
[----:B---3--:R-:W-:Y:S04]  /*4f160*/  STS.U16 [R0+UR76+0x48800], R61 ;  /* 0x0488003d00007988 */ /* 0x008fe8000800044c */
[----:B------:R-:W-:Y:S04]  /*4f170*/  STS.U16 [R0+UR76+0x48400], R78 ;  /* 0x0484004e00007988 */ /* 0x000fe8000800044c */
[----:B----4-:R0:W-:Y:S04]  /*4f180*/  STS.U16 [R0+UR76+0x48000], R58 ;  /* 0x0480003a00007988 */ /* 0x0101e8000800044c */
[----:B0-----:R-:W2:Y:S04]  /*4f190*/  LDL.LU R58, [R1+0x2320] ;  /* 0x00232000013a7983 */ /* 0x001ea80000300800 */
[----:B------:R-:W3:Y:S04]  /*4f1a0*/  LDL.LU R78, [R1+0x231c] ;  /* 0x00231c00014e7983 */ /* 0x000ee80000300800 */
[----:B------:R-:W4:Y:S04]  /*4f1b0*/  LDL.LU R61, [R1+0x2318] ;  /* 0x00231800013d7983 */ /* 0x000f280000300800 */
[----:B------:R-:W2:Y:S04]  /*4f1c0*/  LDL.LU R47, [R1+0x2314] ;  /* 0x00231400012f7983 */ /* 0x000ea80000300800 */
[----:B------:R0:W-:Y:S04]  /*4f1d0*/  STS.U16 [R0+UR76+0x49000], R4 ;  /* 0x0490000400007988 */ /* 0x0001e8000800044c */
[----:B------:R1:W-:Y:S04]  /*4f1e0*/  STS.U16 [R0+UR76+0x49400], R5 ;  /* 0x0494000500007988 */ /* 0x0003e8000800044c */
[----:B------:R0:W-:Y:S04]  /*4f1f0*/  STS.U16 [R0+UR76+0x49800], R6 ;  /* 0x0498000600007988 */ /* 0x0001e8000800044c */
[----:B------:R0:W-:Y:S04]  /*4f200*/  STS.U16 [R0+UR76+0x49c00], R7 ;  /* 0x049c000700007988 */ /* 0x0001e8000800044c */
[----:B------:R1:W-:Y:S04]  /*4f210*/  STS.U16 [R0+UR76+0x4a000], R8 ;  /* 0x04a0000800007988 */ /* 0x0003e8000800044c */
[----:B------:R1:W-:Y:S04]  /*4f220*/  STS.U16 [R0+UR76+0x4a400], R9 ;  /* 0x04a4000900007988 */ /* 0x0003e8000800044c */
[----:B0-----:R-:W5:Y:S04]  /*4f230*/  LDL.LU R4, [R1+0x2310] ;  /* 0x0023100001047983 */ /* 0x001f680000300800 */
[----:B-1----:R-:W5:Y:S04]  /*4f240*/  LDL.LU R5, [R1+0x230c] ;  /* 0x00230c0001057983 */ /* 0x002f680000300800 */
[----:B------:R-:W5:Y:S04]  /*4f250*/  LDL.LU R6, [R1+0x2308] ;  /* 0x0023080001067983 */ /* 0x000f680000300800 */
[----:B------:R-:W5:Y:S04]  /*4f260*/  LDL.LU R7, [R1+0x2304] ;  /* 0x0023040001077983 */ /* 0x000f680000300800 */
[----:B------:R-:W5:Y:S04]  /*4f270*/  LDL.LU R8, [R1+0x2300] ;  /* 0x0023000001087983 */ /* 0x000f680000300800 */
[----:B------:R-:W5:Y:S04]  /*4f280*/  LDL.LU R9, [R1+0x22fc] ;  /* 0x0022fc0001097983 */ /* 0x000f680000300800 */
        /* <DEDUP_REMOVED lines=12> */
[----:B--2---:R0:W-:Y:S04]  /*4f350*/  STS.U16 [R47+UR76+0x48080], R16 ;  /* 0x048080102f007988 */ /* 0x0041e8000800044c */
        /* <DEDUP_REMOVED lines=8> */
[----:B--2---:R-:W5:Y:S04]  /*4f3e0*/  LDL.LU R18, [R1+0x22d8] ;  /* 0x0022d80001127983 */ /* 0x004f680000300800 */
[----:B------:R-:W5:Y:S04]  /*4f3f0*/  LDL.LU R19, [R1+0x22d4] ;  /* 0x0022d40001137983 */ /* 0x000f680000300800 */
[----:B------:R-:W5:Y:S04]  /*4f400*/  LDL.LU R36, [R1+0x22d0] ;  /* 0x0022d00001247983 */ /* 0x000f680000300800 */
[----:B------:R-:W5:Y:S04]  /*4f410*/  LDL.LU R37, [R1+0x22cc] ;  /* 0x0022cc0001257983 */ /* 0x000f680000300800 */
[----:B------:R0:W-:Y:S04]  /*4f420*/  STS.U16 [R47+UR76+0x49c80], R39 ;  /* 0x049c80272f007988 */ /* 0x0001e8000800044c */
[----:B------:R-:W5:Y:S04]  /*4f430*/  LDL.LU R38, [R1+0x22c8] ;  /* 0x0022c80001267983 */ /* 0x000f680000300800 */
        /* <DEDUP_REMOVED lines=8> */
[----:B------:R0:W-:Y:S04]  /*4f4c0*/  STS.U16 [R47+UR76+0x4b480], R45 ;  /* 0x04b4802d2f007988 */ /* 0x0001e8000800044c */
[----:B------:R-:W5:Y:S04]  /*4f4d0*/  LDL.LU R42, [R1+0x22b8] ;  /* 0x0022b800012a7983 */ /* 0x000f680000300800 */
[----:B------:R-:W5:Y:S04]  /*4f4e0*/  LDL.LU R43, [R1+0x22b4] ;  /* 0x0022b400012b7983 */ /* 0x000f680000300800 */
[----:B------:R-:W5:Y:S04]  /*4f4f0*/  LDL.LU R44, [R1+0x22b0] ;  /* 0x0022b000012c7983 */ /* 0x000f680000300800 */
[----:B------:R1:W-:Y:S04]  /*4f500*/  STS.U16 [R47+UR76+0x4b880], R46 ;  /* 0x04b8802e2f007988 */ /* 0x0003e8000800044c */
[----:B------:R2:W-:Y:S04]  /*4f510*/  STS.U16 [R47+UR76+0x4bc80], R48 ;  /* 0x04bc80302f007988 */ /* 0x0005e8000800044c */
[----:B----4-:R4:W-:Y:S04]  /*4f520*/  STS.U16 [R61+UR76+0x48100], R49 ;  /* 0x048100313d007988 */ /* 0x0109e8000800044c */
[----:B------:R1:W-:Y:S04]  /*4f530*/  STS.U16 [R61+UR76+0x48500], R50 ;  /* 0x048500323d007988 */ /* 0x0003e8000800044c */
[----:B0-----:R-:W5:Y:S04]  /*4f540*/  LDL.LU R45, [R1+0x22ac] ;  /* 0x0022ac00012d7983 */ /* 0x001f680000300800 */
[----:B------:R0:W-:Y:S04]  /*4f550*/  STS.U16 [R61+UR76+0x48900], R51 ;  /* 0x048900333d007988 */ /* 0x0001e8000800044c */
[----:B-1----:R-:W5:Y:S04]  /*4f560*/  LDL.LU R46, [R1+0x22a8] ;  /* 0x0022a800012e7983 */ /* 0x002f680000300800 */
[----:B--2---:R-:W5:Y:S04]  /*4f570*/  LDL.LU R47, [R1+0x22a4] ;  /* 0x0022a400012f7983 */ /* 0x004f680000300800 */
[----:B------:R-:W5:Y:S04]  /*4f580*/  LDL.LU R48, [R1+0x22a0] ;  /* 0x0022a00001307983 */ /* 0x000f680000300800 */
[----:B------:R1:W-:Y:S04]  /*4f590*/  STS.U16 [R61+UR76+0x48d00], R52 ;  /* 0x048d00343d007988 */ /* 0x0003e8000800044c */
[----:B----4-:R-:W5:Y:S04]  /*4f5a0*/  LDL.LU R49, [R1+0x229c] ;  /* 0x00229c0001317983 */ /* 0x010f680000300800 */
[----:B------:R-:W5:Y:S04]  /*4f5b0*/  LDL.LU R50, [R1+0x2298] ;  /* 0x0022980001327983 */ /* 0x000f680000300800 */
[----:B------:R2:W-:Y:S04]  /*4f5c0*/  STS.U16 [R61+UR76+0x49100], R53 ;  /* 0x049100353d007988 */ /* 0x0005e8000800044c */
[----:B0-----:R-:W5:Y:S04]  /*4f5d0*/  LDL.LU R51, [R1+0x2294] ;  /* 0x0022940001337983 */ /* 0x001f680000300800 */
[----:B------:R0:W-:Y:S04]  /*4f5e0*/  STS.U16 [R61+UR76+0x49500], R54 ;  /* 0x049500363d007988 */ /* 0x0001e8000800044c */
[----:B------:R4:W-:Y:S04]  /*4f5f0*/  STS.U16 [R61+UR76+0x49900], R55 ;  /* 0x049900373d007988 */ /* 0x0009e8000800044c */
[----:B------:R0:W-:Y:S04]  /*4f600*/  STS.U16 [R61+UR76+0x49d00], R56 ;  /* 0x049d00383d007988 */ /* 0x0001e8000800044c */
[----:B------:R0:W-:Y:S04]  /*4f610*/  STS.U16 [R61+UR76+0x4a100], R57 ;  /* 0x04a100393d007988 */ /* 0x0001e8000800044c */
[----:B-1----:R-:W5:Y:S04]  /*4f620*/  LDL.LU R52, [R1+0x2290] ;  /* 0x0022900001347983 */ /* 0x002f680000300800 */
[----:B------:R1:W-:Y:S04]  /*4f630*/  STS.U16 [R61+UR76+0x4a500], R31 ;  /* 0x04a5001f3d007988 */ /* 0x0003e8000800044c */
[----:B--2---:R-:W5:Y:S04]  /*4f640*/  LDL.LU R53, [R1+0x228c] ;  /* 0x00228c0001357983 */ /* 0x004f680000300800 */
[----:B0-----:R-:W5:Y:S04]  /*4f650*/  LDL.LU R54, [R1+0x2288] ;  /* 0x0022880001367983 */ /* 0x001f680000300800 */
[----:B----4-:R-:W5:Y:S04]  /*4f660*/  LDL.LU R55, [R1+0x2284] ;  /* 0x0022840001377983 */ /* 0x010f680000300800 */
[----:B------:R0:W-:Y:S04]  /*4f670*/  STS.U16 [R61+UR76+0x4a900], R30 ;  /* 0x04a9001e3d007988 */ /* 0x0001e8000800044c */
[----:B------:R-:W5:Y:S04]  /*4f680*/  LDL.LU R56, [R1+0x2280] ;  /* 0x0022800001387983 */ /* 0x000f680000300800 */
[----:B------:R-:W5:Y:S04]  /*4f690*/  LDL.LU R57, [R1+0x227c] ;  /* 0x00227c0001397983 */ /* 0x000f680000300800 */
[----:B------:R2:W-:Y:S04]  /*4f6a0*/  STS.U16 [R61+UR76+0x4ad00], R33 ;  /* 0x04ad00213d007988 */ /* 0x0005e8000800044c */
[----:B-1----:R-:W4:Y:S04]  /*4f6b0*/  LDL.LU R31, [R1+0x2278] ;  /* 0x00227800011f7983 */ /* 0x002f280000300800 */
[----:B------:R1:W-:Y:S04]  /*4f6c0*/  STS.U16 [R61+UR76+0x4b100], R32 ;  /* 0x04b100203d007988 */ /* 0x0003e8000800044c */
[----:B------:R1:W-:Y:S04]  /*4f6d0*/  STS.U16 [R61+UR76+0x4b500], R35 ;  /* 0x04b500233d007988 */ /* 0x0003e8000800044c */
[----:B------:R1:W-:Y:S04]  /*4f6e0*/  STS.U16 [R61+UR76+0x4b900], R34 ;  /* 0x04b900223d007988 */ /* 0x0003e8000800044c */
[----:B0-----:R-:W4:Y:S04]  /*4f6f0*/  LDL.LU R30, [R1+0x2274] ;  /* 0x00227400011e7983 */ /* 0x001f280000300800 */
[----:B------:R0:W-:Y:S04]  /*4f700*/  STS.U16 [R61+UR76+0x4bd00], R63 ;  /* 0x04bd003f3d007988 */ /* 0x0001e8000800044c */
[----:B---3--:R3:W-:Y:S04]  /*4f710*/  STS.U16 [R78+UR76+0x48180], R62 ;  /* 0x0481803e4e007988 */ /* 0x0087e8000800044c */
[----:B--2---:R-:W2:Y:S04]  /*4f720*/  LDL.LU R33, [R1+0x2270] ;  /* 0x0022700001217983 */ /* 0x004ea80000300800 */
[----:B-1----:R-:W2:Y:S04]  /*4f730*/  LDL.LU R32, [R1+0x226c] ;  /* 0x00226c0001207983 */ /* 0x002ea80000300800 */
[----:B------:R-:W2:Y:S04]  /*4f740*/  LDL.LU R35, [R1+0x2268] ;  /* 0x0022680001237983 */ /* 0x000ea80000300800 */
[----:B------:R1:W-:Y:S04]  /*4f750*/  STS.U16 [R78+UR76+0x48580], R65 ;  /* 0x048580414e007988 */ /* 0x0003e8000800044c */
[----:B------:R-:W2:Y:S04]  /*4f760*/  LDL.LU R34, [R1+0x2264] ;  /* 0x0022640001227983 */ /* 0x000ea80000300800 */
[----:B0-----:R-:W2:Y:S04]  /*4f770*/  LDL.LU R61, [R1+0x2260] ;  /* 0x00226000013d7983 */ /* 0x001ea80000300800 */
[----:B------:R0:W-:Y:S04]  /*4f780*/  STS.U16 [R78+UR76+0x48980], R64 ;  /* 0x048980404e007988 */ /* 0x0001e8000800044c */
[----:B------:R-:W2:Y:S04]  /*4f790*/  LDL.LU R63, [R1+0x225c] ;  /* 0x00225c00013f7983 */ /* 0x000ea80000300800 */
[----:B------:R0:W-:Y:S04]  /*4f7a0*/  STS.U16 [R78+UR76+0x48d80], R67 ;  /* 0x048d80434e007988 */ /* 0x0001e8000800044c */
[----:B---3--:R-:W3:Y:S04]  /*4f7b0*/  LDL.LU R62, [R1+0x2258] ;  /* 0x00225800013e7983 */ /* 0x008ee80000300800 */
[----:B------:R0:W-:Y:S04]  /*4f7c0*/  STS.U16 [R78+UR76+0x49180], R66 ;  /* 0x049180424e007988 */ /* 0x0001e8000800044c */
[----:B-1----:R-:W2:Y:S04]  /*4f7d0*/  LDL.LU R65, [R1+0x2254] ;  /* 0x0022540001417983 */ /* 0x002ea80000300800 */
[----:B------:R1:W-:Y:S04]  /*4f7e0*/  STS.U16 [R78+UR76+0x49580], R69 ;  /* 0x049580454e007988 */ /* 0x0003e8000800044c */
[----:B------:R1:W-:Y:S04]  /*4f7f0*/  STS.U16 [R78+UR76+0x49980], R68 ;  /* 0x049980444e007988 */ /* 0x0003e8000800044c */
[----:B------:R1:W-:Y:S04]  /*4f800*/  STS.U16 [R78+UR76+0x49d80], R71 ;  /* 0x049d80474e007988 */ /* 0x0003e8000800044c */
[----:B0-----:R-:W2:Y:S04]  /*4f810*/  LDL.LU R64, [R1+0x2250] ;  /* 0x0022500001407983 */ /* 0x001ea80000300800 */
[----:B------:R-:W2:Y:S04]  /*4f820*/  LDL.LU R67, [R1+0x224c] ;  /* 0x00224c0001437983 */ /* 0x000ea80000300800 */
[----:B------:R0:W-:Y:S04]  /*4f830*/  STS.U16 [R78+UR76+0x4a180], R70 ;  /* 0x04a180464e007988 */ /* 0x0001e8000800044c */
[----:B------:R-:W2:Y:S04]  /*4f840*/  LDL.LU R66, [R1+0x2248] ;  /* 0x0022480001427983 */ /* 0x000ea80000300800 */
[----:B-1----:R-:W2:Y:S04]  /*4f850*/  LDL.LU R69, [R1+0x2244] ;  /* 0x0022440001457983 */ /* 0x002ea80000300800 */
[----:B------:R1:W-:Y:S04]  /*4f860*/  STS.U16 [R78+UR76+0x4a580], R73 ;  /* 0x04a580494e007988 */ /* 0x0003e8000800044c */
[----:B------:R0:W-:Y:S04]  /*4f870*/  STS.U16 [R78+UR76+0x4a980], R72 ;  /* 0x04a980484e007988 */ /* 0x0001e8000800044c */
[----:B------:R-:W2:Y:S04]  /*4f880*/  LDL.LU R68, [R1+0x2240] ;  /* 0x0022400001447983 */ /* 0x000ea80000300800 */
[----:B------:R-:W2:Y:S04]  /*4f890*/  LDL.LU R71, [R1+0x223c] ;  /* 0x00223c0001477983 */ /* 0x000ea80000300800 */
[----:B------:R1:W-:Y:S04]  /*4f8a0*/  STS.U16 [R78+UR76+0x4ad80], R75 ;  /* 0x04ad804b4e007988 */ /* 0x0003e8000800044c */
[----:B0-----:R-:W2:Y:S04]  /*4f8b0*/  LDL.LU R70, [R1+0x2238] ;  /* 0x0022380001467983 */ /* 0x001ea80000300800 */
[----:B------:R0:W-:Y:S04]  /*4f8c0*/  STS.U16 [R78+UR76+0x4b180], R74 ;  /* 0x04b1804a4e007988 */ /* 0x0001e8000800044c */
[----:B------:R0:W-:Y:S04]  /*4f8d0*/  STS.U16 [R78+UR76+0x4b580], R76 ;  /* 0x04b5804c4e007988 */ /* 0x0001e8000800044c */
[----:B------:R0:W-:Y:S04]  /*4f8e0*/  STS.U16 [R78+UR76+0x4b980], R79 ;  /* 0x04b9804f4e007988 */ /* 0x0001e8000800044c */
[----:B-1----:R-:W2:Y:S04]  /*4f8f0*/  LDL.LU R73, [R1+0x2234] ;  /* 0x0022340001497983 */ /* 0x002ea80000300800 */
[----:B------:R-:W2:Y:S04]  /*4f900*/  LDL.LU R72, [R1+0x2230] ;  /* 0x0022300001487983 */ /* 0x000ea80000300800 */
[----:B------:R1:W-:Y:S04]  /*4f910*/  STS.U16 [R78+UR76+0x4bd80], R81 ;  /* 0x04bd80514e007988 */ /* 0x0003e8000800044c */
[----:B------:R-:W2:Y:S04]  /*4f920*/  LDL.LU R75, [R1+0x222c] ;  /* 0x00222c00014b7983 */ /* 0x000ea80000300800 */
[----:B0-----:R-:W2:Y:S04]  /*4f930*/  LDL.LU R74, [R1+0x2228] ;  /* 0x00222800014a7983 */ /* 0x001ea80000300800 */
[----:B------:R0:W-:Y:S04]  /*4f940*/  STS.U16 [R58+UR76+0x48200], R80 ;  /* 0x048200503a007988 */ /* 0x0001e8000800044c */
[----:B------:R0:W-:Y:S04]  /*4f950*/  STS.U16 [R58+UR76+0x48600], R83 ;  /* 0x048600533a007988 */ /* 0x0001e8000800044c */
[----:B------:R-:W2:Y:S04]  /*4f960*/  LDL.LU R76, [R1+0x2224] ;  /* 0x00222400014c7983 */ /* 0x000ea80000300800 */
[----:B------:R-:W2:Y:S04]  /*4f970*/  LDL.LU R79, [R1+0x2220] ;  /* 0x00222000014f7983 */ /* 0x000ea80000300800 */
[----:B------:R0:W-:Y:S04]  /*4f980*/  STS.U16 [R58+UR76+0x48a00], R82 ;  /* 0x048a00523a007988 */ /* 0x0001e8000800044c */
[----:B-1----:R-:W4:Y:S04]  /*4f990*/  LDL.LU R78, [R1+0x221c] ;  /* 0x00221c00014e7983 */ /* 0x002f280000300800 */
[----:B------:R1:W-:Y:S04]  /*4f9a0*/  STS.U16 [R58+UR76+0x48e00], R85 ;  /* 0x048e00553a007988 */ /* 0x0003e8000800044c */
[----:B------:R-:W4:Y:S04]  /*4f9b0*/  LDL.LU R81, [R1+0x2218] ;  /* 0x0022180001517983 */ /* 0x000f280000300800 */
[----:B------:R1:W-:Y:S04]  /*4f9c0*/  STS.U16 [R58+UR76+0x49200], R84 ;  /* 0x049200543a007988 */ /* 0x0003e8000800044c */
[----:B------:R1:W-:Y:S04]  /*4f9d0*/  STS.U16 [R58+UR76+0x49600], R87 ;  /* 0x049600573a007988 */ /* 0x0003e8000800044c */
[----:B0-----:R-:W4:Y:S04]  /*4f9e0*/  LDL.LU R80, [R1+0x2214] ;  /* 0x0022140001507983 */ /* 0x001f280000300800 */
[----:B------:R-:W4:Y:S04]  /*4f9f0*/  LDL.LU R83, [R1+0x2210] ;  /* 0x0022100001537983 */ /* 0x000f280000300800 */
[----:B------:R0:W-:Y:S04]  /*4fa00*/  STS.U16 [R58+UR76+0x49a00], R86 ;  /* 0x049a00563a007988 */ /* 0x0001e8000800044c */
[----:B------:R0:W-:Y:S04]  /*4fa10*/  STS.U16 [R58+UR76+0x49e00], R89 ;  /* 0x049e00593a007988 */ /* 0x0001e8000800044c */
[----:B------:R-:W4:Y:S04]  /*4fa20*/  LDL.LU R82, [R1+0x220c] ;  /* 0x00220c0001527983 */ /* 0x000f280000300800 */
[----:B-1----:R-:W4:Y:S04]  /*4fa30*/  LDL.LU R85, [R1+0x2208] ;  /* 0x0022080001557983 */ /* 0x002f280000300800 */
[----:B------:R1:W-:Y:S04]  /*4fa40*/  STS.U16 [R58+UR76+0x4a200], R88 ;  /* 0x04a200583a007988 */ /* 0x0003e8000800044c */
[----:B------:R-:W4:Y:S04]  /*4fa50*/  LDL.LU R84, [R1+0x2204] ;  /* 0x0022040001547983 */ /* 0x000f280000300800 */
[----:B------:R0:W-:Y:S04]  /*4fa60*/  STS.U16 [R58+UR76+0x4a600], R92 ;  /* 0x04a6005c3a007988 */ /* 0x0001e8000800044c */
[----:B------:R-:W4:Y:S04]  /*4fa70*/  LDL.LU R87, [R1+0x2200] ;  /* 0x0022000001577983 */ /* 0x000f280000300800 */
[----:B------:R1:W-:Y:S04]  /*4fa80*/  STS.U16 [R58+UR76+0x4aa00], R2 ;  /* 0x04aa00023a007988 */ /* 0x0003e8000800044c */
[----:B------:R1:W-:Y:S04]  /*4fa90*/  STS.U16 [R58+UR76+0x4ae00], R3 ;  /* 0x04ae00033a007988 */ /* 0x0003e8000800044c */
[----:B0-----:R-:W4:Y:S04]  /*4faa0*/  LDL.LU R86, [R1+0x21fc] ;  /* 0x0021fc0001567983 */ /* 0x001f280000300800 */
[----:B------:R-:W4:Y:S04]  /*4fab0*/  LDL.LU R89, [R1+0x21f8] ;  /* 0x0021f80001597983 */ /* 0x000f280000300800 */
[----:B------:R0:W-:Y:S04]  /*4fac0*/  STS.U16 [R58+UR76+0x4b200], R91 ;  /* 0x04b2005b3a007988 */ /* 0x0001e8000800044c */
[----:B------:R-:W-:Y:S04]  /*4fad0*/  STS.U16 [R58+UR76+0x4b600], R90 ;  /* 0x04b6005a3a007988 */ /* 0x000fe8000800044c */
[----:B-1----:R-:W4:Y:S04]  /*4fae0*/  LDL.LU R88, [R1+0x21f4] ;  /* 0x0021f40001587983 */ /* 0x002f280000300800 */
[----:B------:R-:W4:Y:S04]  /*4faf0*/  LDL.LU R92, [R1+0x21f0] ;  /* 0x0021f000015c7983 */ /* 0x000f280000300800 */
[----:B------:R-:W-:Y:S04]  /*4fb00*/  STS.U16 [R58+UR76+0x4ba00], R59 ;  /* 0x04ba003b3a007988 */ /* 0x000fe8000800044c */
        /* <DEDUP_REMOVED lines=8> */
[----:B0-----:R-:W4:Y:S04]  /*4fb90*/  LDL R91, [R1+0x1798] ;  /* 0x00179800015b7983 */ /* 0x001f280000100800 */
[----:B-1----:R-:W4:Y:S04]  /*4fba0*/  LDL R23, [R1+0x16e8] ;  /* 0x0016e80001177983 */ /* 0x002f280000100800 */
[----:B------:R-:W4:Y:S04]  /*4fbb0*/  LDL R90, [R1+0x179c] ;  /* 0x00179c00015a7983 */ /* 0x000f280000100800 */
[----:B------:R-:W4:Y:S04]  /*4fbc0*/  LDL R22, [R1+0x16ec] ;  /* 0x0016ec0001167983 */ /* 0x000f280000100800 */
[----:B------:R-:W4:Y:S04]  /*4fbd0*/  LDL R27, [R1+0x16f0] ;  /* 0x0016f000011b7983 */ /* 0x000f280000100800 */
[----:B------:R-:W4:Y:S04]  /*4fbe0*/  LDL R26, [R1+0x16f4] ;  /* 0x0016f400011a7983 */ /* 0x000f280000100800 */
[----:B------:R0:W-:Y:S04]  /*4fbf0*/  STS.U16 [R60+UR76+0x49680], R25 ;  /* 0x049680193c007988 */ /* 0x0001e8000800044c */
[----:B------:R-:W4:Y:S04]  /*4fc00*/  LDL R21, [R1+0x16f8] ;  /* 0x0016f80001157983 */ /* 0x000f280000100800 */
[----:B------:R-:W4:Y:S04]  /*4fc10*/  LDL R20, [R1+0x16fc] ;  /* 0x0016fc0001147983 */ /* 0x000f280000100800 */
[----:B------:R1:W-:Y:S04]  /*4fc20*/  STS.U16 [R60+UR76+0x49a80], R24 ;  /* 0x049a80183c007988 */ /* 0x0003e8000800044c */
[----:B0-----:R-:W4:Y:S04]  /*4fc30*/  LDL R25, [R1+0x1700] ;  /* 0x0017000001197983 */ /* 0x001f280000100800 */
[----:B-1----:R-:W4:Y:S01]  /*4fc40*/  LDL R24, [R1+0x1704] ;  /* 0x0017040001187983 */ /* 0x002f220000100800 */
[----:B---3--:R-:W-:-:S02]  /*4fc50*/  PRMT R62, RZ, 0x7610, R62 ;  /* 0x00007610ff3e7816 */ /* 0x008fc4000000003e */
[----:B--2---:R-:W-:Y:S02]  /*4fc60*/  PRMT R79, RZ, 0x7610, R79 ;  /* 0x00007610ff4f7816 */ /* 0x004fe4000000004f */
[----:B----4-:R-:W-:Y:S02]  /*4fc70*/  PRMT R2, RZ, 0x7610, R2 ;  /* 0x00007610ff027816 */ /* 0x010fe40000000002 */
[----:B------:R-:W2:Y:S04]  /*4fc80*/  @!P4 LDG.E.U16 R62, desc[UR6][R22.64] ;  /* 0x00000006163ec981 */ /* 0x000ea8000c1e1500 */
[----:B------:R0:W3:Y:S04]  /*4fc90*/  @!P4 LDG.E.U16 R79, desc[UR6][R26.64] ;  /* 0x000000061a4fc981 */ /* 0x0000e8000c1e1500 */
[----:B------:R-:W4:Y:S04]  /*4fca0*/  LDL R23, [R1+0x1708] ;  /* 0x0017080001177983 */ /* 0x000f280000100800 */
[----:B------:R-:W4:Y:S01]  /*4fcb0*/  LDL R22, [R1+0x170c] ;  /* 0x00170c0001167983 */ /* 0x000f220000100800 */
[----:B0-----:R-:W-:-:S02]  /*4fcc0*/  @!P4 IMAD.MOV.U32 R26, RZ, RZ, R20 ;  /* 0x000000ffff1ac224 */ /* 0x001fc400078e0014 */
[----:B------:R-:W-:Y:S01]  /*4fcd0*/  @!P4 IMAD.MOV.U32 R27, RZ, RZ, R21 ;  /* 0x000000ffff1bc224 */ /* 0x000fe200078e0015 */
[----:B------:R-:W2:Y:S04]  /*4fce0*/  LDL R20, [R1+0x1714] ;  /* 0x0017140001147983 */ /* 0x000ea80000100800 */
[----:B------:R-:W2:Y:S04]  /*4fcf0*/  LDL R21, [R1+0x1710] ;  /* 0x0017100001157983 */ /* 0x000ea80000100800 */
[----:B------:R-:W3:Y:S04]  /*4fd00*/  @!P4 LDG.E.U16 R2, desc[UR6][R24.64] ;  /* 0x000000061802c981 */ /* 0x000ee8000c1e1500 */
[----:B------:R-:W3:Y:S04]  /*4fd10*/  LDL R25, [R1+0x1720] ;  /* 0x0017200001197983 */ /* 0x000ee80000100800 */
[----:B------:R-:W3:Y:S01]  /*4fd20*/  LDL R24, [R1+0x1724] ;  /* 0x0017240001187983 */ /* 0x000ee20000100800 */
[----:B------:R-:W-:-:S02]  /*4fd30*/  PRMT R63, RZ, 0x7610, R63 ;  /* 0x00007610ff3f7816 */ /* 0x000fc4000000003f */
[----:B------:R-:W-:Y:S02]  /*4fd40*/  PRMT R64, RZ, 0x7610, R64 ;  /* 0x00007610ff407816 */ /* 0x000fe40000000040 */
[----:B------:R-:W-:Y:S02]  /*4fd50*/  PRMT R80, RZ, 0x7610, R80 ;  /* 0x00007610ff507816 */ /* 0x000fe40000000050 */
[----:B------:R-:W-:Y:S01]  /*4fd60*/  PRMT R81, RZ, 0x7610, R81 ;  /* 0x00007610ff517816 */ /* 0x000fe20000000051 */
[----:B------:R-:W3:Y:S04]  /*4fd70*/  @!P4 LDG.E.U16 R63, desc[UR6][R26.64] ;  /* 0x000000061a3fc981 */ /* 0x000ee8000c1e1500 */
[----:B------:R-:W3:Y:S04]  /*4fd80*/  LDL R27, [R1+0x1728] ;  /* 0x00172800011b7983 */ /* 0x000ee80000100800 */
[----:B------:R-:W3:Y:S04]  /*4fd90*/  LDL R26, [R1+0x172c] ;  /* 0x00172c00011a7983 */ /* 0x000ee80000100800 */
[----:B----4-:R-:W4:Y:S04]  /*4fda0*/  @!P4 LDG.E.U16 R64, desc[UR6][R22.64] ;  /* 0x000000061640c981 */ /* 0x010f28000c1e1500 */
[----:B--2---:R-:W2:Y:S04]  /*4fdb0*/  @!P4 LDG.E.U16 R80, desc[UR6][R20.64] ;  /* 0x000000061450c981 */ /* 0x004ea8000c1e1500 */
[----:B------:R-:W2:Y:S04]  /*4fdc0*/  LDL R23, [R1+0x1730] ;  /* 0x0017300001177983 */ /* 0x000ea80000100800 */
[----:B------:R-:W4:Y:S04]  /*4fdd0*/  LDL R22, [R1+0x1734] ;  /* 0x0017340001167983 */ /* 0x000f280000100800 */
[----:B------:R-:W4:Y:S04]  /*4fde0*/  LDL R21, [R1+0x1738] ;  /* 0x0017380001157983 */ /* 0x000f280000100800 */
[----:B------:R-:W4:Y:S04]  /*4fdf0*/  LDL R20, [R1+0x173c] ;  /* 0x00173c0001147983 */ /* 0x000f280000100800 */
[----:B---3--:R-:W3:Y:S04]  /*4fe00*/  @!P4 LDG.E.U16 R81, desc[UR6][R24.64] ;  /* 0x000000061851c981 */ /* 0x008ee8000c1e1500 */
[----:B------:R-:W3:Y:S04]  /*4fe10*/  LDL R25, [R1+0x1740] ;  /* 0x0017400001197983 */ /* 0x000ee80000100800 */
[----:B------:R-:W3:Y:S01]  /*4fe20*/  LDL R24, [R1+0x1744] ;  /* 0x0017440001187983 */ /* 0x000ee20000100800 */
[----:B------:R-:W-:-:S02]  /*4fe30*/  PRMT R66, RZ, 0x7610, R66 ;  /* 0x00007610ff427816 */ /* 0x000fc40000000042 */
[----:B------:R-:W-:Y:S02]  /*4fe40*/  PRMT R82, RZ, 0x7610, R82 ;  /* 0x00007610ff527816 */ /* 0x000fe40000000052 */
[----:B------:R-:W-:Y:S02]  /*4fe50*/  PRMT R67, RZ, 0x7610, R67 ;  /* 0x00007610ff437816 */ /* 0x000fe40000000043 */
[----:B------:R-:W-:Y:S01]  /*4fe60*/  PRMT R83, RZ, 0x7610, R83 ;  /* 0x00007610ff537816 */ /* 0x000fe20000000053 */
[----:B------:R2:W3:Y:S02]  /*4fe70*/  @!P4 LDG.E.U16 R66, desc[UR6][R26.64] ;  /* 0x000000061a42c981 */ /* 0x0004e4000c1e1500 */
[----:B--2---:R-:W-:Y:S02]  /*4fe80*/  @!P4 IMAD.MOV.U32 R27, RZ, RZ, R23 ;  /* 0x000000ffff1bc224 */ /* 0x004fe400078e0017 */
[----:B----4-:R-:W-:Y:S01]  /*4fe90*/  @!P4 IMAD.MOV.U32 R26, RZ, RZ, R22 ;  /* 0x000000ffff1ac224 */ /* 0x010fe200078e0016 */
[----:B------:R-:W2:Y:S04]  /*4fea0*/  LDL R23, [R1+0x1748] ;  /* 0x0017480001177983 */ /* 0x000ea80000100800 */
[----:B------:R-:W2:Y:S04]  /*4feb0*/  LDL R22, [R1+0x174c] ;  /* 0x00174c0001167983 */ /* 0x000ea80000100800 */
[----:B------:R-:W4:Y:S04]  /*4fec0*/  @!P4 LDG.E.U16 R82, desc[UR6][R26.64] ;  /* 0x000000061a52c981 */ /* 0x000f28000c1e1500 */
[----:B------:R-:W4:Y:S04]  /*4fed0*/  @!P4 LDG.E.U16 R67, desc[UR6][R20.64] ;  /* 0x000000061443c981 */ /* 0x000f28000c1e1500 */
[----:B------:R-:W4:Y:S04]  /*4fee0*/  LDL R27, [R1+0x1760] ;  /* 0x00176000011b7983 */ /* 0x000f280000100800 */
[----:B------:R-:W4:Y:S04]  /*4fef0*/  LDL R21, [R1+0x1758] ;  /* 0x0017580001157983 */ /* 0x000f280000100800 */
[----:B------:R-:W4:Y:S04]  /*4ff00*/  LDL R20, [R1+0x175c] ;  /* 0x00175c0001147983 */ /* 0x000f280000100800 */
[----:B---3--:R-:W3:Y:S04]  /*4ff10*/  @!P4 LDG.E.U16 R83, desc[UR6][R24.64] ;  /* 0x000000061853c981 */ /* 0x008ee8000c1e1500 */
[----:B------:R-:W3:Y:S04]  /*4ff20*/  LDL R26, [R1+0x1764] ;  /* 0x00176400011a7983 */ /* 0x000ee80000100800 */
[----:B------:R-:W3:Y:S04]  /*4ff30*/  LDL R25, [R1+0x1768] ;  /* 0x0017680001197983 */ /* 0x000ee80000100800 */
[----:B------:R-:W3:Y:S01]  /*4ff40*/  LDL R24, [R1+0x176c] ;  /* 0x00176c0001187983 */ /* 0x000ee20000100800 */
[----:B------:R-:W-:-:S02]  /*4ff50*/  PRMT R68, RZ, 0x7610, R68 ;  /* 0x00007610ff447816 */ /* 0x000fc40000000044 */
[----:B------:R-:W-:Y:S02]  /*4ff60*/  PRMT R69, RZ, 0x7610, R69 ;  /* 0x00007610ff457816 */ /* 0x000fe40000000045 */
[----:B------:R-:W-:Y:S01]  /*4ff70*/  PRMT R85, RZ, 0x7610, R85 ;  /* 0x00007610ff557816 */ /* 0x000fe20000000055 */
[----:B------:R0:W-:Y:S04]  /*4ff80*/  STS.U16 [R60+UR76+0x49e80], R29 ;  /* 0x049e801d3c007988 */ /* 0x0001e8000800044c */
[----:B------:R1:W-:Y:S04]  /*4ff90*/  STS.U16 [R60+UR76+0x4a280], R28 ;  /* 0x04a2801c3c007988 */ /* 0x0003e8000800044c */
[----:B0-----:R-:W3:Y:S04]  /*4ffa0*/  LDL R29, [R1+0x1718] ;  /* 0x00171800011d7983 */ /* 0x001ee80000100800 */
[----:B-1----:R-:W3:Y:S04]  /*4ffb0*/  LDL R28, [R1+0x171c] ;  /* 0x00171c00011c7983 */ /* 0x002ee80000100800 */
[----:B--2---:R-:W2:Y:S04]  /*4ffc0*/  @!P4 LDG.E.U16 R68, desc[UR6][R22.64] ;  /* 0x000000061644c981 */ /* 0x004ea8000c1e1500 */
[----:B------:R-:W2:Y:S04]  /*4ffd0*/  LDL R23, [R1+0x1770] ;  /* 0x0017700001177983 */ /* 0x000ea80000100800 */
[----:B------:R-:W2:Y:S04]  /*4ffe0*/  LDL R22, [R1+0x1774] ;  /* 0x0017740001167983 */ /* 0x000ea80000100800 */
[----:B----4-:R-:W4:Y:S04]  /*4fff0*/  @!P4 LDG.E.U16 R69, desc[UR6][R20.64] ;  /* 0x000000061445c981 */ /* 0x010f28000c1e1500 */
[----:B---3--:R0:W3:Y:S04]  /*50000*/  @!P4 LDG.E.U16 R85, desc[UR6][R26.64] ;  /* 0x000000061a55c981 */ /* 0x0080e8000c1e1500 */
[----:B------:R-:W3:Y:S04]  /*50010*/  LDL R21, [R1+0x19dc] ;  /* 0x0019dc0001157983 */ /* 0x000ee80000100800 */
[----:B------:R-:W3:Y:S01]  /*50020*/  LDL R20, [R1+0x19e0] ;  /* 0x0019e00001147983 */ /* 0x000ee20000100800 */
[----:B0-----:R-:W-:-:S02]  /*50030*/  @!P4 IMAD.MOV.U32 R27, RZ, RZ, R25 ;  /* 0x000000ffff1bc224 */ /* 0x001fc400078e0019 */
[----:B------:R-:W-:Y:S01]  /*50040*/  @!P4 IMAD.MOV.U32 R26, RZ, RZ, R24 ;  /* 0x000000ffff1ac224 */ /* 0x000fe200078e0018 */
[----:B------:R-:W4:Y:S04]  /*50050*/  LDL R25, [R1+0x1778] ;  /* 0x0017780001197983 */ /* 0x000f280000100800 */
[----:B------:R-:W4:Y:S01]  /*50060*/  LDL R24, [R1+0x177c] ;  /* 0x00177c0001187983 */ /* 0x000f220000100800 */
[----:B------:R-:W-:Y:S02]  /*50070*/  PRMT R70, RZ, 0x7610, R70 ;  /* 0x00007610ff467816 */ /* 0x000fe40000000046 */
[----:B------:R-:W-:Y:S02]  /*50080*/  PRMT R86, RZ, 0x7610, R86 ;  /* 0x00007610ff567816 */ /* 0x000fe40000000056 */
[----:B------:R-:W-:-:S02]  /*50090*/  PRMT R30, RZ, 0x7610, R30 ;  /* 0x00007610ff1e7816 */ /* 0x000fc4000000001e */
[----:B------:R-:W-:Y:S02]  /*500a0*/  PRMT R71, RZ, 0x7610, R71 ;  /* 0x00007610ff477816 */ /* 0x000fe40000000047 */
[----:B------:R-:W-:Y:S01]  /*500b0*/  PRMT R65, RZ, 0x7610, R65 ;  /* 0x00007610ff417816 */ /* 0x000fe20000000041 */
[----:B------:R-:W4:Y:S05]  /*500c0*/  @!P4 LDG.E.U16 R70, desc[UR6][R26.64] ;  /* 0x000000061a46c981 */ /* 0x000f2a000c1e1500 */
[----:B------:R-:W4:Y:S04]  /*500d0*/  @!P4 LDG.E.U16 R65, desc[UR6][R28.64] ;  /* 0x000000061c41c981 */ /* 0x000f28000c1e1500 */
[----:B------:R-:W4:Y:S04]  /*500e0*/  LDL R27, [R1+0x1790] ;  /* 0x00179000011b7983 */ /* 0x000f280000100800 */
[----:B------:R-:W4:Y:S04]  /*500f0*/  LDL R26, [R1+0x1794] ;  /* 0x00179400011a7983 */ /* 0x000f280000100800 */
[----:B------:R-:W4:Y:S04]  /*50100*/  LDL R29, [R1+0x1750] ;  /* 0x00175000011d7983 */ /* 0x000f280000100800 */
[----:B------:R-:W4:Y:S04]  /*50110*/  LDL R28, [R1+0x1754] ;  /* 0x00175400011c7983 */ /* 0x000f280000100800 */
[----:B--2---:R-:W2:Y:S04]  /*50120*/  @!P4 LDG.E.U16 R86, desc[UR6][R22.64] ;  /* 0x000000061656c981 */ /* 0x004ea8000c1e1500 */
[----:B------:R-:W2:Y:S04]  /*50130*/  LDL R23, [R1+0x1788] ;  /* 0x0017880001177983 */ /* 0x000ea80000100800 */
[----:B------:R-:W2:Y:S04]  /*50140*/  LDL R22, [R1+0x178c] ;  /* 0x00178c0001167983 */ /* 0x000ea80000100800 */
[----:B---3--:R-:W3:Y:S04]  /*50150*/  @!P4 LDG.E.U16 R30, desc[UR6][R20.64] ;  /* 0x00000006141ec981 */ /* 0x008ee8000c1e1500 */
[----:B----4-:R-:W4:Y:S04]  /*50160*/  @!P4 LDG.E.U16 R71, desc[UR6][R24.64] ;  /* 0x000000061847c981 */ /* 0x010f28000c1e1500 */
[----:B------:R-:W3:Y:S04]  /*50170*/  LDL R21, [R1+0x17a0] ;  /* 0x0017a00001157983 */ /* 0x000ee80000100800 */
[----:B------:R-:W3:Y:S04]  /*50180*/  LDL R20, [R1+0x17a4] ;  /* 0x0017a40001147983 */ /* 0x000ee80000100800 */
[----:B------:R-:W4:Y:S04]  /*50190*/  LDL R25, [R1+0x17b8] ;  /* 0x0017b80001197983 */ /* 0x000f280000100800 */
[----:B------:R-:W4:Y:S01]  /*501a0*/  LDL R24, [R1+0x17bc] ;  /* 0x0017bc0001187983 */ /* 0x000f220000100800 */
[----:B------:R-:W-:-:S02]  /*501b0*/  PRMT R31, RZ, 0x7610, R31 ;  /* 0x00007610ff1f7816 */ /* 0x000fc4000000001f */
[----:B------:R-:W-:Y:S02]  /*501c0*/  PRMT R72, RZ, 0x7610, R72 ;  /* 0x00007610ff487816 */ /* 0x000fe40000000048 */
[----:B------:R-:W-:Y:S02]  /*501d0*/  PRMT R33, RZ, 0x7610, R33 ;  /* 0x00007610ff217816 */ /* 0x000fe40000000021 */
[----:B------:R-:W-:Y:S02]  /*501e0*/  PRMT R84, RZ, 0x7610, R84 ;  /* 0x00007610ff547816 */ /* 0x000fe40000000054 */
[----:B------:R3:W4:Y:S04]  /*501f0*/  @!P4 LDG.E.U16 R72, desc[UR6][R26.64] ;  /* 0x000000061a48c981 */ /* 0x000728000c1e1500 */
[----:B------:R-:W4:Y:S04]  /*50200*/  @!P4 LDG.E.U16 R84, desc[UR6][R28.64] ;  /* 0x000000061c54c981 */ /* 0x000f28000c1e1500 */
[----:B------:R-:W4:Y:S04]  /*50210*/  LDL R29, [R1+0x1780] ;  /* 0x00178000011d7983 */ /* 0x000f280000100800 */
[----:B------:R-:W4:Y:S04]  /*50220*/  LDL R28, [R1+0x1784] ;  /* 0x00178400011c7983 */ /* 0x000f280000100800 */
[----:B--2---:R-:W2:Y:S04]  /*50230*/  @!P4 LDG.E.U16 R31, desc[UR6][R22.64] ;  /* 0x00000006161fc981 */ /* 0x004ea8000c1e1500 */
[----:B------:R-:W2:Y:S04]  /*50240*/  LDL R23, [R1+0x17d0] ;  /* 0x0017d00001177983 */ /* 0x000ea80000100800 */
[----:B------:R-:W2:Y:S01]  /*50250*/  LDL R22, [R1+0x17d4] ;  /* 0x0017d40001167983 */ /* 0x000ea20000100800 */
[----:B---3--:R-:W-:-:S02]  /*50260*/  @!P4 IMAD.MOV.U32 R26, RZ, RZ, R20 ;  /* 0x000000ffff1ac224 */ /* 0x008fc400078e0014 */
[----:B------:R-:W-:Y:S01]  /*50270*/  @!P4 IMAD.MOV.U32 R27, RZ, RZ, R21 ;  /* 0x000000ffff1bc224 */ /* 0x000fe200078e0015 */
[----:B------:R-:W3:Y:S04]  /*50280*/  LDL R20, [R1+0x17ec] ;  /* 0x0017ec0001147983 */ /* 0x000ee80000100800 */
[----:B------:R-:W3:Y:S04]  /*50290*/  LDL R21, [R1+0x17e8] ;  /* 0x0017e80001157983 */ /* 0x000ee80000100800 */
[----:B----4-:R-:W4:Y:S04]  /*502a0*/  @!P4 LDG.E.U16 R33, desc[UR6][R24.64] ;  /* 0x000000061821c981 */ /* 0x010f28000c1e1500 */
[----:B------:R-:W4:Y:S04]  /*502b0*/  LDL R25, [R1+0x17a8] ;  /* 0x0017a80001197983 */ /* 0x000f280000100800 */
[----:B------:R-:W4:Y:S01]  /*502c0*/  LDL R24, [R1+0x17ac] ;  /* 0x0017ac0001187983 */ /* 0x000f220000100800 */
[----:B------:R-:W-:-:S02]  /*502d0*/  PRMT R34, RZ, 0x7610, R34 ;  /* 0x00007610ff227816 */ /* 0x000fc40000000022 */
[----:B------:R-:W-:Y:S02]  /*502e0*/  PRMT R35, RZ, 0x7610, R35 ;  /* 0x00007610ff237816 */ /* 0x000fe40000000023 */
[----:B------:R-:W-:Y:S02]  /*502f0*/  PRMT R73, RZ, 0x7610, R73 ;  /* 0x00007610ff497816 */ /* 0x000fe40000000049 */
[----:B------:R-:W-:Y:S02]  /*50300*/  PRMT R87, RZ, 0x7610, R87 ;  /* 0x00007610ff577816 */ /* 0x000fe40000000057 */
[----:B------:R-:W-:-:S06]  /*50310*/  PRMT R32, RZ, 0x7610, R32 ;  /* 0x00007610ff207816 */ /* 0x000fcc0000000020 */
[----:B------:R-:W4:Y:S04]  /*50320*/  @!P4 LDG.E.U16 R32, desc[UR6][R26.64] ;  /* 0x000000061a20c981 */ /* 0x000f28000c1e1500 */
[----:B------:R-:W4:Y:S04]  /*50330*/  @!P4 LDG.E.U16 R87, desc[UR6][R28.64] ;  /* 0x000000061c57c981 */ /* 0x000f28000c1e1500 */
[----:B------:R-:W4:Y:S04]  /*50340*/  LDL R27, [R1+0x17c0] ;  /* 0x0017c000011b7983 */ /* 0x000f280000100800 */
[----:B------:R-:W4:Y:S04]  /*50350*/  LDL R29, [R1+0x16dc] ;  /* 0x0016dc00011d7983 */ /* 0x000f280000100800 */
[----:B------:R-:W4:Y:S04]  /*50360*/  LDL R28, [R1+0x17fc] ;  /* 0x0017fc00011c7983 */ /* 0x000f280000100800 */
[----:B------:R-:W4:Y:S04]  /*50370*/  LDL R26, [R1+0x17c4] ;  /* 0x0017c400011a7983 */ /* 0x000f280000100800 */
[----:B--2---:R-:W2:Y:S04]  /*50380*/  @!P4 LDG.E.U16 R34, desc[UR6][R22.64] ;  /* 0x000000061622c981 */ /* 0x004ea8000c1e1500 */
[----:B---3--:R-:W3:Y:S04]  /*50390*/  @!P4 LDG.E.U16 R35, desc[UR6][R20.64] ;  /* 0x000000061423c981 */ /* 0x008ee8000c1e1500 */
[----:B------:R-:W2:Y:S04]  /*503a0*/  LDL R23, [R1+0x17d8] ;  /* 0x0017d80001177983 */ /* 0x000ea80000100800 */
[----:B------:R-:W2:Y:S04]  /*503b0*/  LDL R22, [R1+0x17dc] ;  /* 0x0017dc0001167983 */ /* 0x000ea80000100800 */
        /* <DEDUP_REMOVED lines=9> */
[----:B------:R-:W-:Y:S02]  /*50450*/  PRMT R78, RZ, 0x7610, R78 ;  /* 0x00007610ff4e7816 */ /* 0x000fe4000000004e */
[----:B------:R-:W-:-:S06]  /*50460*/  PRMT R88, RZ, 0x7610, R88 ;  /* 0x00007610ff587816 */ /* 0x000fcc0000000058 */
[----:B------:R-:W4:Y:S04]  /*50470*/  @!P4 LDG.E.U16 R88, desc[UR6][R90.64] ;  /* 0x000000065a58c981 */ /* 0x000f28000c1e1500 */
[----:B------:R-:W4:Y:S04]  /*50480*/  @!P4 LDG.E.U16 R61, desc[UR6][R28.64] ;  /* 0x000000061c3dc981 */ /* 0x000f28000c1e1500 */
[----:B------:R-:W4:Y:S04]  /*50490*/  @!P4 LDG.E.U16 R74, desc[UR6][R26.64] ;  /* 0x000000061a4ac981 */ /* 0x000f28000c1e1500 */
[----:B------:R-:W4:Y:S04]  /*504a0*/  LDL R29, [R1+0x16d4] ;  /* 0x0016d400011d7983 */ /* 0x000f280000100800 */
[----:B------:R-:W4:Y:S04]  /*504b0*/  LDL R27, [R1+0x16d8] ;  /* 0x0016d800011b7983 */ /* 0x000f280000100800 */
[----:B------:R-:W4:Y:S04]  /*504c0*/  LDL R26, [R1+0x17f8] ;  /* 0x0017f800011a7983 */ /* 0x000f280000100800 */
[----:B------:R-:W4:Y:S04]  /*504d0*/  LDL R28, [R1+0x16e4] ;  /* 0x0016e400011c7983 */ /* 0x000f280000100800 */
[----:B--2---:R3:W2:Y:S02]  /*504e0*/  @!P4 LDG.E.U16 R75, desc[UR6][R22.64] ;  /* 0x00000006164bc981 */ /* 0x0046a4000c1e1500 */
[----:B---3--:R-:W-:-:S02]  /*504f0*/  @!P4 IMAD.MOV.U32 R22, RZ, RZ, R20 ;  /* 0x000000ffff16c224 */ /* 0x008fc400078e0014 */
[----:B------:R-:W-:Y:S01]  /*50500*/  @!P4 IMAD.MOV.U32 R23, RZ, RZ, R21 ;  /* 0x000000ffff17c224 */ /* 0x000fe200078e0015 */
[----:B------:R-:W3:Y:S01]  /*50510*/  LDL R20, [R1+0x17b4] ;  /* 0x0017b40001147983 */ /* 0x000ee20000100800 */
[----:B----4-:R-:W-:Y:S02]  /*50520*/  @!P4 IMAD.MOV.U32 R59, RZ, RZ, R25 ;  /* 0x000000ffff3bc224 */ /* 0x010fe400078e0019 */
[----:B------:R-:W-:Y:S01]  /*50530*/  @!P4 IMAD.MOV.U32 R58, RZ, RZ, R24 ;  /* 0x000000ffff3ac224 */ /* 0x000fe200078e0018 */
[----:B------:R-:W3:Y:S04]  /*50540*/  LDL R21, [R1+0x17b0] ;  /* 0x0017b00001157983 */ /* 0x000ee80000100800 */
[----:B------:R-:W4:Y:S04]  /*50550*/  @!P4 LDG.E.U16 R76, desc[UR6][R22.64] ;  /* 0x00000006164cc981 */ /* 0x000f28000c1e1500 */
[----:B------:R-:W2:Y:S04]  /*50560*/  LDL R25, [R1+0x17e0] ;  /* 0x0017e00001197983 */ /* 0x000ea80000100800 */
[----:B------:R-:W2:Y:S04]  /*50570*/  LDL R24, [R1+0x17e4] ;  /* 0x0017e40001187983 */ /* 0x000ea80000100800 */
[----:B------:R-:W2:Y:S04]  /*50580*/  @!P4 LDG.E.U16 R78, desc[UR6][R58.64] ;  /* 0x000000063a4ec981 */ /* 0x000ea8000c1e1500 */
[----:B------:R-:W2:Y:S04]  /*50590*/  LDL R23, [R1+0x17c8] ;  /* 0x0017c80001177983 */ /* 0x000ea80000100800 */
[----:B------:R-:W2:Y:S04]  /*505a0*/  LDL R22, [R1+0x17cc] ;  /* 0x0017cc0001167983 */ /* 0x000ea80000100800 */
[----:B------:R0:W5:Y:S04]  /*505b0*/  LDL.LU.64 R58, [R1+0x21e0] ;  /* 0x0021e000013a7983 */ /* 0x0001680000300a00 */
[----:B------:R-:W2:Y:S01]  /*505c0*/  LDL.LU.64 R90, [R1+0x21d8] ;  /* 0x0021d800015a7983 */ /* 0x000ea20000300a00 */
[----:B------:R-:W-:-:S02]  /*505d0*/  PRMT R89, RZ, 0x7610, R89 ;  /* 0x00007610ff597816 */ /* 0x000fc40000000059 */
[----:B------:R-:W-:Y:S02]  /*505e0*/  PRMT R92, RZ, 0x7610, R92 ;  /* 0x00007610ff5c7816 */ /* 0x000fe4000000005c */
[----:B------:R-:W-:Y:S01]  /*505f0*/  PRMT R3, RZ, 0x7610, R3 ;  /* 0x00007610ff037816 */ /* 0x000fe20000000003 */
[----:B------:R1:W-:Y:S04]  /*50600*/  STS.U16 [R60+UR76+0x4a680], R30 ;  /* 0x04a6801e3c007988 */ /* 0x0003e8000800044c */
[----:B------:R0:W-:Y:S04]  /*50610*/  STS.U16 [R60+UR76+0x4aa80], R31 ;  /* 0x04aa801f3c007988 */ /* 0x0001e8000800044c */
[----:B------:R0:W-:Y:S04]  /*50620*/  STS.U16 [R60+UR76+0x4ae80], R32 ;  /* 0x04ae80203c007988 */ /* 0x0001e8000800044c */
[----:B------:R-:W4:Y:S04]  /*50630*/  @!P4 LDG.E.U16 R92, desc[UR6][R26.64] ;  /* 0x000000061a5cc981 */ /* 0x000f28000c1e1500 */
[----:B------:R-:W4:Y:S04]  /*50640*/  @!P4 LDG.E.U16 R3, desc[UR6][R28.64] ;  /* 0x000000061c03c981 */ /* 0x000f28000c1e1500 */
        /* <DEDUP_REMOVED lines=17> */
[----:B---3--:R-:W3:Y:S04]  /*50760*/  @!P4 LDG.E.U16 R89, desc[UR6][R20.64] ;  /* 0x000000061459c981 */ /* 0x008ee8000c1e1500 */
[----:B------:R0:W5:Y:S01]  /*50770*/  LDL.LU.64 R20, [R1+0x21d0] ;  /* 0x0021d00001147983 */ /* 0x0001620000300a00 */
[----:B--2---:R-:W-:-:S02]  /*50780*/  PRMT R90, RZ, 0x7610, R90 ;  /* 0x00007610ff5a7816 */ /* 0x004fc4000000005a */
[----:B------:R-:W-:-:S04]  /*50790*/  PRMT R91, RZ, 0x7610, R91 ;  /* 0x00007610ff5b7816 */ /* 0x000fc8000000005b */
[----:B------:R-:W2:Y:S04]  /*507a0*/  @!P4 LDG.E.U16 R90, desc[UR6][R22.64] ;  /* 0x00000006165ac981 */ /* 0x000ea8000c1e1500 */
[----:B------:R-:W2:Y:S04]  /*507b0*/  @!P4 LDG.E.U16 R91, desc[UR6][R24.64] ;  /* 0x00000006185bc981 */ /* 0x000ea8000c1e1500 */
[----:B------:R0:W5:Y:S04]  /*507c0*/  LDL.LU.64 R22, [R1+0x21c8] ;  /* 0x0021c80001167983 */ /* 0x0001680000300a00 */
[----:B------:R0:W5:Y:S04]  /*507d0*/  LDL.LU.64 R24, [R1+0x21c0] ;  /* 0x0021c00001187983 */ /* 0x0001680000300a00 */
[----:B------:R0:W5:Y:S04]  /*507e0*/  LDL.LU.64 R26, [R1+0x21b8] ;  /* 0x0021b800011a7983 */ /* 0x0001680000300a00 */
[----:B------:R0:W5:Y:S04]  /*507f0*/  LDL.LU.64 R28, [R1+0x21b0] ;  /* 0x0021b000011c7983 */ /* 0x0001680000300a00 */
[----:B-1----:R1:W5:Y:S04]  /*50800*/  LDL.LU R30, [R1+0x21ac] ;  /* 0x0021ac00011e7983 */ /* 0x0023680000300800 */
[----:B0-----:R1:W5:Y:S04]  /*50810*/  LDL.LU R31, [R1+0x21a8] ;  /* 0x0021a800011f7983 */ /* 0x0013680000300800 */
[----:B------:R1:W5:Y:S04]  /*50820*/  LDL.LU R32, [R1+0x21a4] ;  /* 0x0021a40001207983 */ /* 0x0003680000300800 */
        /* <DEDUP_REMOVED lines=18> */
[----:B------:R0:W-:Y:S04]  /*50950*/  STS.U16 [R77+UR76+0x4b700], R75 ;  /* 0x04b7004b4d007988 */ /* 0x0001e8000800044c */
[----:B----4-:R4:W-:Y:S04]  /*50960*/  STS.U16 [R77+UR76+0x4bb00], R76 ;  /* 0x04bb004c4d007988 */ /* 0x0109e8000800044c */
[----:B------:R0:W-:Y:S04]  /*50970*/  STS.U16 [R77+UR76+0x4bf00], R78 ;  /* 0x04bf004e4d007988 */ /* 0x0001e8000800044c */
[----:B------:R1:W-:Y:S04]  /*50980*/  STS.U16 [R93+UR76+0x48380], R79 ;  /* 0x0483804f5d007988 */ /* 0x0003e8000800044c */
[----:B------:R1:W-:Y:S04]  /*50990*/  STS.U16 [R93+UR76+0x48780], R2 ;  /* 0x048780025d007988 */ /* 0x0003e8000800044c */
[----:B0-----:R0:W5:Y:S04]  /*509a0*/  LDL.LU R75, [R1+0x2158] ;  /* 0x00215800014b7983 */ /* 0x0011680000300800 */
[----:B----4-:R0:W5:Y:S04]  /*509b0*/  LDL.LU R76, [R1+0x2154] ;  /* 0x00215400014c7983 */ /* 0x0101680000300800 */
[----:B------:R0:W5:Y:S04]  /*509c0*/  LDL.LU R77, [R1+0x2150] ;  /* 0x00215000014d7983 */ /* 0x0001680000300800 */
[----:B------:R0:W5:Y:S04]  /*509d0*/  LDL.LU R78, [R1+0x214c] ;  /* 0x00214c00014e7983 */ /* 0x0001680000300800 */
[----:B-1----:R0:W5:Y:S04]  /*509e0*/  LDL.LU R79, [R1+0x2148] ;  /* 0x00214800014f7983 */ /* 0x0021680000300800 */
[----:B------:R-:W4:Y:S04]  /*509f0*/  LDL R2, [R1+0x1ad4] ;  /* 0x001ad40001027983 */ /* 0x000f280000100800 */
[----:B------:R1:W-:Y:S04]  /*50a00*/  STS.U16 [R93+UR76+0x48b80], R80 ;  /* 0x048b80505d007988 */ /* 0x0003e8000800044c */
[----:B------:R0:W-:Y:S04]  /*50a10*/  STS.U16 [R93+UR76+0x48f80], R81 ;  /* 0x048f80515d007988 */ /* 0x0001e8000800044c */
[----:B------:R0:W-:Y:S04]  /*50a20*/  STS.U16 [R93+UR76+0x49380], R82 ;  /* 0x049380525d007988 */ /* 0x0001e8000800044c */
[----:B------:R0:W-:Y:S04]  /*50a30*/  STS.U16 [R93+UR76+0x49780], R83 ;  /* 0x049780535d007988 */ /* 0x0001e8000800044c */
[----:B------:R0:W-:Y:S04]  /*50a40*/  STS.U16 [R93+UR76+0x49b80], R84 ;  /* 0x049b80545d007988 */ /* 0x0001e8000800044c */
[----:B------:R0:W-:Y:S04]  /*50a50*/  STS.U16 [R93+UR76+0x49f80], R85 ;  /* 0x049f80555d007988 */ /* 0x0001e8000800044c */
[----:B-1----:R1:W5:Y:S04]  /*50a60*/  LDL.LU R80, [R1+0x2144] ;  /* 0x0021440001507983 */ /* 0x0023680000300800 */
[----:B0-----:R1:W5:Y:S04]  /*50a70*/  LDL.LU R81, [R1+0x2140] ;  /* 0x0021400001517983 */ /* 0x0013680000300800 */
[----:B------:R1:W5:Y:S04]  /*50a80*/  LDL.LU R82, [R1+0x213c] ;  /* 0x00213c0001527983 */ /* 0x0003680000300800 */
[----:B------:R1:W5:Y:S04]  /*50a90*/  LDL.LU R83, [R1+0x2138] ;  /* 0x0021380001537983 */ /* 0x0003680000300800 */
[----:B------:R1:W5:Y:S04]  /*50aa0*/  LDL.LU R84, [R1+0x2134] ;  /* 0x0021340001547983 */ /* 0x0003680000300800 */
[----:B------:R1:W5:Y:S04]  /*50ab0*/  LDL.LU R85, [R1+0x2130] ;  /* 0x0021300001557983 */ /* 0x0003680000300800 */
[----:B------:R0:W-:Y:S04]  /*50ac0*/  STS.U16 [R93+UR76+0x4a380], R86 ;  /* 0x04a380565d007988 */ /* 0x0001e8000800044c */
[----:B------:R1:W-:Y:S04]  /*50ad0*/  STS.U16 [R93+UR76+0x4a780], R87 ;  /* 0x04a780575d007988 */ /* 0x0003e8000800044c */
[----:B------:R1:W-:Y:S04]  /*50ae0*/  STS.U16 [R93+UR76+0x4ab80], R88 ;  /* 0x04ab80585d007988 */ /* 0x0003e8000800044c */
[----:B0-----:R0:W5:Y:S04]  /*50af0*/  LDL.LU R86, [R1+0x212c] ;  /* 0x00212c0001567983 */ /* 0x0011680000300800 */
[----:B-1----:R0:W5:Y:S04]  /*50b00*/  LDL.LU R87, [R1+0x2128] ;  /* 0x0021280001577983 */ /* 0x0021680000300800 */
[----:B------:R0:W5:Y:S04]  /*50b10*/  LDL.LU R88, [R1+0x2124] ;  /* 0x0021240001587983 */ /* 0x0001680000300800 */
[----:B---3--:R1:W-:Y:S04]  /*50b20*/  STS.U16 [R93+UR76+0x4af80], R89 ;  /* 0x04af80595d007988 */ /* 0x0083e8000800044c */
[----:B-1----:R0:W5:Y:S04]  /*50b30*/  LDL.LU R89, [R1+0x2120] ;  /* 0x0021200001597983 */ /* 0x0021680000300800 */
[----:B--2---:R1:W-:Y:S04]  /*50b40*/  STS.U16 [R93+UR76+0x4b380], R90 ;  /* 0x04b3805a5d007988 */ /* 0x0043e8000800044c */
[----:B------:R2:W-:Y:S04]  /*50b50*/  STS.U16 [R93+UR76+0x4b780], R91 ;  /* 0x04b7805b5d007988 */ /* 0x0005e8000800044c */
[----:B------:R3:W-:Y:S04]  /*50b60*/  STS.U16 [R93+UR76+0x4bb80], R92 ;  /* 0x04bb805c5d007988 */ /* 0x0007e8000800044c */
[----:B------:R0:W-:Y:S01]  /*50b70*/  STS.U16 [R93+UR76+0x4bf80], R3 ;  /* 0x04bf80035d007988 */ /* 0x0001e2000800044c */
[----:B------:R1:W-:Y:S06]  /*50b80*/  MEMBAR.ALL.CTA ;  /* 0x0000000000007992 */ /* 0x0003ec0000008000 */
[----:B-1----:R-:W1:Y:S04]  /*50b90*/  FENCE.VIEW.ASYNC.S ;  /* 0x00000000000073c6 */ /* 0x002e680000000000 */
[----:B------:R0:W5:Y:S04]  /*50ba0*/  LDL.LU R90, [R1+0x211c] ;  /* 0x00211c00015a7983 */ /* 0x0001680000300800 */
[----:B--2---:R2:W5:Y:S04]  /*50bb0*/  LDL.LU R91, [R1+0x2118] ;  /* 0x00211800015b7983 */ /* 0x0045680000300800 */
[----:B---3--:R2:W5:Y:S04]  /*50bc0*/  LDL.LU R92, [R1+0x2114] ;  /* 0x00211400015c7983 */ /* 0x0085680000300800 */
[----:B0-----:R2:W5:Y:S04]  /*50bd0*/  LDL.LU R93, [R1+0x2110] ;  /* 0x00211000015d7983 */ /* 0x0015680000300800 */
[----:B------:R2:W5:Y:S01]  /*50be0*/  LDL.LU R3, [R1+0x210c] ;  /* 0x00210c0001037983 */ /* 0x0005620000300800 */
[----:B----4-:R-:W-:-:S05]  /*50bf0*/  LEA R2, R2, UR76, 0x3 ;  /* 0x0000004c02027c11 */ /* 0x010fca000f8e18ff */
[----:B------:R-:W-:-:S05]  /*50c00*/  VIADD R2, R2, 0x50000 ;  /* 0x0005000002027836 */ /* 0x000fca0000000000 */
[----:B------:R-:W-:Y:S02]  /*50c10*/  R2UR UR4, R2 ;  /* 0x00000000020472ca */ /* 0x000fe400000e0000 */
[----:B------:R2:W5:Y:S01]  /*50c20*/  LDL.LU R2, [R1+0x2108] ;  /* 0x0021080001027983 */ /* 0x0005620000300800 */
[----:B-1----:R-:W-:Y:S06]  /*50c30*/  BAR.SYNC.DEFER_BLOCKING 0x0 ;  /* 0x0000000000007b1d */ /* 0x002fec0000010000 */
[----:B------:R-:W-:Y:S06]  /*50c40*/  @P0 BRA `(.L_x_9) ;  /* 0x0000000400900947 */ /* 0x000fec0003800000 */
[----:B-----5:R0:W-:Y:S04]  /*50c50*/  STL.64 [R1+0x2120], R6 ;  /* 0x0021200601007387 */ /* 0x0201e80000100a00 */
[----:B0-----:R-:W3:Y:S01]  /*50c60*/  LDL R6, [R1+0x20fc] ;  /* 0x0020fc0001067983 */ /* 0x001ee20000100800 */
[----:B------:R-:W-:-:S03]  /*50c70*/  ELECT P1, URZ, PT ;  /* 0x0000000000ff782f */ /* 0x000fc60003820000 */
[----:B------:R0:W-:Y:S04]  /*50c80*/  STL [R1+0x211c], R5 ;  /* 0x00211c0501007387 */ /* 0x0001e80000100800 */
[----:B------:R1:W-:Y:S04]  /*50c90*/  STL [R1+0x2118], R4 ;  /* 0x0021180401007387 */ /* 0x0003e80000100800 */
[----:B------:R4:W-:Y:S02]  /*50ca0*/  STL.64 [R1+0x2110], R2 ;  /* 0x0021100201007387 */ /* 0x0009e40000100a00 */
[----:B------:R-:W-:Y:S01]  /*50cb0*/  @P1 IMAD.MOV.U32 R7, RZ, RZ, 0x40004040 ;  /* 0x40004040ff071424 */ /* 0x000fe200078e00ff */
[----:B0-----:R-:W-:Y:S01]  /*50cc0*/  MOV.SPILL R5, UR73 ;  /* 0x0000004900057c02 */ /* 0x001fe20009000f00 */
[----:B------:R0:W-:Y:S01]  /*50cd0*/  STL [R1+0x2108], R0 ;  /* 0x0021080001007387 */ /* 0x0001e20000100800 */
[----:B-1----:R-:W-:-:S02]  /*50ce0*/  MOV.SPILL R4, UR72 ;  /* 0x0000004800047c02 */ /* 0x002fc40009000f00 */
[----:B------:R-:W-:Y:S01]  /*50cf0*/  @P1 R2UR UR75, R7 ;  /* 0x00000000074b12ca */ /* 0x000fe200000e0000 */
[----:B------:R-:W-:Y:S01]  /*50d00*/  UMOV UR72, 0x0 ;  /* 0x0000000000487882 */ /* 0x000fe20000000000 */
[----:B------:R-:W-:Y:S01]  /*50d10*/  UMOV UR73, 0x8208010 ;  /* 0x0820801000497882 */ /* 0x000fe20000000000 */
[----:B----4-:R-:W-:Y:S02]  /*50d20*/  MOV.SPILL R2, UR6 ;  /* 0x0000000600027c02 */ /* 0x010fe40009000f00 */
[----:B0-----:R-:W-:Y:S01]  /*50d30*/  MOV.SPILL R0, UR7 ;  /* 0x0000000700007c02 */ /* 0x001fe20009000f00 */
[----:B------:R-:W-:Y:S02]  /*50d40*/  UIADD3.64 UR6, UPT, UPT, UR8, 0x100, URZ ;  /* 0x0000010008067897 */ /* 0x000fe4000fffe0ff */
[----:B------:R-:W-:Y:S01]  /*50d50*/  UIADD3 UR77, UPT, UPT, UR5, 0x80, URZ ;  /* 0x00000080054d7890 */ /* 0x000fe2000fffe0ff */
[----:B------:R-:W-:Y:S01]  /*50d60*/  IMAD.MOV.U32 R3, RZ, RZ, RZ ;  /* 0x000000ffff037224 */ /* 0x000fe200078e00ff */
[----:B---3--:R-:W-:-:S13]  /*50d70*/  R2UR UR74, R6 ;  /* 0x00000000064a72ca */ /* 0x008fda00000e0000 */
[----:B------:R-:W-:-:S05]  /*50d80*/  IMAD.U32 R6, RZ, RZ, UR74 ;  /* 0x0000004aff067e24 */ /* 0x000fca000f8e00ff */
[----:B------:R-:W-:Y:S02]  /*50d90*/  @P1 R2UR UR74, R6 ;  /* 0x00000000064a12ca */ /* 0x000fe400000e0000 */
[----:B------:R0:W5:Y:S11]  /*50da0*/  LDL.LU.64 R6, [R1+0x2120] ;  /* 0x0021200001067983 */ /* 0x0001760000300a00 */
[----:B------:R1:W-:Y:S02]  /*50db0*/  UTCHMMA gdesc[UR74], gdesc[UR12], tmem[UR5], tmem[UR72], idesc[UR73], UPT ;  /* 0x00ff480c4a0075ea */ /* 0x0003e4000b800005 */
[----:B-1----:R-:W-:Y:S01]  /*50dc0*/  UIADD3.64 UR72, UPT, UPT, UR8, 0x80, URZ ;  /* 0x0000008008487897 */ /* 0x002fe2000fffe0ff */
[----:B------:R-:W-:Y:S01]  /*50dd0*/  UMOV UR74, 0x0 ;  /* 0x00000000004a7882 */ /* 0x000fe20000000000 */
[----:B------:R-:W-:-:S02]  /*50de0*/  UMOV UR75, 0x8208010 ;  /* 0x08208010004b7882 */ /* 0x000fc40000000000 */
[----:B------:R-:W-:Y:S05]  /*50df0*/  UTCHMMA gdesc[UR8], gdesc[UR10], tmem[UR5], tmem[UR74], idesc[UR75], UPT ;  /* 0x00ff4a0a080075ea */ /* 0x000fea000b800005 */
[----:B------:R1:W-:Y:S01]  /*50e00*/  UTCHMMA gdesc[UR72], gdesc[UR14], tmem[UR5], tmem[UR74], idesc[UR75], UPT ;  /* 0x00ff4a0e480075ea */ /* 0x0003e2000b800005 */
[----:B------:R3:W-:Y:S01]  /*50e10*/  UTCHMMA gdesc[UR6], gdesc[UR16], tmem[UR5], tmem[UR74], idesc[UR75], UPT ;  /* 0x00ff4a10060075ea */ /* 0x0007e2000b800005 */
[----:B-1----:R-:W-:Y:S02]  /*50e20*/  UIADD3.64 UR72, UPT, UPT, UR8, 0x180, URZ ;  /* 0x0000018008487897 */ /* 0x002fe4000fffe0ff */
[----:B---3--:R-:W-:-:S07]  /*50e30*/  UIADD3.64 UR6, UPT, UPT, UR8, 0x200, URZ ;  /* 0x0000020008067897 */ /* 0x008fce000fffe0ff */
[----:B------:R1:W-:Y:S02]  /*50e40*/  UTCHMMA gdesc[UR72], gdesc[UR18], tmem[UR5], tmem[UR74], idesc[UR75], UPT ;  /* 0x00ff4a12480075ea */ /* 0x0003e4000b800005 */
[----:B------:R3:W-:Y:S01]  /*50e50*/  UTCHMMA gdesc[UR6], gdesc[UR20], tmem[UR5], tmem[UR74], idesc[UR75], UPT ;  /* 0x00ff4a14060075ea */ /* 0x0007e2000b800005 */
[----:B-1----:R-:W-:Y:S02]  /*50e60*/  UIADD3.64 UR72, UPT, UPT, UR8, 0x280, URZ ;  /* 0x0000028008487897 */ /* 0x002fe4000fffe0ff */
[----:B---3--:R-:W-:-:S07]  /*50e70*/  UIADD3.64 UR6, UPT, UPT, UR8, 0x300, URZ ;  /* 0x0000030008067897 */ /* 0x008fce000fffe0ff */
[----:B------:R1:W-:Y:S02]  /*50e80*/  UTCHMMA gdesc[UR72], gdesc[UR22], tmem[UR5], tmem[UR74], idesc[UR75], UPT ;  /* 0x00ff4a16480075ea */ /* 0x0003e4000b800005 */
[----:B------:R3:W-:Y:S01]  /*50e90*/  UTCHMMA gdesc[UR6], gdesc[UR24], tmem[UR5], tmem[UR74], idesc[UR75], UPT ;  /* 0x00ff4a18060075ea */ /* 0x0007e2000b800005 */
[----:B-1----:R-:W-:Y:S01]  /*50ea0*/  R2UR.FILL UR73, R5 ;  /* 0x00000000054972ca */ /* 0x002fe200004e0000 */
[----:B---3--:R-:W-:Y:S01]  /*50eb0*/  UIADD3 UR74, UPT, UPT, UR5, 0x80, URZ ;  /* 0x00000080054a7890 */ /* 0x008fe2000fffe0ff */
[----:B------:R-:W-:Y:S01]  /*50ec0*/  R2UR.FILL UR72, R4 ;  /* 0x00000000044872ca */ /* 0x000fe200004e0000 */
[----:B------:R-:W-:Y:S01]  /*50ed0*/  UIADD3 UR75, UPT, UPT, UR5, 0x80, URZ ;  /* 0x00000080054b7890 */ /* 0x000fe2000fffe0ff */
[----:B------:R0:W5:Y:S01]  /*50ee0*/  LDL.LU R5, [R1+0x211c] ;  /* 0x00211c0001057983 */ /* 0x0001620000300800 */
[----:B------:R-:W-:Y:S01]  /*50ef0*/  UMOV UR6, 0x0 ;  /* 0x0000000000067882 */ /* 0x000fe20000000000 */
[----:B------:R-:W-:Y:S02]  /*50f00*/  UMOV UR7, 0x8208010 ;  /* 0x0820801000077882 */ /* 0x000fe40000000000 */
[----:B------:R0:W5:Y:S02]  /*50f10*/  LDL.LU R4, [R1+0x2118] ;  /* 0x0021180001047983 */ /* 0x0001640000300800 */
[----:B------:R1:W-:Y:S02]  /*50f20*/  UTCHMMA gdesc[UR26], gdesc[UR12], tmem[UR74], tmem[UR6], idesc[UR7], UPT ;  /* 0x00ff060c1a0075ea */ /* 0x0003e4000b80004a */
[----:B------:R3:W-:Y:S01]  /*50f30*/  UTCHMMA gdesc[UR28], gdesc[UR10], tmem[UR75], tmem[UR6], idesc[UR7], UPT ;  /* 0x00ff060a1c0075ea */ /* 0x0007e2000b80004b */
[----:B-1----:R-:W-:Y:S01]  /*50f40*/  UMOV UR74, 0x0 ;  /* 0x00000000004a7882 */ /* 0x002fe20000000000 */
[----:B---3--:R-:W-:-:S02]  /*50f50*/  UMOV UR75, 0x8208010 ;  /* 0x08208010004b7882 */ /* 0x008fc40000000000 */
[----:B------:R1:W-:Y:S02]  /*50f60*/  UTCHMMA gdesc[UR30], gdesc[UR14], tmem[UR77], tmem[UR74], idesc[UR75], UPT ;  /* 0x00ff4a0e1e0075ea */ /* 0x0003e4000b80004d */
[----:B-1----:R-:W-:Y:S02]  /*50f70*/  UIADD3 UR74, UPT, UPT, UR5, 0x80, URZ ;  /* 0x00000080054a7890 */ /* 0x002fe4000fffe0ff */
[----:B------:R-:W-:-:S07]  /*50f80*/  UIADD3 UR75, UPT, UPT, UR5, 0x80, URZ ;  /* 0x00000080054b7890 */ /* 0x000fce000fffe0ff */
[----:B------:R-:W-:Y:S02]  /*50f90*/  UTCHMMA gdesc[UR32], gdesc[UR16], tmem[UR74], tmem[UR6], idesc[UR7], UPT ;  /* 0x00ff0610200075ea */ /* 0x000fe4000b80004a */
[----:B------:R-:W-:Y:S01]  /*50fa0*/  UTCHMMA gdesc[UR34], gdesc[UR18], tmem[UR75], tmem[UR6], idesc[UR7], UPT ;  /* 0x00ff0612220075ea */ /* 0x000fe2000b80004b */
[----:B------:R1:W-:Y:S01]  /*50fb0*/  UTCHMMA gdesc[UR36], gdesc[UR20], tmem[UR74], tmem[UR6], idesc[UR7], UPT ;  /* 0x00ff0614240075ea */ /* 0x0003e2000b80004a */
[----:B------:R3:W-:Y:S01]  /*50fc0*/  UTCHMMA gdesc[UR38], gdesc[UR22], tmem[UR75], tmem[UR6], idesc[UR7], UPT ;  /* 0x00ff0616260075ea */ /* 0x0007e2000b80004b */
[----:B-1----:R-:W-:Y:S01]  /*50fd0*/  UMOV UR74, 0x0 ;  /* 0x00000000004a7882 */ /* 0x002fe20000000000 */
[----:B---3--:R-:W-:Y:S02]  /*50fe0*/  UMOV UR75, 0x8208010 ;  /* 0x08208010004b7882 */ /* 0x008fe40000000000 */
[----:B------:R1:W-:Y:S02]  /*50ff0*/  UTCHMMA gdesc[UR40], gdesc[UR24], tmem[UR77], tmem[UR74], idesc[UR75], UPT ;  /* 0x00ff4a18280075ea */ /* 0x0003e4000b80004d */
[----:B-1----:R-:W-:-:S02]  /*51000*/  UIADD3 UR74, UPT, UPT, UR5, 0x100, URZ ;  /* 0x00000100054a7890 */ /* 0x002fc4000fffe0ff */
[----:B------:R-:W-:Y:S02]  /*51010*/  UIADD3 UR75, UPT, UPT, UR5, 0x100, URZ ;  /* 0x00000100054b7890 */ /* 0x000fe4000fffe0ff */
[----:B------:R-:W-:-:S05]  /*51020*/  UIADD3 UR77, UPT, UPT, UR5, 0x100, URZ ;  /* 0x00000100054d7890 */ /* 0x000fca000fffe0ff */
        /* <DEDUP_REMOVED lines=11> */
[----:B------:R1:W-:Y:S01]  /*510e0*/  UTCHMMA gdesc[UR54], gdesc[UR22], tmem[UR75], tmem[UR6], idesc[UR7], UPT ;  /* 0x00ff0616360075ea */ /* 0x0003e2000b80004b */
[----:B------:R3:W-:Y:S01]  /*510f0*/  UTCHMMA gdesc[UR56], gdesc[UR24], tmem[UR74], tmem[UR6], idesc[UR7], UPT ;  /* 0x00ff0618380075ea */ /* 0x0007e2000b80004a */
[----:B-1----:R-:W-:Y:S01]  /*51100*/  UIADD3 UR75, UPT, UPT, UR5, 0x180, URZ ;  /* 0x00000180054b7890 */ /* 0x002fe2000fffe0ff */
[----:B---3--:R-:W-:-:S08]  /*51110*/  UMOV UR74, 0x0 ;  /* 0x00000000004a7882 */ /* 0x008fd00000000000 */
[----:B------:R1:W-:Y:S02]  /*51120*/  UTCHMMA gdesc[UR58], gdesc[UR12], tmem[UR75], tmem[UR6], idesc[UR7], UPT ;  /* 0x00ff060c3a0075ea */ /* 0x0003e4000b80004b */
[----:B-1----:R-:W-:Y:S02]  /*51130*/  UMOV UR75, 0x8208010 ;  /* 0x08208010004b7882 */ /* 0x002fe40000000000 */
        /* <DEDUP_REMOVED lines=10> */
[----:B-1----:R-:W-:-:S09]  /*511e0*/  UIADD3 UR74, UPT, UPT, UR5, 0x180, URZ ;  /* 0x00000180054a7890 */ /* 0x002fd2000fffe0ff */
[----:B------:R1:W-:Y:S02]  /*511f0*/  UTCHMMA gdesc[UR72], gdesc[UR24], tmem[UR74], tmem[UR6], idesc[UR7], UPT ;  /* 0x00ff0618480075ea */ /* 0x0003e4000b80004a */
[----:B-1----:R-:W-:Y:S01]  /*51200*/  R2UR.FILL UR6, R2 ;  /* 0x00000000020672ca */ /* 0x002fe200004e0000 */
[----:B------:R-:W-:Y:S01]  /*51210*/  IMAD.U32 R2, RZ, RZ, UR4 ;  /* 0x00000004ff027e24 */ /* 0x000fe2000f8e00ff */
[----:B------:R-:W-:-:S04]  /*51220*/  R2UR.FILL UR7, R0 ;  /* 0x00000000000772ca */ /* 0x000fc800004e0000 */
[----:B------:R-:W-:Y:S02]  /*51230*/  @P1 MOV R0, R2 ;  /* 0x0000000200001202 */ /* 0x000fe40000000f00 */
[----:B------:R0:W5:Y:S02]  /*51240*/  LDL.LU.64 R2, [R1+0x2110] ;  /* 0x0021100001027983 */ /* 0x0001640000300a00 */
[----:B------:R-:W-:Y:S02]  /*51250*/  @P1 R2UR UR74, R0 ;  /* 0x00000000004a12ca */ /* 0x000fe400000e0000 */
[----:B------:R0:W5:Y:S11]  /*51260*/  LDL.LU R0, [R1+0x2108] ;  /* 0x0021080001007983 */ /* 0x0001760000300800 */
[----:B------:R0:W-:Y:S01]  /*51270*/  UTCBAR [UR74], URZ ;  /* 0x000000ff4a0073e9 */ /* 0x0001e200080000ff */
[----:B------:R-:W-:Y:S01]  /*51280*/  NOP ;  /* 0x0000000000007918 */ /* 0x000fe20000000000 */
.L_x_9:
[----:B-----5:R1:W-:Y:S04]  /*51290*/  STL [R1+0x2118], R5 ;  /* 0x0021180501007387 */ /* 0x0203e80000100800 */
[----:B-1----:R-:W3:Y:S04]  /*512a0*/  LDL R5, [R1+0x2100] ;  /* 0x0021000001057983 */ /* 0x002ee80000100800 */
[----:B------:R1:W-:Y:S04]  /*512b0*/  STL [R1+0x2114], R4 ;  /* 0x0021140401007387 */ /* 0x0003e80000100800 */
[----:B-1----:R-:W3:Y:S04]  /*512c0*/  LDL R4, [R1+0x56c] ;  /* 0x00056c0001047983 */ /* 0x002ee80000100800 */
[----:B------:R1:W-:Y:S04]  /*512d0*/  STL [R1+0x2110], R3 ;  /* 0x0021100301007387 */ /* 0x0003e80000100800 */
[----:B-1----:R-:W4:Y:S04]  /*512e0*/  LDL.LU R3, [R1+0x1ad8] ;  /* 0x001ad80001037983 */ /* 0x002f280000300800 */
[----:B------:R1:W-:Y:S04]  /*512f0*/  STL [R1+0x210c], R2 ;  /* 0x00210c0201007387 */ /* 0x0003e80000100800 */
[----:B-12---:R-:W2:Y:S04]  /*51300*/  LDL.LU R2, [R1+0x1ad4] ;  /* 0x001ad40001027983 */ /* 0x006ea80000300800 */
[----:B------:R1:W-:Y:S01]  /*51310*/  STL [R1+0x2108], R0 ;  /* 0x0021080001007387 */ /* 0x0003e20000100800 */
[----:B---3--:R-:W-:-:S03]  /*51320*/  ISETP.NE.U32.AND P3, PT, R4, R5, PT ;  /* 0x000000050400720c */ /* 0x008fc60003f65070 */
[----:B------:R3:W5:Y:S04]  /*51330*/  LDL.LU R5, [R1+0x2118] ;  /* 0x0021180001057983 */ /* 0x0007680000300800 */
[----:B------:R3:W5:Y:S04]  /*51340*/  LDL.LU R4, [R1+0x2114] ;  /* 0x0021140001047983 */ /* 0x0007680000300800 */
[----:B----4-:R4:W-:Y:S01]  /*51350*/  STL [R1+0xeac], R3 ;  /* 0x000eac0301007387 */ /* 0x0109e20000100800 */
[----:B--2---:R-:W-:-:S05]  /*51360*/  VIADD R2, R2, 0x1 ;  /* 0x0000000102027836 */ /* 0x004fca0000000000 */
[----:B------:R-:W-:-:S04]  /*51370*/  ISETP.GT.AND P1, PT, R2, 0x1, PT ;  /* 0x000000010200780c */ /* 0x000fc80003f24270 */
[----:B-1----:R-:W-:Y:S02]  /*51380*/  SEL R0, RZ, 0x1, !P1 ;  /* 0x00000001ff007807 */ /* 0x002fe40004800000 */
[----:B------:R-:W-:Y:S02]  /*51390*/  SEL R2, R2, RZ, !P1 ;  /* 0x000000ff02027207 */ /* 0x000fe40004800000 */
[----:B------:R-:W-:Y:S02]  /*513a0*/  LOP3.LUT R0, R3, R0, RZ, 0x3c, !PT ;  /* 0x0000000003007212 */ /* 0x000fe400078e3cff */
[----:B----4-:R3:W5:Y:S04]  /*513b0*/  LDL.LU R3, [R1+0x2110] ;  /* 0x0021100001037983 */ /* 0x0107680000300800 */
[----:B------:R1:W-:Y:S04]  /*513c0*/  STL [R1+0x1ad4], R2 ;  /* 0x001ad40201007387 */ /* 0x0003e80000100800 */
[----:B-1----:R3:W5:Y:S04]  /*513d0*/  LDL.LU R2, [R1+0x210c] ;  /* 0x00210c0001027983 */ /* 0x0027680000300800 */
[----:B------:R1:W-:Y:S04]  /*513e0*/  STL [R1+0x1ad8], R0 ;  /* 0x001ad80001007387 */ /* 0x0003e80000100800 */
[----:B-1----:R3:W5:Y:S01]  /*513f0*/  LDL.LU R0, [R1+0x2108] ;  /* 0x0021080001007983 */ /* 0x0027620000300800 */
[----:B------:R-:W-:Y:S05]  /*51400*/  @P3 BRA `(.L_x_10) ;  /* 0xfffffcf800e03947 */ /* 0x000fea000383ffff */
.L_x_7:
[----:B------:R-:W4:Y:S02]  /*51410*/  LDC R93, c[0x0][0x3a0] ;  /* 0x0000e800ff5d7b82 */ /* 0x000f240000000800 */
[----:B----4-:R-:W-:-:S05]  /*51420*/  VIADD R93, R93, 0x7f ;  /* 0x0000007f5d5d7836 */ /* 0x010fca0000000000 */
[----:B------:R-:W-:-:S13]  /*51430*/  ISETP.GE.AND P0, PT, R93, 0x80, PT ;  /* 0x000000805d00780c */ /* 0x000fda0003f06270 */
[----:B------:R-:W-:Y:S05]  /*51440*/  @!P0 BRA `(.L_x_11) ;  /* 0x0000000000108947 */ /* 0x000fea0003800000 */
[----:B------:R-:W4:Y:S02]  /*51450*/  LDL.LU R93, [R1+0xeac] ;  /* 0x000eac00015d7983 */ /* 0x000f240000300800 */
[----:B----45:R-:W-:-:S04]  /*51460*/  IMAD.U32 R0, R93, -0x80000000, RZ ;  /* 0x800000005d007824 */ /* 0x030fc800078e00ff */
[----:B------:R-:W4:Y:S02]  /*51470*/  SYNCS.PHASECHK.TRANS64.TRYWAIT P0, [UR4], R0 ;  /* 0x00000000ff0075a7 */ /* 0x000f240008001104 */
[----:B----4-:R-:W-:Y:S05]  /*51480*/  @!P0 BRA `(.L_x_12) ;  /* 0x0000012c00788947 */ /* 0x010fea0003800000 */
.L_x_11:
[----:B-----5:R-:W4:Y:S04]  /*51490*/  LDL.LU R2, [R1+0x2104] ;  /* 0x0021040001027983 */ /* 0x020f280000300800 */
        /* <DEDUP_REMOVED lines=36> */
[----:B------:R-:W-:Y:S06]  /*516e0*/  BAR.SYNC.DEFER_BLOCKING 0x0 ;  /* 0x0000000000007b1d */ /* 0x000fec0000010000 */
[----:B------:R-:W-:Y:S04]  /*516f0*/  STL [R1+0x22bc], R93 ;  /* 0x0022bc5d01007387 */ /* 0x000fe80000100800 */
[----:B------:R-:W-:Y:S04]  /*51700*/  STL [R1+0x22a8], R91 ;  /* 0x0022a85b01007387 */ /* 0x000fe80000100800 */
[----:B------:R-:W-:Y:S04]  /*51710*/  STL [R1+0x22a0], R89 ;  /* 0x0022a05901007387 */ /* 0x000fe80000100800 */
[----:B------:R-:W-:Y:S04]  /*51720*/  STL [R1+0x2298], R87 ;  /* 0x0022985701007387 */ /* 0x000fe80000100800 */
[----:B------:R-:W-:Y:S01]  /*51730*/  STL [R1+0x2290], R86 ;  /* 0x0022905601007387 */ /* 0x000fe20000100800 */
[----:B------:R-:W0:Y:S03]  /*51740*/  @!P2 SYNCS.CCTL.IV [UR76+0x50000] ;  /* 0x05000000ff00a9b1 */ /* 0x000e26000800004c */
        /* <DEDUP_REMOVED lines=19> */
[----:B------:R1:W-:Y:S01]  /*51880*/  STL [R1+0x21cc], R68 ;  /* 0x0021cc4401007387 */ /* 0x0003e20000100800 */
[----:B0-----:R-:W-:Y:S06]  /*51890*/  BAR.SYNC.DEFER_BLOCKING 0x0 ;  /* 0x0000000000007b1d */ /* 0x001fec0000010000 */
[----:B------:R-:W0:Y:S01]  /*518a0*/  @!P2 SYNCS.CCTL.IV [UR76+0x50008] ;  /* 0x05000800ff00a9b1 */ /* 0x000e22000800004c */
[----:B----4-:R-:W-:-:S13]  /*518b0*/  R2UR UR4, R2 ;  /* 0x00000000020472ca */ /* 0x010fda00000e0000 */
[----:B-1----:R-:W1:Y:S02]  /*518c0*/  LDTM.x64 R24, tmem[UR4] ;  /* 0x00000004001879ee */ /* 0x002e640008340000 */
[----:B-1----:R-:W-:Y:S01]  /*518d0*/  STL.64 [R1+0x200], R24 ;  /* 0x0002001801007387 */ /* 0x002fe20000100a00 */
        /* <DEDUP_REMOVED lines=8> */
[----:B------:R1:W-:Y:S04]  /*51960*/  STL.64 [R1+0x240], R40 ;  /* 0x0002402801007387 */ /* 0x0003e80000100a00 */
[----:B------:R-:W-:Y:S04]  /*51970*/  STL.64 [R1+0x248], R42 ;  /* 0x0002482a01007387 */ /* 0x000fe80000100a00 */
[----:B------:R-:W-:Y:S04]  /*51980*/  STL.64 [R1+0x250], R44 ;  /* 0x0002502c01007387 */ /* 0x000fe80000100a00 */
[----:B------:R-:W-:Y:S01]  /*51990*/  STL.64 [R1+0x258], R46 ;  /* 0x0002582e01007387 */ /* 0x000fe20000100a00 */
[----:B-1----:R-:W-:-:S03]  /*519a0*/  IMAD.MOV.U32 R40, RZ, RZ, R81 ;  /* 0x000000ffff287224 */ /* 0x002fc600078e0051 */
[----:B------:R-:W-:Y:S04]  /*519b0*/  STL.64 [R1+0x260], R48 ;  /* 0x0002603001007387 */ /* 0x000fe80000100a00 */
[----:B------:R-:W-:Y:S04]  /*519c0*/  STL.64 [R1+0x268], R50 ;  /* 0x0002683201007387 */ /* 0x000fe80000100a00 */
[----:B------:R-:W-:Y:S04]  /*519d0*/  STL.64 [R1+0x270], R52 ;  /* 0x0002703401007387 */ /* 0x000fe80000100a00 */
[----:B------:R-:W-:Y:S04]  /*519e0*/  STL.64 [R1+0x278], R54 ;  /* 0x0002783601007387 */ /* 0x000fe80000100a00 */
[----:B------:R-:W-:Y:S04]  /*519f0*/  STL.64 [R1+0x280], R56 ;  /* 0x0002803801007387 */ /* 0x000fe80000100a00 */
[----:B------:R1:W-:Y:S04]  /*51a00*/  STL.64 [R1+0x288], R58 ;  /* 0x0002883a01007387 */ /* 0x0003e80000100a00 */
[----:B------:R4:W-:Y:S04]  /*51a10*/  STL.64 [R1+0x290], R60 ;  /* 0x0002903c01007387 */ /* 0x0009e80000100a00 */
        /* <DEDUP_REMOVED lines=12> */
[----:B------:R3:W-:Y:S04]  /*51ae0*/  STL.64 [R1+0x2f8], R86 ;  /* 0x0002f85601007387 */ /* 0x0007e80000100a00 */
[----:B-1----:R-:W3:Y:S04]  /*51af0*/  LDL.LU R58, [R1+0x2e0] ;  /* 0x0002e000013a7983 */ /* 0x002ee80000300800 */
        /* <DEDUP_REMOVED lines=11> */
[----:B--2---:R-:W2:Y:S04]  /*51bb0*/  LDL.LU R77, [R1+0x2b0] ;  /* 0x0002b000014d7983 */ /* 0x004ea80000300800 */
        /* <DEDUP_REMOVED lines=27> */
[----:B---3--:R-:W3:Y:S04]  /*51d70*/  LDL.LU R87, [R1+0x208] ;  /* 0x0002080001577983 */ /* 0x008ee80000300800 */
[----:B------:R-:W3:Y:S04]  /*51d80*/  LDL.LU R86, [R1+0x204] ;  /* 0x0002040001567983 */ /* 0x000ee80000300800 */
[----:B--2---:R-:W-:Y:S04]  /*51d90*/  STL [R1+0x240c], R77 ;  /* 0x00240c4d01007387 */ /* 0x004fe80000100800 */
        /* <DEDUP_REMOVED lines=36> */
[----:B------:R-:W-:Y:S04]  /*51fe0*/  STL [R1+0x22dc], R0 ;  /* 0x0022dc0001007387 */ /* 0x000fe80000100800 */
[----:B------:R-:W-:Y:S01]  /*51ff0*/  STL [R1+0x22c4], R93 ;  /* 0x0022c45d01007387 */ /* 0x000fe20000100800 */
[----:B-1----:R-:W1:Y:S03]  /*52000*/  LDTM.x64 R4, tmem[UR4+0x40] ;  /* 0x00004004000479ee */ /* 0x002e660008340000 */
[----:B------:R-:W-:Y:S04]  /*52010*/  STL [R1+0x22b4], R91 ;  /* 0x0022b45b01007387 */ /* 0x000fe80000100800 */
[----:B------:R-:W-:Y:S04]  /*52020*/  STL [R1+0x22ac], R89 ;  /* 0x0022ac5901007387 */ /* 0x000fe80000100800 */
[----:B---3--:R-:W-:Y:S04]  /*52030*/  STL [R1+0x22a4], R87 ;  /* 0x0022a45701007387 */ /* 0x008fe80000100800 */
[----:B------:R-:W-:Y:S04]  /*52040*/  STL [R1+0x229c], R86 ;  /* 0x00229c5601007387 */ /* 0x000fe80000100800 */
[----:B-1----:R-:W-:Y:S01]  /*52050*/  STL [R1+0x14c], R23 ;  /* 0x00014c1701007387 */ /* 0x002fe20000100800 */
[----:B------:R-:W-:-:S02]  /*52060*/  IMAD.MOV.U32 R88, RZ, RZ, R20 ;  /* 0x000000ffff587224 */ /* 0x000fc400078e0014 */
[----:B------:R-:W-:Y:S01]  /*52070*/  IMAD.MOV.U32 R83, RZ, RZ, R17 ;  /* 0x000000ffff537224 */ /* 0x000fe200078e0011 */
[----:B------:R-:W-:Y:S01]  /*52080*/  STL [R1+0x154], R25 ;  /* 0x0001541901007387 */ /* 0x000fe20000100800 */
[----:B------:R-:W-:Y:S02]  /*52090*/  IMAD.MOV.U32 R80, RZ, RZ, R14 ;  /* 0x000000ffff507224 */ /* 0x000fe400078e000e */
[----:B------:R-:W-:Y:S01]  /*520a0*/  IMAD.MOV.U32 R75, RZ, RZ, R11 ;  /* 0x000000ffff4b7224 */ /* 0x000fe200078e000b */
[----:B------:R-:W-:Y:S01]  /*520b0*/  STL.64 [R1+0x158], R26 ;  /* 0x0001581a01007387 */ /* 0x000fe20000100a00 */
[----:B------:R-:W-:Y:S02]  /*520c0*/  IMAD.MOV.U32 R72, RZ, RZ, R8 ;  /* 0x000000ffff487224 */ /* 0x000fe400078e0008 */
[----:B------:R-:W-:Y:S01]  /*520d0*/  IMAD.MOV.U32 R69, RZ, RZ, R5 ;  /* 0x000000ffff457224 */ /* 0x000fe200078e0005 */
[----:B------:R-:W-:Y:S01]  /*520e0*/  STL.64 [R1+0x160], R28 ;  /* 0x0001601c01007387 */ /* 0x000fe20000100a00 */
        /* <DEDUP_REMOVED lines=11> */
[----:B------:R-:W-:Y:S01]  /*521a0*/  STL.64 [R1+0x180], R36 ;  /* 0x0001802401007387 */ /* 0x000fe20000100a00 */
        /* <DEDUP_REMOVED lines=22> */
[----:B-1----:R-:W2:Y:S04]  /*52310*/  LDL.LU R65, [R1+0x24c8] ;  /* 0x0024c80001417983 */ /* 0x002ea80000300800 */
[----:B------:R-:W3:Y:S04]  /*52320*/  LDL.LU R62, [R1+0x24c4] ;  /* 0x0024c400013e7983 */ /* 0x000ee80000300800 */
        /* <DEDUP_REMOVED lines=50> */
[----:B--2---:R-:W-:Y:S04]  /*52650*/  STL [R1+0x2468], R65 ;  /* 0x0024684101007387 */ /* 0x004fe80000100800 */
[----:B---3--:R-:W-:Y:S04]  /*52660*/  STL [R1+0x2464], R62 ;  /* 0x0024643e01007387 */ /* 0x008fe80000100800 */
[----:B----4-:R-:W-:Y:S04]  /*52670*/  STL [R1+0x2460], R61 ;  /* 0x0024603d01007387 */ /* 0x010fe80000100800 */
        /* <DEDUP_REMOVED lines=15> */
[----:B------:R1:W-:Y:S04]  /*52770*/  STL [R1+0x2410], R20 ;  /* 0x0024101401007387 */ /* 0x0003e80000100800 */
[----:B------:R-:W-:Y:S04]  /*52780*/  STL [R1+0x2280], R84 ;  /* 0x0022805401007387 */ /* 0x000fe80000100800 */
[----:B------:R-:W-:Y:S01]  /*52790*/  STL [R1+0x227c], R85 ;  /* 0x00227c5501007387 */ /* 0x000fe20000100800 */
[----:B-1----:R-:W1:Y:S03]  /*527a0*/  LDTM.x64 R20, tmem[UR4+0x80] ;  /* 0x00008004001479ee */ /* 0x002e660008340000 */
[----:B------:R-:W-:Y:S04]  /*527b0*/  STL [R1+0x22f4], R85 ;  /* 0x0022f45501007387 */ /* 0x000fe80000100800 */
[----:B------:R-:W-:Y:S04]  /*527c0*/  STL [R1+0x2278], R88 ;  /* 0x0022785801007387 */ /* 0x000fe80000100800 */
[----:B------:R-:W-:Y:S04]  /*527d0*/  STL [R1+0x22fc], R88 ;  /* 0x0022fc5801007387 */ /* 0x000fe80000100800 */
[----:B------:R-:W-:Y:S04]  /*527e0*/  STL [R1+0x2274], R90 ;  /* 0x0022745a01007387 */ /* 0x000fe80000100800 */
[----:B------:R-:W-:Y:S04]  /*527f0*/  STL [R1+0x2300], R90 ;  /* 0x0023005a01007387 */ /* 0x000fe80000100800 */
[----:B------:R-:W-:Y:S01]  /*52800*/  STL [R1+0x2270], R92 ;  /* 0x0022705c01007387 */ /* 0x000fe20000100800 */
[----:B-1----:R-:W-:-:S03]  /*52810*/  IMAD.MOV.U32 R19, RZ, RZ, R82 ;  /* 0x000000ffff137224 */ /* 0x002fc600078e0052 */
[----:B------:R-:W-:Y:S01]  /*52820*/  STL [R1+0x2308], R92 ;  /* 0x0023085c01007387 */ /* 0x000fe20000100800 */
[----:B------:R-:W-:-:S03]  /*52830*/  IMAD.MOV.U32 R13, RZ, RZ, R83 ;  /* 0x000000ffff0d7224 */ /* 0x000fc600078e0053 */
[----:B------:R-:W-:Y:S04]  /*52840*/  STL [R1+0x226c], R2 ;  /* 0x00226c0201007387 */ /* 0x000fe80000100800 */
[----:B------:R-:W-:Y:S04]  /*52850*/  STL [R1+0x230c], R2 ;  /* 0x00230c0201007387 */ /* 0x000fe80000100800 */
[----:B------:R-:W-:Y:S04]  /*52860*/  STL [R1+0x2268], R3 ;  /* 0x0022680301007387 */ /* 0x000fe80000100800 */
[----:B------:R-:W-:Y:S04]  /*52870*/  STL [R1+0x2314], R3 ;  /* 0x0023140301007387 */ /* 0x000fe80000100800 */
[----:B------:R-:W-:Y:S04]  /*52880*/  STL.64 [R1], R20 ;  /* 0x0000001401007387 */ /* 0x000fe80000100a00 */
        /* <DEDUP_REMOVED lines=29> */
[----:B------:R2:W-:Y:S04]  /*52a60*/  STL.64 [R1+0xe8], R78 ;  /* 0x0000e84e01007387 */ /* 0x0005e80000100a00 */
[----:B------:R3:W-:Y:S04]  /*52a70*/  STL [R1+0xf0], R80 ;  /* 0x0000f05001007387 */ /* 0x0007e80000100800 */
[----:B------:R4:W3:Y:S04]  /*52a80*/  LDL.LU R82, [R1+0x2470] ;  /* 0x0024700001527983 */ /* 0x0008e80000300800 */
[----:B-1----:R-:W3:Y:S04]  /*52a90*/  LDL.LU R76, [R1+0x246c] ;  /* 0x00246c00014c7983 */ /* 0x002ee80000300800 */
[----:B------:R-:W3:Y:S04]  /*52aa0*/  LDL.LU R65, [R1+0x2468] ;  /* 0x0024680001417983 */ /* 0x000ee80000300800 */
        /* <DEDUP_REMOVED lines=8> */
[----:B------:R-:W4:Y:S04]  /*52b30*/  LDL.LU.64 R42, [R1+0x2440] ;  /* 0x00244000012a7983 */ /* 0x000f280000300a00 */
        /* <DEDUP_REMOVED lines=66> */
[----:B---3--:R-:W3:Y:S04]  /*52f60*/  LDL.LU R80, [R1+0x4] ;  /* 0x0000040001507983 */ /* 0x008ee80000300800 */
[----:B------:R1:W2:Y:S04]  /*52f70*/  LDL.LU R67, [R1+0x2400] ;  /* 0x0024000001437983 */ /* 0x0002a80000300800 */
[----:B------:R-:W3:Y:S04]  /*52f80*/  LDL.LU R81, [R1] ;  /* 0x0000000001517983 */ /* 0x000ee80000300800 */
[----:B------:R-:W3:Y:S04]  /*52f90*/  LDL.LU R10, [R1+0x23fc] ;  /* 0x0023fc00010a7983 */ /* 0x000ee80000300800 */
[----:B----4-:R-:W-:Y:S04]  /*52fa0*/  STL [R1+0x2344], R73 ;  /* 0x0023444901007387 */ /* 0x010fe80000100800 */
[----:B------:R-:W-:Y:S04]  /*52fb0*/  STL [R1+0x2340], R71 ;  /* 0x0023404701007387 */ /* 0x000fe80000100800 */
[----:B------:R-:W-:Y:S04]  /*52fc0*/  STL [R1+0x2338], R84 ;  /* 0x0023385401007387 */ /* 0x000fe80000100800 */
[----:B------:R-:W-:Y:S04]  /*52fd0*/  STL [R1+0x2334], R70 ;  /* 0x0023344601007387 */ /* 0x000fe80000100800 */
[----:B------:R-:W-:Y:S04]  /*52fe0*/  STL [R1+0x232c], R68 ;  /* 0x00232c4401007387 */ /* 0x000fe80000100800 */
[----:B------:R-:W-:Y:S04]  /*52ff0*/  STL [R1+0x2328], R85 ;  /* 0x0023285501007387 */ /* 0x000fe80000100800 */
[----:B------:R-:W-:Y:S04]  /*53000*/  STL [R1+0x2320], R90 ;  /* 0x0023205a01007387 */ /* 0x000fe80000100800 */
[----:B------:R-:W-:Y:S01]  /*53010*/  STL [R1+0x2318], R2 ;  /* 0x0023180201007387 */ /* 0x000fe20000100800 */
[----:B--2---:R-:W-:-:S03]  /*53020*/  F2FP.F16.F32.PACK_AB R67, R13, R16 ;  /* 0x000000100d43723e */ /* 0x004fc600000000ff */
[----:B------:R-:W2:Y:S04]  /*53030*/  LDL.LU R13, [R1+0x23f8] ;  /* 0x0023f800010d7983 */ /* 0x000ea80000300800 */
[----:B------:R-:W4:Y:S04]  /*53040*/  LDL.LU R16, [R1+0x23f4] ;  /* 0x0023f40001107983 */ /* 0x000f280000300800 */
[----:B------:R0:W-:Y:S04]  /*53050*/  STL [R1+0x328], R67 ;  /* 0x0003284301007387 */ /* 0x0001e80000100800 */
[----:B0-----:R1:W2:Y:S02]  /*53060*/  LDL.LU R67, [R1+0x23f0] ;  /* 0x0023f00001437983 */ /* 0x0012a40000300800 */
[----:B--2---:R-:W-:-:S02]  /*53070*/  F2FP.F16.F32.PACK_AB R67, R19, R25 ;  /* 0x000000191343723e */ /* 0x004fc400000000ff */
[----:B------:R-:W2:Y:S04]  /*53080*/  LDL.LU R19, [R1+0x23ec] ;  /* 0x0023ec0001137983 */ /* 0x000ea80000300800 */
[----:B------:R-:W2:Y:S04]  /*53090*/  LDL.LU R25, [R1+0x23e8] ;  /* 0x0023e80001197983 */ /* 0x000ea80000300800 */
        /* <DEDUP_REMOVED lines=19> */
[----:B------:R1:W2:Y:S04]  /*531d0*/  LDL.LU R22, [R1+0x23b8] ;  /* 0x0023b80001167983 */ /* 0x0002a80000300800 */
[----:B------:R0:W-:Y:S04]  /*531e0*/  STL [R1+0x300], R67 ;  /* 0x0003004301007387 */ /* 0x0001e80000100800 */
[----:B0-----:R1:W2:Y:S02]  /*531f0*/  LDL.LU R67, [R1+0x23b4] ;  /* 0x0023b40001437983 */ /* 0x0012a40000300800 */
[----:B--2---:R-:W-:-:S02]  /*53200*/  F2FP.F16.F32.PACK_AB R67, R31, R40 ;  /* 0x000000281f43723e */ /* 0x004fc400000000ff */
[----:B------:R1:W2:Y:S04]  /*53210*/  LDL.LU R31, [R1+0x23b0] ;  /* 0x0023b000011f7983 */ /* 0x0002a80000300800 */
[----:B------:R1:W2:Y:S04]  /*53220*/  LDL.LU R40, [R1+0x23ac] ;  /* 0x0023ac0001287983 */ /* 0x0002a80000300800 */
[----:B------:R0:W-:Y:S04]  /*53230*/  STL [R1+0x2f8], R67 ;  /* 0x0002f84301007387 */ /* 0x0001e80000100800 */
[----:B0-----:R1:W2:Y:S02]  /*53240*/  LDL.LU R67, [R1+0x23a8] ;  /* 0x0023a80001437983 */ /* 0x0012a40000300800 */
[----:B--2---:R-:W-:-:S02]  /*53250*/  F2FP.F16.F32.PACK_AB R67, R49, R58 ;  /* 0x0000003a3143723e */ /* 0x004fc400000000ff */
[----:B------:R1:W2:Y:S04]  /*53260*/  LDL.LU R49, [R1+0x23a4] ;  /* 0x0023a40001317983 */ /* 0x0002a80000300800 */
[----:B------:R1:W3:Y:S04]  /*53270*/  LDL.LU R58, [R1+0x23a0] ;  /* 0x0023a000013a7983 */ /* 0x0002e80000300800 */
[----:B------:R0:W-:Y:S01]  /*53280*/  STL [R1+0x2f0], R67 ;  /* 0x0002f04301007387 */ /* 0x0001e20000100800 */
[----:B------:R-:W-:-:S03]  /*53290*/  F2FP.F16.F32.PACK_AB R40, R46, R43 ;  /* 0x0000002b2e28723e */ /* 0x000fc600000000ff */
[----:B0-----:R1:W4:Y:S01]  /*532a0*/  LDL.LU R67, [R1+0x239c] ;  /* 0x00239c0001437983 */ /* 0x0013220000300800 */
[----:B--2---:R-:W-:Y:S02]  /*532b0*/  F2FP.F16.F32.PACK_AB R49, R55, R52 ;  /* 0x000000343731723e */ /* 0x004fe400000000ff */
[----:B---3--:R-:W-:Y:S02]  /*532c0*/  F2FP.F16.F32.PACK_AB R58, R64, R61 ;  /* 0x0000003d403a723e */ /* 0x008fe400000000ff */
[----:B------:R1:W2:Y:S04]  /*532d0*/  LDL.LU R64, [R1+0x2398] ;  /* 0x0023980001407983 */ /* 0x0002a80000300800 */
[----:B------:R1:W3:Y:S04]  /*532e0*/  LDL.LU R61, [R1+0x2394] ;  /* 0x00239400013d7983 */ /* 0x0002e80000300800 */
[----:B------:R0:W-:Y:S04]  /*532f0*/  STL [R1+0x2e8], R58 ;  /* 0x0002e83a01007387 */ /* 0x0001e80000100800 */
[----:B0-----:R1:W3:Y:S04]  /*53300*/  LDL.LU R58, [R1+0x2390] ;  /* 0x00239000013a7983 */ /* 0x0012e80000300800 */
[----:B------:R1:W3:Y:S04]  /*53310*/  LDL.LU R55, [R1+0x238c] ;  /* 0x00238c0001377983 */ /* 0x0002e80000300800 */
[----:B------:R1:W3:Y:S04]  /*53320*/  LDL.LU R52, [R1+0x2388] ;  /* 0x0023880001347983 */ /* 0x0002e80000300800 */
[----:B------:R0:W-:Y:S04]  /*53330*/  STL [R1+0x2e0], R49 ;  /* 0x0002e03101007387 */ /* 0x0001e80000100800 */
[----:B0-----:R1:W3:Y:S04]  /*53340*/  LDL.LU R49, [R1+0x2384] ;  /* 0x0023840001317983 */ /* 0x0012e80000300800 */
[----:B------:R1:W3:Y:S04]  /*53350*/  LDL.LU R46, [R1+0x2380] ;  /* 0x00238000012e7983 */ /* 0x0002e80000300800 */
[----:B------:R1:W3:Y:S01]  /*53360*/  LDL.LU R43, [R1+0x237c] ;  /* 0x00237c00012b7983 */ /* 0x0002e20000300800 */
[----:B------:R-:W-:-:S03]  /*53370*/  F2FP.F16.F32.PACK_AB R31, R37, R34 ;  /* 0x00000022251f723e */ /* 0x000fc600000000ff */
[----:B------:R0:W-:Y:S01]  /*53380*/  STL [R1+0x2d8], R40 ;  /* 0x0002d82801007387 */ /* 0x0001e20000100800 */
[----:B------:R-:W-:Y:S02]  /*53390*/  F2FP.F16.F32.PACK_AB R22, R28, R25 ;  /* 0x000000191c16723e */ /* 0x000fe400000000ff */
[----:B------:R-:W-:Y:S01]  /*533a0*/  F2FP.F16.F32.PACK_AB R90, R92, R19 ;  /* 0x000000135c5a723e */ /* 0x000fe200000000ff */
[----:B0-----:R1:W3:Y:S04]  /*533b0*/  LDL.LU R40, [R1+0x2378] ;  /* 0x0023780001287983 */ /* 0x0012e80000300800 */
[----:B------:R1:W3:Y:S04]  /*533c0*/  LDL.LU R37, [R1+0x2374] ;  /* 0x0023740001257983 */ /* 0x0002e80000300800 */
[----:B------:R1:W3:Y:S04]  /*533d0*/  LDL.LU R34, [R1+0x2370] ;  /* 0x0023700001227983 */ /* 0x0002e80000300800 */
[----:B------:R0:W-:Y:S01]  /*533e0*/  STL [R1+0x2d0], R31 ;  /* 0x0002d01f01007387 */ /* 0x0001e20000100800 */
[----:B----4-:R-:W-:-:S02]  /*533f0*/  F2FP.F16.F32.PACK_AB R85, R91, R16 ;  /* 0x000000105b55723e */ /* 0x010fc400000000ff */
[----:B------:R-:W-:Y:S01]  /*53400*/  F2FP.F16.F32.PACK_AB R84, R88, R13 ;  /* 0x0000000d5854723e */ /* 0x000fe200000000ff */
[----:B0-----:R1:W4:Y:S04]  /*53410*/  LDL.LU R31, [R1+0x236c] ;  /* 0x00236c00011f7983 */ /* 0x0013280000300800 */
[----:B------:R1:W4:Y:S04]  /*53420*/  LDL.LU R28, [R1+0x2368] ;  /* 0x00236800011c7983 */ /* 0x0003280000300800 */
[----:B------:R1:W4:Y:S04]  /*53430*/  LDL.LU R25, [R1+0x2364] ;  /* 0x0023640001197983 */ /* 0x0003280000300800 */
[----:B------:R0:W-:Y:S01]  /*53440*/  STL [R1+0x2cc], R22 ;  /* 0x0002cc1601007387 */ /* 0x0001e20000100800 */
[----:B------:R-:W-:-:S02]  /*53450*/  F2FP.F16.F32.PACK_AB R73, R83, R10 ;  /* 0x0000000a5349723e */ /* 0x000fc400000000ff */
[----:B------:R-:W-:Y:S02]  /*53460*/  F2FP.F16.F32.PACK_AB R71, R75, R7 ;  /* 0x000000074b47723e */ /* 0x000fe400000000ff */
[----:B------:R-:W-:Y:S01]  /*53470*/  F2FP.F16.F32.PACK_AB R70, R74, R4 ;  /* 0x000000044a46723e */ /* 0x000fe200000000ff */
[----:B0-----:R1:W4:Y:S04]  /*53480*/  LDL.LU R22, [R1+0x2360] ;  /* 0x0023600001167983 */ /* 0x0013280000300800 */
[----:B------:R1:W4:Y:S04]  /*53490*/  LDL.LU R19, [R1+0x235c] ;  /* 0x00235c0001137983 */ /* 0x0003280000300800 */
[----:B------:R1:W4:Y:S04]  /*534a0*/  LDL.LU R16, [R1+0x2358] ;  /* 0x0023580001107983 */ /* 0x0003280000300800 */
[----:B------:R-:W-:Y:S04]  /*534b0*/  STL [R1+0x2c8], R90 ;  /* 0x0002c85a01007387 */ /* 0x000fe80000100800 */
[----:B------:R1:W4:Y:S01]  /*534c0*/  LDL.LU R13, [R1+0x2354] ;  /* 0x00235400010d7983 */ /* 0x0003220000300800 */
[----:B------:R-:W-:-:S03]  /*534d0*/  F2FP.F16.F32.PACK_AB R68, R72, R77 ;  /* 0x0000004d4844723e */ /* 0x000fc600000000ff */
[----:B------:R-:W-:Y:S01]  /*534e0*/  STL [R1+0x2c4], R85 ;  /* 0x0002c45501007387 */ /* 0x000fe20000100800 */
[----:B------:R-:W-:Y:S02]  /*534f0*/  F2FP.F16.F32.PACK_AB R67, R69, R76 ;  /* 0x0000004c4543723e */ /* 0x000fe400000000ff */
[----:B------:R-:W-:Y:S01]  /*53500*/  F2FP.F16.F32.PACK_AB R2, R3, R42 ;  /* 0x0000002a0302723e */ /* 0x000fe200000000ff */
[----:B------:R1:W4:Y:S01]  /*53510*/  LDL.LU R10, [R1+0x2350] ;  /* 0x00235000010a7983 */ /* 0x0003220000300800 */
[----:B------:R-:W0:Y:S03]  /*53520*/  LDC.64 R76, c[0x0][0x398] ;  /* 0x0000e600ff4c7b82 */ /* 0x000e260000000a00 */
[----:B------:R-:W-:Y:S04]  /*53530*/  STL [R1+0x2c0], R84 ;  /* 0x0002c05401007387 */ /* 0x000fe80000100800 */
[----:B------:R1:W4:Y:S04]  /*53540*/  LDL.LU R7, [R1+0x234c] ;  /* 0x00234c0001077983 */ /* 0x0003280000300800 */
[----:B------:R0:W-:Y:S04]  /*53550*/  STL [R1+0x2bc], R73 ;  /* 0x0002bc4901007387 */ /* 0x0001e80000100800 */
[----:B------:R1:W4:Y:S04]  /*53560*/  LDL.LU R4, [R1+0x2348] ;  /* 0x0023480001047983 */ /* 0x0003280000300800 */
[----:B------:R0:W-:Y:S04]  /*53570*/  STL [R1+0x2b8], R71 ;  /* 0x0002b84701007387 */ /* 0x0001e80000100800 */
[----:B------:R0:W-:Y:S04]  /*53580*/  STL [R1+0x2b4], R70 ;  /* 0x0002b44601007387 */ /* 0x0001e80000100800 */
[----:B------:R0:W-:Y:S04]  /*53590*/  STL [R1+0x2b0], R68 ;  /* 0x0002b04401007387 */ /* 0x0001e80000100800 */
[----:B------:R-:W-:Y:S01]  /*535a0*/  STL [R1+0x2ac], R67 ;  /* 0x0002ac4301007387 */ /* 0x000fe20000100800 */
[----:B--2---:R-:W-:-:S02]  /*535b0*/  F2FP.F16.F32.PACK_AB R64, R66, R65 ;  /* 0x000000414240723e */ /* 0x004fc400000000ff */
[----:B---3--:R-:W-:-:S03]  /*535c0*/  F2FP.F16.F32.PACK_AB R61, R63, R62 ;  /* 0x0000003e3f3d723e */ /* 0x008fc600000000ff */
[----:B------:R-:W-:Y:S04]  /*535d0*/  STL [R1+0x2a8], R64 ;  /* 0x0002a84001007387 */ /* 0x000fe80000100800 */
[----:B------:R-:W-:Y:S01]  /*535e0*/  STL [R1+0x2a4], R61 ;  /* 0x0002a43d01007387 */ /* 0x000fe20000100800 */
[----:B------:R-:W-:Y:S02]  /*535f0*/  F2FP.F16.F32.PACK_AB R58, R60, R59 ;  /* 0x0000003b3c3a723e */ /* 0x000fe400000000ff */
[----:B------:R-:W-:-:S03]  /*53600*/  F2FP.F16.F32.PACK_AB R55, R57, R56 ;  /* 0x000000383937723e */ /* 0x000fc600000000ff */
[----:B------:R-:W-:Y:S01]  /*53610*/  STL [R1+0x2a0], R58 ;  /* 0x0002a03a01007387 */ /* 0x000fe20000100800 */
[----:B------:R-:W-:-:S03]  /*53620*/  F2FP.F16.F32.PACK_AB R52, R54, R53 ;  /* 0x000000353634723e */ /* 0x000fc600000000ff */
[----:B------:R-:W-:Y:S04]  /*53630*/  STL [R1+0x29c], R55 ;  /* 0x00029c3701007387 */ /* 0x000fe80000100800 */
[----:B------:R-:W-:Y:S01]  /*53640*/  STL [R1+0x298], R52 ;  /* 0x0002983401007387 */ /* 0x000fe20000100800 */
[----:B------:R-:W-:Y:S02]  /*53650*/  F2FP.F16.F32.PACK_AB R49, R51, R50 ;  /* 0x000000323331723e */ /* 0x000fe400000000ff */
[----:B------:R-:W-:-:S03]  /*53660*/  F2FP.F16.F32.PACK_AB R46, R48, R47 ;  /* 0x0000002f302e723e */ /* 0x000fc600000000ff */
[----:B------:R-:W-:Y:S01]  /*53670*/  STL [R1+0x294], R49 ;  /* 0x0002943101007387 */ /* 0x000fe20000100800 */
[----:B------:R-:W-:-:S03]  /*53680*/  F2FP.F16.F32.PACK_AB R43, R45, R44 ;  /* 0x0000002c2d2b723e */ /* 0x000fc600000000ff */
[----:B------:R-:W-:Y:S04]  /*53690*/  STL [R1+0x290], R46 ;  /* 0x0002902e01007387 */ /* 0x000fe80000100800 */
[----:B0-----:R-:W2:Y:S04]  /*536a0*/  LDL.LU R73, [R1+0x50] ;  /* 0x0000500001497983 */ /* 0x001ea80000300800 */
[----:B------:R-:W-:Y:S04]  /*536b0*/  STL [R1+0x28c], R43 ;  /* 0x00028c2b01007387 */ /* 0x000fe80000100800 */
[----:B------:R-:W2:Y:S04]  /*536c0*/  LDL.LU R71, [R1+0x250] ;  /* 0x0002500001477983 */ /* 0x000ea80000300800 */
[----:B------:R0:W-:Y:S04]  /*536d0*/  STL [R1+0x288], R2 ;  /* 0x0002880201007387 */ /* 0x0001e80000100800 */
[----:B------:R-:W3:Y:S04]  /*536e0*/  LDL.LU R84, [R1+0x4c] ;  /* 0x00004c0001547983 */ /* 0x000ee80000300800 */
[----:B------:R-:W3:Y:S04]  /*536f0*/  LDL.LU R70, [R1+0x24c] ;  /* 0x00024c0001467983 */ /* 0x000ee80000300800 */
[----:B------:R-:W3:Y:S04]  /*53700*/  LDL.LU R68, [R1+0x48] ;  /* 0x0000480001447983 */ /* 0x000ee80000300800 */
[----:B------:R-:W3:Y:S04]  /*53710*/  LDL.LU R85, [R1+0x248] ;  /* 0x0002480001557983 */ /* 0x000ee80000300800 */
[----:B------:R-:W3:Y:S01]  /*53720*/  LDL.LU R90, [R1+0x44] ;  /* 0x00004400015a7983 */ /* 0x000ee20000300800 */
[----:B------:R-:W-:-:S03]  /*53730*/  F2FP.F16.F32.PACK_AB R40, R0, R41 ;  /* 0x000000290028723e */ /* 0x000fc600000000ff */
[----:B------:R-:W3:Y:S01]  /*53740*/  LDL.LU R75, [R1+0x244] ;  /* 0x00024400014b7983 */ /* 0x000ee20000300800 */
[----:B------:R-:W-:-:S03]  /*53750*/  F2FP.F16.F32.PACK_AB R37, R39, R38 ;  /* 0x000000262725723e */ /* 0x000fc600000000ff */
[----:B0-----:R-:W3:Y:S01]  /*53760*/  LDL.LU R2, [R1+0x40] ;  /* 0x0000400001027983 */ /* 0x001ee20000300800 */
[----:B------:R-:W-:-:S03]  /*53770*/  F2FP.F16.F32.PACK_AB R34, R36, R35 ;  /* 0x000000232422723e */ /* 0x000fc600000000ff */
[----:B------:R-:W3:Y:S01]  /*53780*/  LDL.LU R3, [R1+0x240] ;  /* 0x0002400001037983 */ /* 0x000ee20000300800 */
[----:B----4-:R-:W-:-:S03]  /*53790*/  F2FP.F16.F32.PACK_AB R31, R33, R32 ;  /* 0x00000020211f723e */ /* 0x010fc600000000ff */
[----:B------:R-:W4:Y:S04]  /*537a0*/  LDL.LU R92, [R1+0x23c] ;  /* 0x00023c00015c7983 */ /* 0x000f280000300800 */
[----:B------:R-:W3:Y:S01]  /*537b0*/  LDL.LU R88, [R1+0x238] ;  /* 0x0002380001587983 */ /* 0x000ee20000300800 */
[----:B------:R-:W-:-:S03]  /*537c0*/  F2FP.F16.F32.PACK_AB R28, R30, R29 ;  /* 0x0000001d1e1c723e */ /* 0x000fc600000000ff */
[----:B------:R-:W3:Y:S01]  /*537d0*/  LDL.LU R83, [R1+0x234] ;  /* 0x0002340001537983 */ /* 0x000ee20000300800 */
[----:B------:R-:W-:-:S03]  /*537e0*/  F2FP.F16.F32.PACK_AB R25, R27, R26 ;  /* 0x0000001a1b19723e */ /* 0x000fc600000000ff */
[----:B------:R-:W3:Y:S04]  /*537f0*/  LDL.LU R69, [R1+0x230] ;  /* 0x0002300001457983 */ /* 0x000ee80000300800 */
[----:B------:R-:W3:Y:S01]  /*53800*/  LDL.LU R0, [R1+0x22c] ;  /* 0x00022c0001007983 */ /* 0x000ee20000300800 */
[----:B------:R-:W-:-:S03]  /*53810*/  F2FP.F16.F32.PACK_AB R22, R24, R23 ;  /* 0x000000171816723e */ /* 0x000fc600000000ff */
[----:B------:R-:W-:Y:S01]  /*53820*/  STL [R1+0x284], R40 ;  /* 0x0002842801007387 */ /* 0x000fe20000100800 */
[----:B------:R-:W-:-:S03]  /*53830*/  F2FP.F16.F32.PACK_AB R19, R21, R20 ;  /* 0x000000141513723e */ /* 0x000fc600000000ff */
[----:B------:R-:W-:Y:S01]  /*53840*/  STL [R1+0x280], R37 ;  /* 0x0002802501007387 */ /* 0x000fe20000100800 */
[----:B------:R-:W-:-:S03]  /*53850*/  F2FP.F16.F32.PACK_AB R16, R18, R17 ;  /* 0x000000111210723e */ /* 0x000fc600000000ff */
[----:B------:R-:W-:Y:S04]  /*53860*/  STL [R1+0x27c], R34 ;  /* 0x00027c2201007387 */ /* 0x000fe80000100800 */
[----:B------:R-:W-:Y:S01]  /*53870*/  STL [R1+0x278], R31 ;  /* 0x0002781f01007387 */ /* 0x000fe20000100800 */
[----:B------:R-:W-:-:S03]  /*53880*/  F2FP.F16.F32.PACK_AB R13, R15, R14 ;  /* 0x0000000e0f0d723e */ /* 0x000fc600000000ff */
[----:B------:R-:W3:Y:S01]  /*53890*/  LDL.LU R72, [R1+0x224] ;  /* 0x0002240001487983 */ /* 0x000ee20000300800 */
[----:B------:R-:W-:-:S03]  /*538a0*/  F2FP.F16.F32.PACK_AB R10, R12, R11 ;  /* 0x0000000b0c0a723e */ /* 0x000fc600000000ff */
[----:B------:R-:W-:Y:S04]  /*538b0*/  STL [R1+0x274], R28 ;  /* 0x0002741c01007387 */ /* 0x000fe80000100800 */
[----:B------:R-:W-:Y:S01]  /*538c0*/  STL [R1+0x270], R25 ;  /* 0x0002701901007387 */ /* 0x000fe20000100800 */
[----:B------:R-:W-:-:S03]  /*538d0*/  F2FP.F16.F32.PACK_AB R7, R9, R8 ;  /* 0x000000080907723e */ /* 0x000fc600000000ff */
[----:B------:R-:W3:Y:S04]  /*538e0*/  LDL.LU R74, [R1+0x220] ;  /* 0x00022000014a7983 */ /* 0x000ee80000300800 */
[----:B------:R-:W-:Y:S01]  /*538f0*/  STL [R1+0x26c], R22 ;  /* 0x00026c1601007387 */ /* 0x000fe20000100800 */
[----:B------:R-:W-:-:S03]  /*53900*/  F2FP.F16.F32.PACK_AB R4, R6, R5 ;  /* 0x000000050604723e */ /* 0x000fc600000000ff */
[----:B------:R-:W-:Y:S04]  /*53910*/  STL [R1+0x268], R19 ;  /* 0x0002681301007387 */ /* 0x000fe80000100800 */
[----:B------:R-:W-:Y:S04]  /*53920*/  STL [R1+0x264], R16 ;  /* 0x0002641001007387 */ /* 0x000fe80000100800 */
[----:B------:R-:W3:Y:S04]  /*53930*/  LDL.LU R91, [R1+0x214] ;  /* 0x00021400015b7983 */ /* 0x000ee80000300800 */
[----:B------:R-:W-:Y:S04]  /*53940*/  STL [R1+0x260], R13 ;  /* 0x0002600d01007387 */ /* 0x000fe80000100800 */
[----:B------:R-:W-:Y:S04]  /*53950*/  STL [R1+0x25c], R10 ;  /* 0x00025c0a01007387 */ /* 0x000fe80000100800 */
[----:B------:R-:W-:Y:S04]  /*53960*/  STL [R1+0x258], R7 ;  /* 0x0002580701007387 */ /* 0x000fe80000100800 */
[----:B------:R0:W-:Y:S04]  /*53970*/  STL [R1+0x21b0], R76 ;  /* 0x0021b04c01007387 */ /* 0x0001e80000100800 */
[----:B------:R1:W-:Y:S04]  /*53980*/  STL [R1+0x254], R4 ;  /* 0x0002540401007387 */ /* 0x0003e80000100800 */
[----:B0-----:R-:W3:Y:S01]  /*53990*/  LDL.LU R76, [R1+0x21c] ;  /* 0x00021c00014c7983 */ /* 0x001ee20000300800 */
[----:B-1----:R-:W0:Y:S01]  /*539a0*/  LDTM.x64 R4, tmem[UR4+0xc0] ;  /* 0x0000c004000479ee */ /* 0x002e220008340000 */
[----:B--2---:R-:W-:-:S02]  /*539b0*/  F2FP.F16.F32.PACK_AB R82, R73, R71 ;  /* 0x000000474952723e */ /* 0x004fc400000000ff */
[----:B------:R-:W2:Y:S04]  /*539c0*/  LDL.LU R73, [R1+0x2344] ;  /* 0x0023440001497983 */ /* 0x000ea80000300800 */
[----:B------:R-:W2:Y:S04]  /*539d0*/  LDL.LU R71, [R1+0x2340] ;  /* 0x0023400001477983 */ /* 0x000ea80000300800 */
[----:B------:R1:W-:Y:S04]  /*539e0*/  STL [R1+0x250], R82 ;  /* 0x0002505201007387 */ /* 0x0003e80000100800 */
[----:B-1----:R1:W3:Y:S02]  /*539f0*/  LDL.LU R82, [R1+0x233c] ;  /* 0x00233c0001527983 */ /* 0x0022e40000300800 */
[----:B---3--:R-:W-:-:S02]  /*53a00*/  F2FP.F16.F32.PACK_AB R82, R84, R70 ;  /* 0x000000465452723e */ /* 0x008fc400000000ff */
[----:B------:R-:W3:Y:S04]  /*53a10*/  LDL.LU R84, [R1+0x2338] ;  /* 0x0023380001547983 */ /* 0x000ee80000300800 */
        /* <DEDUP_REMOVED lines=12> */
[----:B0-----:R-:W3:Y:S01]  /*53ae0*/  LDL.LU R82, [R1+0x200] ;  /* 0x0002000001527983 */ /* 0x001ee20000300800 */
[----:B--2---:R-:W-:-:S03]  /*53af0*/  F2FP.F16.F32.PACK_AB R75, R2, R3 ;  /* 0x00000003024b723e */ /* 0x004fc600000000ff */
[----:B------:R-:W4:Y:S04]  /*53b00*/  LDL.LU R2, [R1+0x2318] ;  /* 0x0023180001027983 */ /* 0x000f280000300800 */
[----:B------:R1:W2:Y:S04]  /*53b10*/  LDL.LU R3, [R1+0x2314] ;  /* 0x0023140001037983 */ /* 0x0002a80000300800 */
[----:B------:R0:W-:Y:S04]  /*53b20*/  STL [R1+0x240], R75 ;  /* 0x0002404b01007387 */ /* 0x0001e80000100800 */
[----:B0-----:R1:W4:Y:S02]  /*53b30*/  LDL.LU R75, [R1+0x2310] ;  /* 0x00231000014b7983 */ /* 0x0013240000300800 */
[----:B----4-:R-:W-:-:S02]  /*53b40*/  F2FP.F16.F32.PACK_AB R75, R2, R92 ;  /* 0x0000005c024b723e */ /* 0x010fc400000000ff */
[----:B------:R1:W4:Y:S04]  /*53b50*/  LDL.LU R2, [R1+0x230c] ;  /* 0x00230c0001027983 */ /* 0x0003280000300800 */
[----:B------:R1:W2:Y:S04]  /*53b60*/  LDL.LU R92, [R1+0x2308] ;  /* 0x00230800015c7983 */ /* 0x0002a80000300800 */
[----:B------:R0:W-:Y:S04]  /*53b70*/  STL [R1+0x23c], R75 ;  /* 0x00023c4b01007387 */ /* 0x0001e80000100800 */
[----:B0-----:R1:W2:Y:S02]  /*53b80*/  LDL.LU R75, [R1+0x2304] ;  /* 0x00230400014b7983 */ /* 0x0012a40000300800 */
[----:B--2---:R-:W-:-:S02]  /*53b90*/  F2FP.F16.F32.PACK_AB R75, R90, R88 ;  /* 0x000000585a4b723e */ /* 0x004fc400000000ff */
[----:B------:R1:W2:Y:S04]  /*53ba0*/  LDL.LU R90, [R1+0x2300] ;  /* 0x00230000015a7983 */ /* 0x0002a80000300800 */
[----:B------:R1:W3:Y:S04]  /*53bb0*/  LDL.LU R88, [R1+0x22fc] ;  /* 0x0022fc0001587983 */ /* 0x0002e80000300800 */
[----:B------:R0:W-:Y:S04]  /*53bc0*/  STL [R1+0x238], R75 ;  /* 0x0002384b01007387 */ /* 0x0001e80000100800 */
[----:B0-----:R1:W2:Y:S02]  /*53bd0*/  LDL.LU R75, [R1+0x22f8] ;  /* 0x0022f800014b7983 */ /* 0x0012a40000300800 */
[----:B--2---:R-:W-:-:S02]  /*53be0*/  F2FP.F16.F32.PACK_AB R75, R85, R83 ;  /* 0x00000053554b723e */ /* 0x004fc400000000ff */
[----:B------:R1:W2:Y:S04]  /*53bf0*/  LDL.LU R85, [R1+0x22f4] ;  /* 0x0022f40001557983 */ /* 0x0002a80000300800 */
[----:B------:R1:W2:Y:S04]  /*53c00*/  LDL.LU R83, [R1+0x22f0] ;  /* 0x0022f00001537983 */ /* 0x0002a80000300800 */
[----:B------:R0:W-:Y:S01]  /*53c10*/  STL [R1+0x234], R75 ;  /* 0x0002344b01007387 */ /* 0x0001e20000100800 */
[----:B------:R-:W-:-:S03]  /*53c20*/  F2FP.F16.F32.PACK_AB R90, R70, R0 ;  /* 0x00000000465a723e */ /* 0x000fc600000000ff */
[----:B0-----:R1:W3:Y:S01]  /*53c30*/  LDL.LU R75, [R1+0x22ec] ;  /* 0x0022ec00014b7983 */ /* 0x0012e20000300800 */
[----:B--2---:R-:W-:-:S03]  /*53c40*/  F2FP.F16.F32.PACK_AB R83, R68, R69 ;  /* 0x000000454453723e */ /* 0x004fc600000000ff */
[----:B------:R-:W2:Y:S04]  /*53c50*/  LDL.LU R68, [R1+0x22e8] ;  /* 0x0022e80001447983 */ /* 0x000ea80000300800 */
[----:B------:R-:W2:Y:S04]  /*53c60*/  LDL.LU R69, [R1+0x22e4] ;  /* 0x0022e40001457983 */ /* 0x000ea80000300800 */
[----:B------:R0:W-:Y:S04]  /*53c70*/  STL [R1+0x230], R83 ;  /* 0x0002305301007387 */ /* 0x0001e80000100800 */
[----:B0-----:R-:W2:Y:S04]  /*53c80*/  LDL.LU R83, [R1+0x1fc] ;  /* 0x0001fc0001537983 */ /* 0x001ea80000300800 */
[----:B------:R-:W2:Y:S04]  /*53c90*/  LDL.LU R70, [R1+0x22e0] ;  /* 0x0022e00001467983 */ /* 0x000ea80000300800 */
[----:B------:R-:W2:Y:S01]  /*53ca0*/  LDL.LU R0, [R1+0x22dc] ;  /* 0x0022dc0001007983 */ /* 0x000ea20000300800 */
[----:B------:R-:W-:-:S02]  /*53cb0*/  F2FP.F16.F32.PACK_AB R92, R71, R72 ;  /* 0x00000048475c723e */ /* 0x000fc400000000ff */
[----:B---3--:R-:W-:Y:S02]  /*53cc0*/  F2FP.F16.F32.PACK_AB R75, R73, R74 ;  /* 0x0000004a494b723e */ /* 0x008fe400000000ff */
[----:B----4-:R-:W-:Y:S02]  /*53cd0*/  F2FP.F16.F32.PACK_AB R2, R93, R76 ;  /* 0x0000004c5d02723e */ /* 0x010fe400000000ff */
[----:B--2---:R-:W-:Y:S02]  /*53ce0*/  F2FP.F16.F32.PACK_AB R88, R84, R0 ;  /* 0x000000005458723e */ /* 0x004fe400000000ff */
[----:B------:R-:W2:Y:S04]  /*53cf0*/  LDL R0, [R1+0x568] ;  /* 0x0005680001007983 */ /* 0x000ea80000100800 */
[----:B------:R-:W-:Y:S04]  /*53d00*/  STL [R1+0x22c], R90 ;  /* 0x00022c5a01007387 */ /* 0x000fe80000100800 */
[----:B------:R-:W3:Y:S04]  /*53d10*/  LDL.LU R84, [R1+0x1f8] ;  /* 0x0001f80001547983 */ /* 0x000ee80000300800 */
[----:B------:R0:W-:Y:S04]  /*53d20*/  STL [R1+0x228], R88 ;  /* 0x0002285801007387 */ /* 0x0001e80000100800 */
[----:B0-----:R-:W4:Y:S04]  /*53d30*/  LDL.LU R88, [R1+0x1f4] ;  /* 0x0001f40001587983 */ /* 0x001f280000300800 */
[----:B------:R-:W2:Y:S04]  /*53d40*/  LDL.LU R90, [R1+0x1ec] ;  /* 0x0001ec00015a7983 */ /* 0x000ea80000300800 */
[----:B------:R-:W2:Y:S04]  /*53d50*/  LDL.LU R71, [R1+0x22d8] ;  /* 0x0022d80001477983 */ /* 0x000ea80000300800 */
[----:B------:R-:W2:Y:S04]  /*53d60*/  LDL.LU R72, [R1+0x22d4] ;  /* 0x0022d40001487983 */ /* 0x000ea80000300800 */
[----:B------:R0:W-:Y:S04]  /*53d70*/  STL [R1+0x224], R92 ;  /* 0x0002245c01007387 */ /* 0x0001e80000100800 */
[----:B0-----:R-:W2:Y:S04]  /*53d80*/  LDL.LU R92, [R1+0x1e8] ;  /* 0x0001e800015c7983 */ /* 0x001ea80000300800 */
[----:B------:R-:W2:Y:S04]  /*53d90*/  LDL.LU R73, [R1+0x22d0] ;  /* 0x0022d00001497983 */ /* 0x000ea80000300800 */
[----:B------:R-:W2:Y:S04]  /*53da0*/  LDL.LU R74, [R1+0x22cc] ;  /* 0x0022cc00014a7983 */ /* 0x000ea80000300800 */
[----:B------:R0:W-:Y:S04]  /*53db0*/  STL [R1+0x220], R75 ;  /* 0x0002204b01007387 */ /* 0x0001e80000100800 */
[----:B0-----:R-:W2:Y:S04]  /*53dc0*/  LDL.LU R75, [R1+0x22c8] ;  /* 0x0022c800014b7983 */ /* 0x001ea80000300800 */
[----:B------:R-:W2:Y:S04]  /*53dd0*/  LDL.LU R93, [R1+0x22c4] ;  /* 0x0022c400015d7983 */ /* 0x000ea80000300800 */
[----:B------:R-:W3:Y:S04]  /*53de0*/  LDL.LU R76, [R1+0x1dc] ;  /* 0x0001dc00014c7983 */ /* 0x000ee80000300800 */
[----:B------:R0:W-:Y:S04]  /*53df0*/  STL [R1+0x21c], R2 ;  /* 0x00021c0201007387 */ /* 0x0001e80000100800 */
[----:B0-----:R-:W3:Y:S01]  /*53e00*/  LDL.LU R2, [R1+0x1d8] ;  /* 0x0001d80001027983 */ /* 0x001ee20000300800 */
[----:B--2---:R-:W-:-:S03]  /*53e10*/  F2FP.F16.F32.PACK_AB R3, R78, R93 ;  /* 0x0000005d4e03723e */ /* 0x004fc600000000ff */
[----:B------:R-:W2:Y:S04]  /*53e20*/  LDL.LU R78, [R1+0x22c0] ;  /* 0x0022c000014e7983 */ /* 0x000ea80000300800 */
[----:B------:R1:W2:Y:S04]  /*53e30*/  LDL.LU R93, [R1+0x22bc] ;  /* 0x0022bc00015d7983 */ /* 0x0002a80000300800 */
[----:B------:R0:W-:Y:S04]  /*53e40*/  STL [R1+0x218], R3 ;  /* 0x0002180301007387 */ /* 0x0001e80000100800 */
[----:B0-----:R-:W3:Y:S01]  /*53e50*/  LDL.LU R3, [R1+0x1d4] ;  /* 0x0001d40001037983 */ /* 0x001ee20000300800 */
[----:B--2---:R-:W-:-:S03]  /*53e60*/  F2FP.F16.F32.PACK_AB R93, R79, R91 ;  /* 0x0000005b4f5d723e */ /* 0x004fc600000000ff */
[----:B------:R-:W2:Y:S04]  /*53e70*/  LDL.LU R79, [R1+0x22b8] ;  /* 0x0022b800014f7983 */ /* 0x000ea80000300800 */
[----:B------:R-:W2:Y:S04]  /*53e80*/  LDL.LU R91, [R1+0x22b4] ;  /* 0x0022b400015b7983 */ /* 0x000ea80000300800 */
[----:B------:R0:W-:Y:S04]  /*53e90*/  STL [R1+0x214], R93 ;  /* 0x0002145d01007387 */ /* 0x0001e80000100800 */
[----:B0-----:R1:W2:Y:S02]  /*53ea0*/  LDL.LU R93, [R1+0x22b0] ;  /* 0x0022b000015d7983 */ /* 0x0012a40000300800 */
[----:B--2---:R-:W-:-:S02]  /*53eb0*/  F2FP.F16.F32.PACK_AB R93, R89, R91 ;  /* 0x0000005b595d723e */ /* 0x004fc400000000ff */
[----:B------:R-:W2:Y:S04]  /*53ec0*/  LDL.LU R89, [R1+0x22ac] ;  /* 0x0022ac0001597983 */ /* 0x000ea80000300800 */
[----:B------:R1:W2:Y:S04]  /*53ed0*/  LDL.LU R91, [R1+0x22a8] ;  /* 0x0022a800015b7983 */ /* 0x0002a80000300800 */
[----:B------:R-:W-:Y:S01]  /*53ee0*/  STL [R1+0x21ac], R93 ;  /* 0x0021ac5d01007387 */ /* 0x000fe20000100800 */
[----:B--2---:R-:W-:-:S03]  /*53ef0*/  F2FP.F16.F32.PACK_AB R91, R87, R89 ;  /* 0x00000059575b723e */ /* 0x004fc600000000ff */
[----:B------:R-:W2:Y:S04]  /*53f00*/  LDL.LU R87, [R1+0x22a4] ;  /* 0x0022a40001577983 */ /* 0x000ea80000300800 */
[----:B------:R1:W2:Y:S04]  /*53f10*/  LDL.LU R89, [R1+0x22a0] ;  /* 0x0022a00001597983 */ /* 0x0002a80000300800 */
[----:B------:R0:W-:Y:S04]  /*53f20*/  STL [R1+0x21b4], R91 ;  /* 0x0021b45b01007387 */ /* 0x0001e80000100800 */
[----:B0-----:R-:W3:Y:S01]  /*53f30*/  LDL.LU R91, [R1+0x1e4] ;  /* 0x0001e400015b7983 */ /* 0x001ee20000300800 */
[----:B------:R-:W-:Y:S01]  /*53f40*/  VIADD R0, R0, 0x7f ;  /* 0x0000007f00007836 */ /* 0x000fe20000000000 */
[----:B--2---:R-:W-:-:S02]  /*53f50*/  F2FP.F16.F32.PACK_AB R89, R86, R87 ;  /* 0x000000575659723e */ /* 0x004fc400000000ff */
[----:B------:R-:W2:Y:S04]  /*53f60*/  LDL.LU R86, [R1+0x229c] ;  /* 0x00229c0001567983 */ /* 0x000ea80000300800 */
[----:B------:R1:W2:Y:S04]  /*53f70*/  LDL.LU R87, [R1+0x2298] ;  /* 0x0022980001577983 */ /* 0x0002a80000300800 */
[----:B------:R0:W-:Y:S01]  /*53f80*/  STL [R1+0x21b8], R89 ;  /* 0x0021b85901007387 */ /* 0x0001e20000100800 */
[----:B--2---:R-:W-:-:S03]  /*53f90*/  F2FP.F16.F32.PACK_AB R87, R80, R86 ;  /* 0x000000565057723e */ /* 0x004fc600000000ff */
[----:B------:R-:W2:Y:S04]  /*53fa0*/  LDL.LU R80, [R1+0x2294] ;  /* 0x0022940001507983 */ /* 0x000ea80000300800 */
[----:B------:R1:W2:Y:S04]  /*53fb0*/  LDL.LU R86, [R1+0x2290] ;  /* 0x0022900001567983 */ /* 0x0002a80000300800 */
[----:B------:R-:W-:Y:S01]  /*53fc0*/  STL [R1+0x21bc], R87 ;  /* 0x0021bc5701007387 */ /* 0x000fe20000100800 */
[----:B------:R-:W-:Y:S02]  /*53fd0*/  ISETP.GE.AND P0, PT, R0, R77, PT ;  /* 0x0000004d0000720c */ /* 0x000fe40003f06270 */
[----:B0-----:R-:W-:-:S02]  /*53fe0*/  F2FP.F16.F32.PACK_AB R89, R67, R83 ;  /* 0x000000534359723e */ /* 0x001fc400000000ff */
[----:B--2---:R-:W-:Y:S02]  /*53ff0*/  F2FP.F16.F32.PACK_AB R86, R81, R82 ;  /* 0x000000525156723e */ /* 0x004fe400000000ff */
[----:B------:R-:W2:Y:S04]  /*54000*/  LDL.LU R81, [R1+0x228c] ;  /* 0x00228c0001517983 */ /* 0x000ea80000300800 */
[----:B------:R-:W2:Y:S04]  /*54010*/  LDL.LU R82, [R1+0x2288] ;  /* 0x0022880001527983 */ /* 0x000ea80000300800 */
[----:B------:R0:W-:Y:S04]  /*54020*/  STL [R1+0x21c4], R86 ;  /* 0x0021c45601007387 */ /* 0x0001e80000100800 */
[----:B0-----:R-:W2:Y:S04]  /*54030*/  LDL.LU R86, [R1+0x1d0] ;  /* 0x0001d00001567983 */ /* 0x001ea80000300800 */
[----:B------:R0:W-:Y:S04]  /*54040*/  STL [R1+0x2218], R77 ;  /* 0x0022184d01007387 */ /* 0x0001e80000100800 */
[----:B0-----:R-:W2:Y:S04]  /*54050*/  LDL.LU R77, [R1+0x1e0] ;  /* 0x0001e000014d7983 */ /* 0x001ea80000300800 */
[----:B------:R-:W2:Y:S04]  /*54060*/  LDL.LU R83, [R1+0x2284] ;  /* 0x0022840001537983 */ /* 0x000ea80000300800 */
[----:B------:R-:W2:Y:S01]  /*54070*/  LDL.LU R67, [R1+0x1f0] ;  /* 0x0001f00001437983 */ /* 0x000ea20000300800 */
[----:B---3--:R-:W-:-:S02]  /*54080*/  F2FP.F16.F32.PACK_AB R85, R66, R84 ;  /* 0x000000544255723e */ /* 0x008fc400000000ff */
[----:B----4-:R-:W-:Y:S01]  /*54090*/  F2FP.F16.F32.PACK_AB R66, R65, R88 ;  /* 0x000000584142723e */ /* 0x010fe200000000ff */
[----:B------:R0:W-:Y:S04]  /*540a0*/  STL [R1+0x3e8], R89 ;  /* 0x0003e85901007387 */ /* 0x0001e80000100800 */
[----:B0-----:R-:W3:Y:S04]  /*540b0*/  LDL.LU R89, [R1+0x1cc] ;  /* 0x0001cc0001597983 */ /* 0x001ee80000300800 */
[----:B------:R-:W4:Y:S04]  /*540c0*/  LDL.LU R84, [R1+0x2280] ;  /* 0x0022800001547983 */ /* 0x000f280000300800 */
[----:B------:R0:W-:Y:S04]  /*540d0*/  STL [R1+0x3e4], R85 ;  /* 0x0003e45501007387 */ /* 0x0001e80000100800 */
[----:B0-----:R-:W3:Y:S04]  /*540e0*/  LDL.LU R85, [R1+0x227c] ;  /* 0x00227c0001557983 */ /* 0x001ee80000300800 */
[----:B------:R-:W3:Y:S04]  /*540f0*/  LDL.LU R88, [R1+0x2278] ;  /* 0x0022780001587983 */ /* 0x000ee80000300800 */
[----:B------:R-:W-:Y:S01]  /*54100*/  STL [R1+0x3e0], R66 ;  /* 0x0003e04201007387 */ /* 0x000fe20000100800 */
[----:B------:R-:W-:-:S02]  /*54110*/  F2FP.F16.F32.PACK_AB R57, R57, R3 ;  /* 0x000000033939723e */ /* 0x000fc400000000ff */
[----:B--2---:R-:W-:Y:S02]  /*54120*/  F2FP.F16.F32.PACK_AB R65, R64, R67 ;  /* 0x000000434041723e */ /* 0x004fe400000000ff */
[----:B------:R-:W-:Y:S02]  /*54130*/  F2FP.F16.F32.PACK_AB R64, R63, R90 ;  /* 0x0000005a3f40723e */ /* 0x000fe400000000ff */
[----:B------:R-:W2:Y:S01]  /*54140*/  LDL.LU R90, [R1+0x1c8] ;  /* 0x0001c800015a7983 */ /* 0x000ea20000300800 */
[----:B------:R-:W-:-:S03]  /*54150*/  F2FP.F16.F32.PACK_AB R63, R62, R92 ;  /* 0x0000005c3e3f723e */ /* 0x000fc600000000ff */
[----:B------:R-:W-:Y:S01]  /*54160*/  STL [R1+0x3dc], R65 ;  /* 0x0003dc4101007387 */ /* 0x000fe20000100800 */
[----:B------:R-:W-:-:S03]  /*54170*/  F2FP.F16.F32.PACK_AB R62, R61, R91 ;  /* 0x0000005b3d3e723e */ /* 0x000fc600000000ff */
[----:B------:R-:W-:Y:S01]  /*54180*/  STL [R1+0x3d8], R64 ;  /* 0x0003d84001007387 */ /* 0x000fe20000100800 */
[----:B------:R-:W-:-:S03]  /*54190*/  F2FP.F16.F32.PACK_AB R61, R60, R77 ;  /* 0x0000004d3c3d723e */ /* 0x000fc600000000ff */
[----:B------:R-:W4:Y:S01]  /*541a0*/  LDL.LU R92, [R1+0x1c4] ;  /* 0x0001c400015c7983 */ /* 0x000f220000300800 */
[----:B------:R-:W-:-:S03]  /*541b0*/  F2FP.F16.F32.PACK_AB R60, R59, R76 ;  /* 0x0000004c3b3c723e */ /* 0x000fc600000000ff */
[----:B------:R-:W-:Y:S01]  /*541c0*/  STL [R1+0x3d4], R63 ;  /* 0x0003d43f01007387 */ /* 0x000fe20000100800 */
[----:B------:R-:W-:-:S03]  /*541d0*/  F2FP.F16.F32.PACK_AB R59, R58, R2 ;  /* 0x000000023a3b723e */ /* 0x000fc600000000ff */
[----:B------:R-:W4:Y:S04]  /*541e0*/  LDL.LU R91, [R1+0x1c0] ;  /* 0x0001c000015b7983 */ /* 0x000f280000300800 */
[----:B------:R-:W-:Y:S04]  /*541f0*/  STL [R1+0x3d0], R62 ;  /* 0x0003d03e01007387 */ /* 0x000fe80000100800 */
[----:B------:R-:W-:Y:S04]  /*54200*/  STL [R1+0x3cc], R61 ;  /* 0x0003cc3d01007387 */ /* 0x000fe80000100800 */
[----:B------:R-:W4:Y:S04]  /*54210*/  LDL.LU R2, [R1+0x1bc] ;  /* 0x0001bc0001027983 */ /* 0x000f280000300800 */
[----:B------:R-:W-:Y:S04]  /*54220*/  STL [R1+0x3c8], R60 ;  /* 0x0003c83c01007387 */ /* 0x000fe80000100800 */
[----:B------:R-:W-:Y:S04]  /*54230*/  STL [R1+0x3c4], R59 ;  /* 0x0003c43b01007387 */ /* 0x000fe80000100800 */
[----:B------:R-:W4:Y:S01]  /*54240*/  LDL.LU R3, [R1+0x1b8] ;  /* 0x0001b80001037983 */ /* 0x000f220000300800 */
[----:B------:R-:W-:-:S03]  /*54250*/  F2FP.F16.F32.PACK_AB R58, R56, R86 ;  /* 0x00000056383a723e */ /* 0x000fc600000000ff */
[----:B------:R-:W4:Y:S04]  /*54260*/  LDL.LU R76, [R1+0x1ac] ;  /* 0x0001ac00014c7983 */ /* 0x000f280000300800 */
[----:B------:R0:W-:Y:S04]  /*54270*/  STL [R1+0x3c0], R57 ;  /* 0x0003c03901007387 */ /* 0x0001e80000100800 */
[----:B------:R-:W4:Y:S04]  /*54280*/  LDL.LU R56, [R1+0x19c] ;  /* 0x00019c0001387983 */ /* 0x000f280000300800 */
[----:B0-----:R-:W4:Y:S04]  /*54290*/  LDL.LU R57, [R1+0x198] ;  /* 0x0001980001397983 */ /* 0x001f280000300800 */
[----:B------:R0:W-:Y:S01]  /*542a0*/  STL [R1+0x3bc], R58 ;  /* 0x0003bc3a01007387 */ /* 0x0001e20000100800 */
[----:B---3--:R-:W-:-:S03]  /*542b0*/  F2FP.F16.F32.PACK_AB R87, R55, R89 ;  /* 0x000000593757723e */ /* 0x008fc600000000ff */
        /* <DEDUP_REMOVED lines=13> */
[----:B------:R0:W-:Y:S04]  /*54390*/  STL [R1+0x3b8], R87 ;  /* 0x0003b85701007387 */ /* 0x0001e80000100800 */
[----:B0-----:R-:W3:Y:S04]  /*543a0*/  LDL.LU R87, [R1+0x160] ;  /* 0x0001600001577983 */ /* 0x001ee80000300800 */
[----:B------:R-:W3:Y:S01]  /*543b0*/  LDL.LU R89, [R1+0x15c] ;  /* 0x00015c0001597983 */ /* 0x000ee20000300800 */
[----:B--2---:R-:W-:-:S03]  /*543c0*/  F2FP.F16.F32.PACK_AB R54, R54, R90 ;  /* 0x0000005a3636723e */ /* 0x004fc600000000ff */
[----:B------:R-:W2:Y:S04]  /*543d0*/  LDL.LU R90, [R1+0x2274] ;  /* 0x00227400015a7983 */ /* 0x000ea80000300800 */
[----:B------:R0:W-:Y:S01]  /*543e0*/  STL [R1+0x3b4], R54 ;  /* 0x0003b43601007387 */ /* 0x0001e20000100800 */
[----:B----4-:R-:W-:-:S03]  /*543f0*/  F2FP.F16.F32.PACK_AB R53, R53, R92 ;  /* 0x0000005c3535723e */ /* 0x010fc600000000ff */
[----:B0-----:R-:W4:Y:S01]  /*54400*/  LDL.LU R54, [R1+0x1a4] ;  /* 0x0001a40001367983 */ /* 0x001f220000300800 */
[----:B------:R-:W-:-:S03]  /*54410*/  F2FP.F16.F32.PACK_AB R93, R52, R91 ;  /* 0x0000005b345d723e */ /* 0x000fc600000000ff */
[----:B------:R-:W2:Y:S04]  /*54420*/  LDL.LU R92, [R1+0x2270] ;  /* 0x00227000015c7983 */ /* 0x000ea80000300800 */
[----:B------:R0:W-:Y:S01]  /*54430*/  STL [R1+0x3b0], R53 ;  /* 0x0003b03501007387 */ /* 0x0001e20000100800 */
[----:B------:R-:W-:-:S03]  /*54440*/  F2FP.F16.F32.PACK_AB R51, R51, R2 ;  /* 0x000000023333723e */ /* 0x000fc600000000ff */
[----:B0-----:R-:W2:Y:S04]  /*54450*/  LDL.LU R53, [R1+0x1a8] ;  /* 0x0001a80001357983 */ /* 0x001ea80000300800 */
[----:B------:R-:W2:Y:S04]  /*54460*/  LDL.LU R52, [R1+0x1b0] ;  /* 0x0001b00001347983 */ /* 0x000ea80000300800 */
[----:B------:R-:W2:Y:S04]  /*54470*/  LDL.LU R91, [R1+0x158] ;  /* 0x00015800015b7983 */ /* 0x000ea80000300800 */
[----:B------:R0:W-:Y:S04]  /*54480*/  STL [R1+0x3ac], R93 ;  /* 0x0003ac5d01007387 */ /* 0x0001e80000100800 */
[----:B0-----:R-:W2:Y:S04]  /*54490*/  LDL.LU R93, [R1+0x154] ;  /* 0x00015400015d7983 */ /* 0x001ea80000300800 */
[----:B------:R-:W2:Y:S04]  /*544a0*/  LDL.LU R2, [R1+0x226c] ;  /* 0x00226c0001027983 */ /* 0x000ea80000300800 */
[----:B------:R0:W-:Y:S04]  /*544b0*/  STL [R1+0x3a8], R51 ;  /* 0x0003a83301007387 */ /* 0x0001e80000100800 */
[----:B0-----:R-:W2:Y:S01]  /*544c0*/  LDL.LU R51, [R1+0x1b4] ;  /* 0x0001b40001337983 */ /* 0x001ea20000300800 */
[----:B------:R-:W-:-:S03]  /*544d0*/  F2FP.F16.F32.PACK_AB R50, R50, R3 ;  /* 0x000000033232723e */ /* 0x000fc600000000ff */
[----:B------:R-:W2:Y:S01]  /*544e0*/  LDL.LU R3, [R1+0x2268] ;  /* 0x0022680001037983 */ /* 0x000ea20000300800 */
[----:B------:R-:W-:-:S03]  /*544f0*/  F2FP.F16.F32.PACK_AB R47, R47, R76 ;  /* 0x0000004c2f2f723e */ /* 0x000fc600000000ff */
[----:B------:R-:W-:Y:S01]  /*54500*/  STL [R1+0x3a4], R50 ;  /* 0x0003a43201007387 */ /* 0x000fe20000100800 */
[----:B------:R-:W-:Y:S02]  /*54510*/  F2FP.F16.F32.PACK_AB R43, R43, R56 ;  /* 0x000000382b2b723e */ /* 0x000fe400000000ff */
[----:B------:R-:W-:Y:S02]  /*54520*/  F2FP.F16.F32.PACK_AB R42, R42, R57 ;  /* 0x000000392a2a723e */ /* 0x000fe400000000ff */
[----:B---3--:R-:W-:Y:S02]  /*54530*/  F2FP.F16.F32.PACK_AB R41, R41, R58 ;  /* 0x0000003a2929723e */ /* 0x008fe400000000ff */
[----:B------:R-:W-:Y:S02]  /*54540*/  F2FP.F16.F32.PACK_AB R40, R40, R59 ;  /* 0x0000003b2828723e */ /* 0x000fe400000000ff */
[----:B------:R-:W-:Y:S02]  /*54550*/  F2FP.F16.F32.PACK_AB R39, R39, R60 ;  /* 0x0000003c2727723e */ /* 0x000fe400000000ff */
[----:B------:R-:W-:-:S02]  /*54560*/  F2FP.F16.F32.PACK_AB R38, R38, R61 ;  /* 0x0000003d2626723e */ /* 0x000fc400000000ff */
[----:B------:R-:W-:Y:S02]  /*54570*/  F2FP.F16.F32.PACK_AB R37, R37, R62 ;  /* 0x0000003e2525723e */ /* 0x000fe400000000ff */
[----:B------:R-:W-:Y:S02]  /*54580*/  F2FP.F16.F32.PACK_AB R36, R36, R63 ;  /* 0x0000003f2424723e */ /* 0x000fe400000000ff */
[----:B------:R-:W-:Y:S02]  /*54590*/  F2FP.F16.F32.PACK_AB R35, R35, R64 ;  /* 0x000000402323723e */ /* 0x000fe400000000ff */
[----:B------:R-:W-:Y:S02]  /*545a0*/  F2FP.F16.F32.PACK_AB R34, R34, R65 ;  /* 0x000000412222723e */ /* 0x000fe400000000ff */
[----:B------:R-:W-:Y:S02]  /*545b0*/  F2FP.F16.F32.PACK_AB R33, R33, R66 ;  /* 0x000000422121723e */ /* 0x000fe400000000ff */
[----:B------:R-:W-:-:S02]  /*545c0*/  F2FP.F16.F32.PACK_AB R44, R44, R55 ;  /* 0x000000372c2c723e */ /* 0x000fc400000000ff */
[----:B------:R-:W-:Y:S02]  /*545d0*/  F2FP.F16.F32.PACK_AB R32, R32, R67 ;  /* 0x000000432020723e */ /* 0x000fe400000000ff */
[----:B----4-:R-:W-:Y:S02]  /*545e0*/  F2FP.F16.F32.PACK_AB R45, R45, R54 ;  /* 0x000000362d2d723e */ /* 0x010fe400000000ff */
[----:B--2---:R-:W-:Y:S02]  /*545f0*/  F2FP.F16.F32.PACK_AB R46, R46, R53 ;  /* 0x000000352e2e723e */ /* 0x004fe400000000ff */
[----:B------:R-:W-:Y:S02]  /*54600*/  F2FP.F16.F32.PACK_AB R48, R48, R52 ;  /* 0x000000343030723e */ /* 0x000fe400000000ff */
[----:B------:R-:W-:-:S05]  /*54610*/  F2FP.F16.F32.PACK_AB R49, R49, R51 ;  /* 0x000000333131723e */ /* 0x000fca00000000ff */
[----:B------:R-:W-:Y:S04]  /*54620*/  STL [R1+0x3a0], R49 ;  /* 0x0003a03101007387 */ /* 0x000fe80000100800 */
[----:B------:R-:W2:Y:S01]  /*54630*/  LDL.LU R76, [R1+0x14c] ;  /* 0x00014c00014c7983 */ /* 0x000ea20000300800 */
[----:B------:R-:W-:Y:S02]  /*54640*/  F2FP.F16.F32.PACK_AB R30, R30, R3 ;  /* 0x000000031e1e723e */ /* 0x000fe400000000ff */
[----:B------:R-:W-:Y:S01]  /*54650*/  F2FP.F16.F32.PACK_AB R31, R31, R77 ;  /* 0x0000004d1f1f723e */ /* 0x000fe200000000ff */
        /* <DEDUP_REMOVED lines=17> */
[----:B------:R1:W3:Y:S01]  /*54770*/  LDL.LU R3, [R1+0x2264] ;  /* 0x0022640001037983 */ /* 0x0002e20000300800 */
[----:B------:R-:W-:-:S02]  /*54780*/  F2FP.F16.F32.PACK_AB R29, R29, R86 ;  /* 0x000000561d1d723e */ /* 0x000fc400000000ff */
[----:B------:R-:W-:Y:S01]  /*54790*/  F2FP.F16.F32.PACK_AB R28, R28, R87 ;  /* 0x000000571c1c723e */ /* 0x000fe200000000ff */
[----:B------:R-:W-:Y:S01]  /*547a0*/  STL [R1+0x358], R31 ;  /* 0x0003581f01007387 */ /* 0x000fe20000100800 */
[----:B------:R-:W-:-:S03]  /*547b0*/  F2FP.F16.F32.PACK_AB R27, R27, R89 ;  /* 0x000000591b1b723e */ /* 0x000fc600000000ff */
[----:B------:R0:W-:Y:S04]  /*547c0*/  STL [R1+0x354], R30 ;  /* 0x0003541e01007387 */ /* 0x0001e80000100800 */
[----:B------:R4:W-:Y:S04]  /*547d0*/  STL [R1+0x350], R29 ;  /* 0x0003501d01007387 */ /* 0x0009e80000100800 */
[----:B0-----:R-:W3:Y:S04]  /*547e0*/  LDL R30, [R1+0xeb0] ;  /* 0x000eb000011e7983 */ /* 0x001ee80000100800 */
[----:B------:R0:W-:Y:S04]  /*547f0*/  STL [R1+0x34c], R28 ;  /* 0x00034c1c01007387 */ /* 0x0001e80000100800 */
[----:B----4-:R-:W4:Y:S04]  /*54800*/  LDL R29, [R1+0xebc] ;  /* 0x000ebc00011d7983 */ /* 0x010f280000100800 */
[----:B------:R-:W-:Y:S04]  /*54810*/  STL [R1+0x348], R27 ;  /* 0x0003481b01007387 */ /* 0x000fe80000100800 */
[----:B0-----:R-:W4:Y:S01]  /*54820*/  LDL R28, [R1+0xeb8] ;  /* 0x000eb800011c7983 */ /* 0x001f220000100800 */
[----:B------:R-:W-:-:S02]  /*54830*/  F2FP.F16.F32.PACK_AB R26, R26, R91 ;  /* 0x0000005b1a1a723e */ /* 0x000fc400000000ff */
[----:B------:R-:W-:Y:S02]  /*54840*/  F2FP.F16.F32.PACK_AB R0, R24, R2 ;  /* 0x000000021800723e */ /* 0x000fe400000000ff */
[----:B------:R-:W-:Y:S01]  /*54850*/  F2FP.F16.F32.PACK_AB R22, R22, R92 ;  /* 0x0000005c1616723e */ /* 0x000fe200000000ff */
[----:B------:R-:W-:Y:S01]  /*54860*/  STL [R1+0x344], R26 ;  /* 0x0003441a01007387 */ /* 0x000fe20000100800 */
[----:B------:R-:W-:Y:S01]  /*54870*/  F2FP.F16.F32.PACK_AB R21, R21, R90 ;  /* 0x0000005a1515723e */ /* 0x000fe200000000ff */
[----:B------:R-:W0:Y:S01]  /*54880*/  LDC R24, c[0x0][0x398] ;  /* 0x0000e600ff187b82 */ /* 0x000e220000000800 */
[----:B------:R-:W-:Y:S02]  /*54890*/  F2FP.F16.F32.PACK_AB R20, R20, R88 ;  /* 0x000000581414723e */ /* 0x000fe400000000ff */
[----:B------:R-:W-:Y:S02]  /*548a0*/  F2FP.F16.F32.PACK_AB R19, R19, R85 ;  /* 0x000000551313723e */ /* 0x000fe400000000ff */
[----:B------:R-:W-:-:S02]  /*548b0*/  F2FP.F16.F32.PACK_AB R18, R18, R84 ;  /* 0x000000541212723e */ /* 0x000fc400000000ff */
[----:B------:R-:W-:Y:S01]  /*548c0*/  F2FP.F16.F32.PACK_AB R17, R17, R83 ;  /* 0x000000531111723e */ /* 0x000fe200000000ff */
[----:B------:R-:W0:Y:S01]  /*548d0*/  LDC R2, c[0x0][0x398] ;  /* 0x0000e600ff027b82 */ /* 0x000e220000000800 */
[----:B------:R-:W-:Y:S02]  /*548e0*/  F2FP.F16.F32.PACK_AB R16, R16, R82 ;  /* 0x000000521010723e */ /* 0x000fe400000000ff */
[----:B--2---:R-:W-:Y:S02]  /*548f0*/  F2FP.F16.F32.PACK_AB R23, R23, R76 ;  /* 0x0000004c1717723e */ /* 0x004fe400000000ff */
[----:B---3--:R-:W-:-:S05]  /*54900*/  F2FP.F16.F32.PACK_AB R3, R25, R93 ;  /* 0x0000005d1903723e */ /* 0x008fca00000000ff */
[----:B------:R2:W-:Y:S04]  /*54910*/  STL [R1+0x340], R3 ;  /* 0x0003400301007387 */ /* 0x0005e80000100800 */
[----:B------:R3:W-:Y:S04]  /*54920*/  STL [R1+0x33c], R0 ;  /* 0x00033c0001007387 */ /* 0x0007e80000100800 */
[----:B------:R-:W-:Y:S04]  /*54930*/  STL [R1+0x338], R23 ;  /* 0x0003381701007387 */ /* 0x000fe80000100800 */
[----:B------:R-:W-:Y:S01]  /*54940*/  STL [R1+0x334], R22 ;  /* 0x0003341601007387 */ /* 0x000fe20000100800 */
[----:B--2---:R-:W4:Y:S03]  /*54950*/  LDC R3, c[0x0][0x398] ;  /* 0x0000e600ff037b82 */ /* 0x004f260000000800 */
[----:B------:R-:W-:Y:S04]  /*54960*/  STL [R1+0x330], R21 ;  /* 0x0003301501007387 */ /* 0x000fe80000100800 */
[----:B------:R-:W-:Y:S01]  /*54970*/  STL [R1+0x32c], R20 ;  /* 0x00032c1401007387 */ /* 0x000fe20000100800 */
[----:B------:R-:W-:Y:S01]  /*54980*/  F2FP.F16.F32.PACK_AB R15, R15, R81 ;  /* 0x000000510f0f723e */ /* 0x000fe200000000ff */
[----:B---3--:R-:W2:Y:S02]  /*54990*/  LDC R0, c[0x0][0x398] ;  /* 0x0000e600ff007b82 */ /* 0x008ea40000000800 */
[----:B------:R-:W-:Y:S04]  /*549a0*/  STL [R1+0x324], R19 ;  /* 0x0003241301007387 */ /* 0x000fe80000100800 */
[----:B------:R-:W-:Y:S04]  /*549b0*/  STL [R1+0x31c], R18 ;  /* 0x00031c1201007387 */ /* 0x000fe80000100800 */
[----:B------:R-:W3:Y:S01]  /*549c0*/  LDL R93, [R1+0xeb4] ;  /* 0x000eb400015d7983 */ /* 0x000ee20000100800 */
[----:B------:R-:W-:-:S02]  /*549d0*/  F2FP.F16.F32.PACK_AB R14, R14, R80 ;  /* 0x000000500e0e723e */ /* 0x000fc400000000ff */
[----:B------:R-:W-:Y:S01]  /*549e0*/  F2FP.F16.F32.PACK_AB R13, R13, R79 ;  /* 0x0000004f0d0d723e */ /* 0x000fe200000000ff */
[----:B------:R-:W-:Y:S01]  /*549f0*/  STL [R1+0x314], R17 ;  /* 0x0003141101007387 */ /* 0x000fe20000100800 */
[----:B------:R-:W-:Y:S02]  /*54a00*/  F2FP.F16.F32.PACK_AB R12, R12, R78 ;  /* 0x0000004e0c0c723e */ /* 0x000fe400000000ff */
[----:B------:R-:W-:Y:S01]  /*54a10*/  F2FP.F16.F32.PACK_AB R11, R11, R75 ;  /* 0x0000004b0b0b723e */ /* 0x000fe200000000ff */
[----:B------:R-:W-:Y:S01]  /*54a20*/  STL [R1+0x30c], R16 ;  /* 0x00030c1001007387 */ /* 0x000fe20000100800 */
[----:B------:R-:W-:Y:S02]  /*54a30*/  F2FP.F16.F32.PACK_AB R10, R10, R74 ;  /* 0x0000004a0a0a723e */ /* 0x000fe400000000ff */
[----:B------:R-:W-:Y:S01]  /*54a40*/  F2FP.F16.F32.PACK_AB R9, R9, R73 ;  /* 0x000000490909723e */ /* 0x000fe200000000ff */
[----:B------:R-:W-:Y:S01]  /*54a50*/  STL [R1+0x304], R15 ;  /* 0x0003040f01007387 */ /* 0x000fe20000100800 */
[----:B------:R-:W-:-:S02]  /*54a60*/  F2FP.F16.F32.PACK_AB R8, R8, R72 ;  /* 0x000000480808723e */ /* 0x000fc400000000ff */
[----:B------:R-:W-:Y:S01]  /*54a70*/  F2FP.F16.F32.PACK_AB R7, R7, R71 ;  /* 0x000000470707723e */ /* 0x000fe200000000ff */
[----:B------:R-:W-:Y:S01]  /*54a80*/  STL [R1+0x2fc], R14 ;  /* 0x0002fc0e01007387 */ /* 0x000fe20000100800 */
[----:B------:R-:W-:Y:S02]  /*54a90*/  F2FP.F16.F32.PACK_AB R6, R6, R70 ;  /* 0x000000460606723e */ /* 0x000fe400000000ff */
[----:B------:R-:W-:Y:S01]  /*54aa0*/  F2FP.F16.F32.PACK_AB R5, R5, R69 ;  /* 0x000000450505723e */ /* 0x000fe200000000ff */
[----:B------:R-:W-:Y:S01]  /*54ab0*/  STL [R1+0x2f4], R13 ;  /* 0x0002f40d01007387 */ /* 0x000fe20000100800 */
[----:B------:R-:W-:Y:S02]  /*54ac0*/  F2FP.F16.F32.PACK_AB R4, R4, R68 ;  /* 0x000000440404723e */ /* 0x000fe400000000ff */
[----:B0-----:R-:W-:Y:S01]  /*54ad0*/  ISETP.LT.AND P3, PT, R30, R24, !P0 ;  /* 0x000000181e00720c */ /* 0x001fe20004761270 */
[----:B------:R-:W-:Y:S01]  /*54ae0*/  STL [R1+0x2ec], R12 ;  /* 0x0002ec0c01007387 */ /* 0x000fe20000100800 */
[----:B----4-:R-:W-:-:S02]  /*54af0*/  ISETP.LT.AND P4, PT, R29, R3, !P0 ;  /* 0x000000031d00720c */ /* 0x010fc40004781270 */
[----:B------:R-:W-:Y:S01]  /*54b00*/  ISETP.LT.AND P5, PT, R28, R2, !P0 ;  /* 0x000000021c00720c */ /* 0x000fe200047a1270 */
        /* <DEDUP_REMOVED lines=9> */
[----:B--2---:R2:W-:Y:S01]  /*54ba0*/  STL [R1+0x21c8], R0 ;  /* 0x0021c80001007387 */ /* 0x0045e20000100800 */
[----:B0-----:R-:W0:Y:S02]  /*54bb0*/  LDTM.x64 R4, tmem[UR4+0x100] ;  /* 0x00010004000479ee */ /* 0x001e240008340000 */
[----:B0-----:R-:W-:-:S02]  /*54bc0*/  IMAD.MOV.U32 R72, RZ, RZ, R19 ;  /* 0x000000ffff487224 */ /* 0x001fc400078e0013 */
[----:B------:R-:W-:Y:S02]  /*54bd0*/  IMAD.MOV.U32 R73, RZ, RZ, R20 ;  /* 0x000000ffff497224 */ /* 0x000fe400078e0014 */
[----:B------:R-:W-:Y:S02]  /*54be0*/  IMAD.MOV.U32 R74, RZ, RZ, R21 ;  /* 0x000000ffff4a7224 */ /* 0x000fe400078e0015 */
[----:B------:R-:W-:Y:S02]  /*54bf0*/  IMAD.MOV.U32 R75, RZ, RZ, R22 ;  /* 0x000000ffff4b7224 */ /* 0x000fe400078e0016 */
[----:B------:R-:W-:Y:S02]  /*54c00*/  IMAD.MOV.U32 R78, RZ, RZ, R23 ;  /* 0x000000ffff4e7224 */ /* 0x000fe400078e0017 */
[----:B------:R-:W-:Y:S02]  /*54c10*/  IMAD.MOV.U32 R79, RZ, RZ, R24 ;  /* 0x000000ffff4f7224 */ /* 0x000fe400078e0018 */
[----:B----4-:R-:W-:-:S02]  /*54c20*/  IMAD.MOV.U32 R2, RZ, RZ, R51 ;  /* 0x000000ffff027224 */ /* 0x010fc400078e0033 */
[----:B------:R-:W-:Y:S02]  /*54c30*/  IMAD.MOV.U32 R77, RZ, RZ, R34 ;  /* 0x000000ffff4d7224 */ /* 0x000fe400078e0022 */
[----:B------:R-:W-:Y:S02]  /*54c40*/  IMAD.MOV.U32 R92, RZ, RZ, R33 ;  /* 0x000000ffff5c7224 */ /* 0x000fe400078e0021 */
[----:B------:R-:W-:Y:S02]  /*54c50*/  IMAD.MOV.U32 R90, RZ, RZ, R32 ;  /* 0x000000ffff5a7224 */ /* 0x000fe400078e0020 */
[----:B------:R-:W-:Y:S02]  /*54c60*/  IMAD.MOV.U32 R88, RZ, RZ, R31 ;  /* 0x000000ffff587224 */ /* 0x000fe400078e001f */
[----:B------:R-:W-:Y:S02]  /*54c70*/  IMAD.MOV.U32 R85, RZ, RZ, R30 ;  /* 0x000000ffff557224 */ /* 0x000fe400078e001e */
[----:B------:R-:W-:-:S02]  /*54c80*/  IMAD.MOV.U32 R84, RZ, RZ, R29 ;  /* 0x000000ffff547224 */ /* 0x000fc400078e001d */
[----:B------:R-:W-:Y:S02]  /*54c90*/  IMAD.MOV.U32 R83, RZ, RZ, R28 ;  /* 0x000000ffff537224 */ /* 0x000fe400078e001c */
[----:B------:R-:W-:Y:S02]  /*54ca0*/  IMAD.MOV.U32 R82, RZ, RZ, R27 ;  /* 0x000000ffff527224 */ /* 0x000fe400078e001b */
[----:B------:R-:W-:Y:S02]  /*54cb0*/  IMAD.MOV.U32 R81, RZ, RZ, R26 ;  /* 0x000000ffff517224 */ /* 0x000fe400078e001a */
[----:B------:R-:W-:Y:S02]  /*54cc0*/  IMAD.MOV.U32 R80, RZ, RZ, R25 ;  /* 0x000000ffff507224 */ /* 0x000fe400078e0019 */
[----:B------:R-:W-:Y:S02]  /*54cd0*/  IMAD.MOV.U32 R71, RZ, RZ, R18 ;  /* 0x000000ffff477224 */ /* 0x000fe400078e0012 */
[----:B------:R-:W-:-:S02]  /*54ce0*/  IMAD.MOV.U32 R70, RZ, RZ, R17 ;  /* 0x000000ffff467224 */ /* 0x000fc400078e0011 */
[----:B------:R-:W-:Y:S02]  /*54cf0*/  IMAD.MOV.U32 R69, RZ, RZ, R16 ;  /* 0x000000ffff457224 */ /* 0x000fe400078e0010 */
[----:B------:R-:W-:Y:S01]  /*54d00*/  IMAD.MOV.U32 R68, RZ, RZ, R15 ;  /* 0x000000ffff447224 */ /* 0x000fe200078e000f */
[----:B---3--:R-:W-:Y:S01]  /*54d10*/  STL [R1+0x21c0], R93 ;  /* 0x0021c05d01007387 */ /* 0x008fe20000100800 */
[----:B------:R-:W-:Y:S01]  /*54d20*/  ISETP.LT.AND P0, PT, R93, R0, !P0 ;  /* 0x000000005d00720c */ /* 0x000fe20004701270 */
[----:B--2---:R-:W-:Y:S02]  /*54d30*/  IMAD.MOV.U32 R0, RZ, RZ, R67 ;  /* 0x000000ffff007224 */ /* 0x004fe400078e0043 */
[----:B------:R-:W-:Y:S04]  /*54d40*/  STL.64 [R1+0x100], R4 ;  /* 0x0001000401007387 */ /* 0x000fe80000100a00 */
[----:B------:R-:W-:Y:S04]  /*54d50*/  STL.64 [R1+0x108], R6 ;  /* 0x0001080601007387 */ /* 0x000fe80000100a00 */
        /* <DEDUP_REMOVED lines=21> */
[----:B------:R0:W-:Y:S04]  /*54eb0*/  STL [R1+0x2260], R72 ;  /* 0x0022604801007387 */ /* 0x0001e80000100800 */
[----:B------:R-:W-:Y:S04]  /*54ec0*/  STL [R1+0x225c], R73 ;  /* 0x00225c4901007387 */ /* 0x000fe80000100800 */
[----:B------:R2:W-:Y:S01]  /*54ed0*/  STL [R1+0x2258], R74 ;  /* 0x0022584a01007387 */ /* 0x0005e20000100800 */
[----:B0-----:R-:W-:Y:S01]  /*54ee0*/  IMAD.MOV.U32 R72, RZ, RZ, R0 ;  /* 0x000000ffff487224 */ /* 0x001fe200078e0000 */
[----:B------:R-:W0:Y:S02]  /*54ef0*/  LDTM.x64 R4, tmem[UR4+0x140] ;  /* 0x00014004000479ee */ /* 0x000e240008340000 */
[----:B--2---:R-:W2:Y:S04]  /*54f00*/  LDL.LU R74, [R1+0x1f8] ;  /* 0x0001f800014a7983 */ /* 0x004ea80000300800 */
[----:B------:R3:W-:Y:S04]  /*54f10*/  STL [R1+0x2254], R75 ;  /* 0x0022544b01007387 */ /* 0x0007e80000100800 */
[----:B---3--:R-:W3:Y:S04]  /*54f20*/  LDL.LU R75, [R1+0x1f4] ;  /* 0x0001f400014b7983 */ /* 0x008ee80000300800 */
[----:B------:R4:W-:Y:S04]  /*54f30*/  STL [R1+0x2250], R78 ;  /* 0x0022504e01007387 */ /* 0x0009e80000100800 */
[----:B----4-:R-:W4:Y:S04]  /*54f40*/  LDL.LU R78, [R1+0x1f0] ;  /* 0x0001f000014e7983 */ /* 0x010f280000300800 */
[----:B------:R0:W-:Y:S04]  /*54f50*/  STL [R1+0x224c], R79 ;  /* 0x00224c4f01007387 */ /* 0x0001e80000100800 */
[----:B0-----:R-:W4:Y:S04]  /*54f60*/  LDL.LU R79, [R1+0x1ec] ;  /* 0x0001ec00014f7983 */ /* 0x001f280000300800 */
        /* <DEDUP_REMOVED lines=17> */
[----:B0-----:R-:W4:Y:S01]  /*55080*/  LDL.LU R92, [R1+0x1c8] ;  /* 0x0001c800015c7983 */ /* 0x001f220000300800 */
[----:B------:R-:W-:-:S02]  /*55090*/  IMAD.MOV.U32 R3, RZ, RZ, R19 ;  /* 0x000000ffff037224 */ /* 0x000fc400078e0013 */
[----:B------:R-:W-:Y:S01]  /*550a0*/  IMAD.MOV.U32 R0, RZ, RZ, R18 ;  /* 0x000000ffff007224 */ /* 0x000fe200078e0012 */
[----:B------:R0:W-:Y:S01]  /*550b0*/  STL [R1+0x2224], R77 ;  /* 0x0022244d01007387 */ /* 0x0001e20000100800 */
[----:B------:R-:W-:Y:S02]  /*550c0*/  IMAD.MOV.U32 R86, RZ, RZ, R12 ;  /* 0x000000ffff567224 */ /* 0x000fe400078e000c */
[----:B------:R-:W-:Y:S01]  /*550d0*/  IMAD.MOV.U32 R93, RZ, RZ, R8 ;  /* 0x000000ffff5d7224 */ /* 0x000fe200078e0008 */
[----:B------:R0:W-:Y:S01]  /*550e0*/  STL [R1+0x2220], R2 ;  /* 0x0022200201007387 */ /* 0x0001e20000100800 */
[----:B------:R-:W-:Y:S02]  /*550f0*/  IMAD.MOV.U32 R87, RZ, RZ, R7 ;  /* 0x000000ffff577224 */ /* 0x000fe400078e0007 */
[----:B------:R-:W-:Y:S01]  /*55100*/  IMAD.MOV.U32 R89, RZ, RZ, R6 ;  /* 0x000000ffff597224 */ /* 0x000fe200078e0006 */
[----:B------:R-:W-:Y:S01]  /*55110*/  STL [R1+0x14], R9 ;  /* 0x0000140901007387 */ /* 0x000fe20000100800 */
[----:B------:R-:W-:-:S02]  /*55120*/  IMAD.MOV.U32 R91, RZ, RZ, R5 ;  /* 0x000000ffff5b7224 */ /* 0x000fc400078e0005 */
[----:B------:R-:W-:Y:S01]  /*55130*/  IMAD.MOV.U32 R76, RZ, RZ, R4 ;  /* 0x000000ffff4c7224 */ /* 0x000fe200078e0004 */
        /* <DEDUP_REMOVED lines=28> */
[----:B0-----:R-:W4:Y:S04]  /*55300*/  LDL.LU R77, [R1+0x1c4] ;  /* 0x0001c400014d7983 */ /* 0x001f280000300800 */
[----:B------:R-:W4:Y:S01]  /*55310*/  LDL.LU R2, [R1+0x1c0] ;  /* 0x0001c00001027983 */ /* 0x000f220000300800 */
[----:B-1----:R-:W0:Y:S02]  /*55320*/  LDTM.x64 R4, tmem[UR4+0x180] ;  /* 0x00018004000479ee */ /* 0x002e240008340000 */
[----:B0-----:R-:W-:-:S02]  /*55330*/  F2FP.F16.F32.PACK_AB R73, R67, R72 ;  /* 0x000000484349723e */ /* 0x001fc400000000ff */
[----:B------:R-:W4:Y:S01]  /*55340*/  LDL.LU R72, [R1+0x2260] ;  /* 0x0022600001487983 */ /* 0x000f220000300800 */
[----:B--2---:R-:W-:-:S03]  /*55350*/  F2FP.F16.F32.PACK_AB R67, R66, R74 ;  /* 0x0000004a4243723e */ /* 0x004fc600000000ff */
[----:B------:R0:W-:Y:S01]  /*55360*/  STL [R1+0x1fc], R73 ;  /* 0x0001fc4901007387 */ /* 0x0001e20000100800 */
[----:B---3--:R-:W-:Y:S02]  /*55370*/  F2FP.F16.F32.PACK_AB R65, R65, R75 ;  /* 0x0000004b4141723e */ /* 0x008fe400000000ff */
[----:B----4-:R-:W-:Y:S01]  /*55380*/  F2FP.F16.F32.PACK_AB R64, R64, R78 ;  /* 0x0000004e4040723e */ /* 0x010fe200000000ff */
[----:B0-----:R-:W2:Y:S04]  /*55390*/  LDL.LU R73, [R1+0x225c] ;  /* 0x00225c0001497983 */ /* 0x001ea80000300800 */
[----:B------:R-:W3:Y:S04]  /*553a0*/  LDL.LU R74, [R1+0x2258] ;  /* 0x00225800014a7983 */ /* 0x000ee80000300800 */
[----:B------:R-:W4:Y:S04]  /*553b0*/  LDL.LU R66, [R1+0x180] ;  /* 0x0001800001427983 */ /* 0x000f280000300800 */
[----:B------:R0:W-:Y:S01]  /*553c0*/  STL [R1+0x1f8], R67 ;  /* 0x0001f84301007387 */ /* 0x0001e20000100800 */
[----:B------:R-:W-:-:S02]  /*553d0*/  F2FP.F16.F32.PACK_AB R63, R63, R79 ;  /* 0x0000004f3f3f723e */ /* 0x000fc400000000ff */
[----:B------:R-:W-:Y:S01]  /*553e0*/  F2FP.F16.F32.PACK_AB R62, R62, R80 ;  /* 0x000000503e3e723e */ /* 0x000fe200000000ff */
[----:B0-----:R-:W2:Y:S04]  /*553f0*/  LDL.LU R67, [R1+0x17c] ;  /* 0x00017c0001437983 */ /* 0x001ea80000300800 */
[----:B------:R-:W3:Y:S04]  /*55400*/  LDL.LU R75, [R1+0x2254] ;  /* 0x00225400014b7983 */ /* 0x000ee80000300800 */
[----:B------:R0:W-:Y:S01]  /*55410*/  STL [R1+0x1f4], R65 ;  /* 0x0001f44101007387 */ /* 0x0001e20000100800 */
[----:B------:R-:W-:-:S03]  /*55420*/  F2FP.F16.F32.PACK_AB R61, R61, R81 ;  /* 0x000000513d3d723e */ /* 0x000fc600000000ff */
[----:B0-----:R-:W3:Y:S04]  /*55430*/  LDL.LU R65, [R1+0x184] ;  /* 0x0001840001417983 */ /* 0x001ee80000300800 */
[----:B------:R-:W3:Y:S04]  /*55440*/  LDL.LU R78, [R1+0x2250] ;  /* 0x00225000014e7983 */ /* 0x000ee80000300800 */
[----:B------:R0:W-:Y:S01]  /*55450*/  STL [R1+0x1f0], R64 ;  /* 0x0001f04001007387 */ /* 0x0001e20000100800 */
[----:B------:R-:W-:Y:S02]  /*55460*/  F2FP.F16.F32.PACK_AB R60, R60, R82 ;  /* 0x000000523c3c723e */ /* 0x000fe400000000ff */
[----:B------:R-:W-:Y:S01]  /*55470*/  F2FP.F16.F32.PACK_AB R59, R59, R83 ;  /* 0x000000533b3b723e */ /* 0x000fe200000000ff */
[----:B0-----:R-:W3:Y:S04]  /*55480*/  LDL.LU R64, [R1+0x188] ;  /* 0x0001880001407983 */ /* 0x001ee80000300800 */
[----:B------:R-:W3:Y:S04]  /*55490*/  LDL.LU R79, [R1+0x224c] ;  /* 0x00224c00014f7983 */ /* 0x000ee80000300800 */
[----:B------:R0:W-:Y:S01]  /*554a0*/  STL [R1+0x1ec], R63 ;  /* 0x0001ec3f01007387 */ /* 0x0001e20000100800 */
[----:B------:R-:W-:-:S03]  /*554b0*/  F2FP.F16.F32.PACK_AB R58, R58, R84 ;  /* 0x000000543a3a723e */ /* 0x000fc600000000ff */
        /* <DEDUP_REMOVED lines=18> */
[----:B------:R0:W-:Y:S04]  /*555e0*/  STL [R1+0x1d8], R58 ;  /* 0x0001d83a01007387 */ /* 0x0001e80000100800 */
        /* <DEDUP_REMOVED lines=10> */
[----:B------:R-:W3:Y:S01]  /*55690*/  LDL.LU R92, [R1+0x2228] ;  /* 0x00222800015c7983 */ /* 0x000ee20000300800 */
[----:B------:R-:W-:-:S03]  /*556a0*/  F2FP.F16.F32.PACK_AB R53, R53, R77 ;  /* 0x0000004d3535723e */ /* 0x000fc600000000ff */
        /* <DEDUP_REMOVED lines=8> */
[----:B0-----:R-:W3:Y:S01]  /*55730*/  LDL.LU R52, [R1+0x1b8] ;  /* 0x0001b80001347983 */ /* 0x001ee20000300800 */
[----:B----4-:R-:W-:-:S02]  /*55740*/  F2FP.F16.F32.PACK_AB R36, R36, R66 ;  /* 0x000000422424723e */ /* 0x010fc400000000ff */
[----:B--2---:R-:W-:Y:S02]  /*55750*/  F2FP.F16.F32.PACK_AB R35, R35, R67 ;  /* 0x000000432323723e */ /* 0x004fe400000000ff */
[----:B---3--:R-:W-:Y:S02]  /*55760*/  F2FP.F16.F32.PACK_AB R37, R37, R65 ;  /* 0x000000412525723e */ /* 0x008fe400000000ff */
[----:B------:R-:W-:Y:S02]  /*55770*/  F2FP.F16.F32.PACK_AB R38, R38, R64 ;  /* 0x000000402626723e */ /* 0x000fe400000000ff */
        /* <DEDUP_REMOVED lines=10> */
[----:B------:R-:W-:Y:S02]  /*55820*/  F2FP.F16.F32.PACK_AB R49, R49, R53 ;  /* 0x000000353131723e */ /* 0x000fe400000000ff */
[----:B------:R-:W-:Y:S02]  /*55830*/  F2FP.F16.F32.PACK_AB R51, R51, R2 ;  /* 0x000000023333723e */ /* 0x000fe400000000ff */
[----:B------:R0:W2:Y:S01]  /*55840*/  LDL.LU R2, [R1+0x221c] ;  /* 0x00221c0001027983 */ /* 0x0000a20000300800 */
[----:B------:R-:W-:-:S03]  /*55850*/  F2FP.F16.F32.PACK_AB R34, R34, R77 ;  /* 0x0000004d2222723e */ /* 0x000fc600000000ff */
[----:B------:R-:W-:Y:S01]  /*55860*/  STL [R1+0x1bc], R51 ;  /* 0x0001bc3301007387 */ /* 0x000fe20000100800 */
[----:B------:R-:W-:-:S05]  /*55870*/  F2FP.F16.F32.PACK_AB R50, R50, R52 ;  /* 0x000000343232723e */ /* 0x000fca00000000ff */
        /* <DEDUP_REMOVED lines=13> */
[----:B------:R-:W-:-:S03]  /*55950*/  F2FP.F16.F32.PACK_AB R33, R33, R92 ;  /* 0x0000005c2121723e */ /* 0x000fc600000000ff */
[----:B------:R-:W-:Y:S04]  /*55960*/  STL [R1+0x184], R37 ;  /* 0x0001842501007387 */ /* 0x000fe80000100800 */
[----:B------:R-:W-:Y:S04]  /*55970*/  STL [R1+0x180], R36 ;  /* 0x0001802401007387 */ /* 0x000fe80000100800 */
[----:B------:R0:W3:Y:S04]  /*55980*/  LDL.LU R77, [R1+0x2218] ;  /* 0x00221800014d7983 */ /* 0x0000e80000300800 */
[----:B------:R-:W-:Y:S04]  /*55990*/  STL [R1+0x17c], R35 ;  /* 0x00017c2301007387 */ /* 0x000fe80000100800 */
[----:B------:R0:W4:Y:S04]  /*559a0*/  LDL.LU R92, [R1+0x2214] ;  /* 0x00221400015c7983 */ /* 0x0001280000300800 */
[----:B------:R-:W-:Y:S04]  /*559b0*/  STL [R1+0x178], R34 ;  /* 0x0001782201007387 */ /* 0x000fe80000100800 */
[----:B------:R-:W2:Y:S04]  /*559c0*/  LDL.LU R57, [R1+0x128] ;  /* 0x0001280001397983 */ /* 0x000ea80000300800 */
[----:B------:R-:W2:Y:S04]  /*559d0*/  LDL.LU R58, [R1+0x124] ;  /* 0x00012400013a7983 */ /* 0x000ea80000300800 */
[----:B------:R-:W-:Y:S04]  /*559e0*/  STL [R1+0x174], R33 ;  /* 0x0001742101007387 */ /* 0x000fe80000100800 */
[----:B------:R-:W3:Y:S04]  /*559f0*/  LDL.LU R59, [R1+0x120] ;  /* 0x00012000013b7983 */ /* 0x000ee80000300800 */
[----:B------:R-:W2:Y:S04]  /*55a00*/  LDL.LU R60, [R1+0x11c] ;  /* 0x00011c00013c7983 */ /* 0x000ea80000300800 */
[----:B------:R-:W2:Y:S01]  /*55a10*/  LDL.LU R61, [R1+0x118] ;  /* 0x00011800013d7983 */ /* 0x000ea20000300800 */
[----:B------:R-:W-:-:S03]  /*55a20*/  F2FP.F16.F32.PACK_AB R32, R32, R90 ;  /* 0x0000005a2020723e */ /* 0x000fc600000000ff */
        /* <DEDUP_REMOVED lines=9> */
[----:B------:R0:W2:Y:S04]  /*55ac0*/  LDL.LU R90, [R1+0x2210] ;  /* 0x00221000015a7983 */ /* 0x0000a80000300800 */
[----:B------:R0:W3:Y:S01]  /*55ad0*/  LDL.LU R88, [R1+0x220c] ;  /* 0x00220c0001587983 */ /* 0x0000e20000300800 */
[----:B------:R-:W-:-:S03]  /*55ae0*/  F2FP.F16.F32.PACK_AB R28, R28, R83 ;  /* 0x000000531c1c723e */ /* 0x000fc600000000ff */
[----:B------:R-:W-:Y:S04]  /*55af0*/  STL [R1+0x170], R32 ;  /* 0x0001702001007387 */ /* 0x000fe80000100800 */
[----:B------:R0:W3:Y:S01]  /*55b00*/  LDL.LU R85, [R1+0x2208] ;  /* 0x0022080001557983 */ /* 0x0000e20000300800 */
[----:B------:R-:W-:-:S03]  /*55b10*/  F2FP.F16.F32.PACK_AB R27, R27, R82 ;  /* 0x000000521b1b723e */ /* 0x000fc600000000ff */
[----:B------:R-:W-:Y:S04]  /*55b20*/  STL [R1+0x16c], R31 ;  /* 0x00016c1f01007387 */ /* 0x000fe80000100800 */
[----:B------:R0:W3:Y:S04]  /*55b30*/  LDL.LU R84, [R1+0x2204] ;  /* 0x0022040001547983 */ /* 0x0000e80000300800 */
[----:B------:R-:W-:Y:S01]  /*55b40*/  STL [R1+0x168], R30 ;  /* 0x0001681e01007387 */ /* 0x000fe20000100800 */
[----:B------:R-:W-:-:S03]  /*55b50*/  F2FP.F16.F32.PACK_AB R26, R26, R81 ;  /* 0x000000511a1a723e */ /* 0x000fc600000000ff */
[----:B------:R0:W3:Y:S04]  /*55b60*/  LDL.LU R83, [R1+0x2200] ;  /* 0x0022000001537983 */ /* 0x0000e80000300800 */
[----:B------:R-:W-:Y:S01]  /*55b70*/  STL [R1+0x164], R29 ;  /* 0x0001641d01007387 */ /* 0x000fe20000100800 */
[----:B------:R-:W-:-:S03]  /*55b80*/  F2FP.F16.F32.PACK_AB R25, R25, R80 ;  /* 0x000000501919723e */ /* 0x000fc600000000ff */
[----:B------:R0:W3:Y:S04]  /*55b90*/  LDL.LU R82, [R1+0x21fc] ;  /* 0x0021fc0001527983 */ /* 0x0000e80000300800 */
[----:B------:R-:W-:Y:S04]  /*55ba0*/  STL [R1+0x160], R28 ;  /* 0x0001601c01007387 */ /* 0x000fe80000100800 */
[----:B------:R0:W3:Y:S04]  /*55bb0*/  LDL.LU R81, [R1+0x21f8] ;  /* 0x0021f80001517983 */ /* 0x0000e80000300800 */
[----:B------:R-:W-:Y:S04]  /*55bc0*/  STL [R1+0x15c], R27 ;  /* 0x00015c1b01007387 */ /* 0x000fe80000100800 */
[----:B------:R0:W3:Y:S01]  /*55bd0*/  LDL.LU R80, [R1+0x21f4] ;  /* 0x0021f40001507983 */ /* 0x0000e20000300800 */
[----:B------:R-:W-:-:S03]  /*55be0*/  F2FP.F16.F32.PACK_AB R24, R24, R79 ;  /* 0x0000004f1818723e */ /* 0x000fc600000000ff */
[----:B------:R-:W-:Y:S04]  /*55bf0*/  STL [R1+0x158], R26 ;  /* 0x0001581a01007387 */ /* 0x000fe80000100800 */
[----:B------:R0:W3:Y:S04]  /*55c00*/  LDL.LU R79, [R1+0x21f0] ;  /* 0x0021f000014f7983 */ /* 0x0000e80000300800 */
[----:B------:R-:W-:Y:S01]  /*55c10*/  STL [R1+0x154], R25 ;  /* 0x0001541901007387 */ /* 0x000fe20000100800 */
[----:B----4-:R-:W-:-:S03]  /*55c20*/  F2FP.F16.F32.PACK_AB R92, R23, R78 ;  /* 0x0000004e175c723e */ /* 0x010fc600000000ff */
[----:B------:R0:W4:Y:S04]  /*55c30*/  LDL.LU R78, [R1+0x21ec] ;  /* 0x0021ec00014e7983 */ /* 0x0001280000300800 */
[----:B------:R-:W-:Y:S04]  /*55c40*/  STL [R1+0x150], R24 ;  /* 0x0001501801007387 */ /* 0x000fe80000100800 */
[----:B------:R1:W-:Y:S01]  /*55c50*/  STL [R1+0x21a4], R92 ;  /* 0x0021a45c01007387 */ /* 0x0003e20000100800 */
[----:B--2---:R-:W-:-:S03]  /*55c60*/  F2FP.F16.F32.PACK_AB R90, R22, R75 ;  /* 0x0000004b165a723e */ /* 0x004fc600000000ff */
[----:B------:R0:W2:Y:S01]  /*55c70*/  LDL.LU R75, [R1+0x21e8] ;  /* 0x0021e800014b7983 */ /* 0x0000a20000300800 */
[----:B---3--:R-:W-:-:S03]  /*55c80*/  F2FP.F16.F32.PACK_AB R88, R21, R74 ;  /* 0x0000004a1558723e */ /* 0x008fc600000000ff */
[----:B------:R3:W-:Y:S04]  /*55c90*/  STL [R1+0x21a8], R90 ;  /* 0x0021a85a01007387 */ /* 0x0007e80000100800 */
[----:B------:R0:W2:Y:S01]  /*55ca0*/  LDL.LU R74, [R1+0x21e4] ;  /* 0x0021e400014a7983 */ /* 0x0000a20000300800 */
[----:B------:R-:W-:-:S03]  /*55cb0*/  F2FP.F16.F32.PACK_AB R85, R20, R73 ;  /* 0x000000491455723e */ /* 0x000fc600000000ff */
        /* <DEDUP_REMOVED lines=12> */
[----:B-1----:R-:W2:Y:S01]  /*55d80*/  LDL.LU R92, [R1+0x44] ;  /* 0x00004400015c7983 */ /* 0x002ea20000300800 */
[----:B------:R-:W-:-:S03]  /*55d90*/  F2FP.F16.F32.PACK_AB R79, R14, R57 ;  /* 0x000000390e4f723e */ /* 0x000fc600000000ff */
[----:B---3--:R-:W3:Y:S01]  /*55da0*/  LDL.LU R90, [R1+0x40] ;  /* 0x00004000015a7983 */ /* 0x008ee20000300800 */
[----:B----4-:R-:W-:Y:S02]  /*55db0*/  F2FP.F16.F32.PACK_AB R78, R13, R58 ;  /* 0x0000003a0d4e723e */ /* 0x010fe400000000ff */
[----:B--2---:R-:W-:Y:S02]  /*55dc0*/  F2FP.F16.F32.PACK_AB R75, R11, R60 ;  /* 0x0000003c0b4b723e */ /* 0x004fe400000000ff */
[----:B------:R-:W-:Y:S02]  /*55dd0*/  F2FP.F16.F32.PACK_AB R74, R10, R61 ;  /* 0x0000003d0a4a723e */ /* 0x000fe400000000ff */
[----:B------:R-:W-:Y:S02]  /*55de0*/  F2FP.F16.F32.PACK_AB R73, R9, R62 ;  /* 0x0000003e0949723e */ /* 0x000fe400000000ff */
[----:B------:R-:W-:Y:S02]  /*55df0*/  F2FP.F16.F32.PACK_AB R72, R8, R63 ;  /* 0x0000003f0848723e */ /* 0x000fe400000000ff */
[----:B------:R-:W-:-:S02]  /*55e00*/  F2FP.F16.F32.PACK_AB R71, R7, R64 ;  /* 0x000000400747723e */ /* 0x000fc400000000ff */
[----:B------:R-:W-:Y:S02]  /*55e10*/  F2FP.F16.F32.PACK_AB R70, R6, R65 ;  /* 0x000000410646723e */ /* 0x000fe400000000ff */
[----:B------:R-:W-:Y:S02]  /*55e20*/  F2FP.F16.F32.PACK_AB R69, R5, R66 ;  /* 0x000000420545723e */ /* 0x000fe400000000ff */
[----:B------:R-:W-:Y:S02]  /*55e30*/  F2FP.F16.F32.PACK_AB R68, R4, R67 ;  /* 0x000000430444723e */ /* 0x000fe400000000ff */
[----:B------:R-:W1:Y:S01]  /*55e40*/  LDTM.x64 R4, tmem[UR4+0x1c0] ;  /* 0x0001c004000479ee */ /* 0x000e620008340000 */
[----:B------:R-:W-:Y:S01]  /*55e50*/  NOP ;  /* 0x0000000000007918 */ /* 0x000fe20000000000 */
[----:B-1----:R-:W-:Y:S04]  /*55e60*/  STL [R1+0x21a0], R28 ;  /* 0x0021a01c01007387 */ /* 0x002fe80000100800 */
        /* <DEDUP_REMOVED lines=33> */
[----:B-1----:R-:W2:Y:S04]  /*56080*/  LDL.LU R61, [R1+0x2c] ;  /* 0x00002c00013d7983 */ /* 0x002ea80000300800 */
[----:B------:R1:W-:Y:S04]  /*56090*/  STL [R1+0x2118], R62 ;  /* 0x0021183e01007387 */ /* 0x0003e80000100800 */
[----:B-1----:R-:W4:Y:S04]  /*560a0*/  LDL.LU R62, [R1+0xfc] ;  /* 0x0000fc00013e7983 */ /* 0x002f280000300800 */
[----:B------:R1:W-:Y:S01]  /*560b0*/  STL [R1+0x2114], R63 ;  /* 0x0021143f01007387 */ /* 0x0003e20000100800 */
[----:B------:R-:W-:-:S03]  /*560c0*/  F2FP.F16.F32.PACK_AB R21, R21, R92 ;  /* 0x0000005c1515723e */ /* 0x000fc600000000ff */
[----:B-1----:R-:W2:Y:S04]  /*560d0*/  LDL R63, [R1+0x568] ;  /* 0x00056800013f7983 */ /* 0x002ea80000100800 */
[----:B------:R1:W-:Y:S01]  /*560e0*/  STL [R1+0x2110], R64 ;  /* 0x0021104001007387 */ /* 0x0003e20000100800 */
[----:B------:R-:W-:-:S03]  /*560f0*/  F2FP.F16.F32.PACK_AB R18, R18, R0 ;  /* 0x000000001212723e */ /* 0x000fc600000000ff */
[----:B-1----:R-:W2:Y:S04]  /*56100*/  LDL.LU R64, [R1+0x30] ;  /* 0x0000300001407983 */ /* 0x002ea80000300800 */
[----:B------:R1:W-:Y:S04]  /*56110*/  STL [R1+0x210c], R65 ;  /* 0x00210c4101007387 */ /* 0x0003e80000100800 */
[----:B-1----:R-:W2:Y:S04]  /*56120*/  LDL.LU R65, [R1+0x34] ;  /* 0x0000340001417983 */ /* 0x002ea80000300800 */
[----:B------:R1:W-:Y:S04]  /*56130*/  STL [R1+0x2108], R66 ;  /* 0x0021084201007387 */ /* 0x0003e80000100800 */
[----:B-1----:R-:W2:Y:S01]  /*56140*/  LDL.LU R66, [R1+0xeb0] ;  /* 0x000eb00001427983 */ /* 0x002ea20000300800 */
[----:B----4-:R-:W-:-:S05]  /*56150*/  F2FP.F16.F32.PACK_AB R60, R67, R62 ;  /* 0x0000003e433c723e */ /* 0x010fca00000000ff */
[----:B------:R1:W-:Y:S04]  /*56160*/  STL [R1+0x12c], R60 ;  /* 0x00012c3c01007387 */ /* 0x0003e80000100800 */
[----:B------:R-:W4:Y:S04]  /*56170*/  LDL.LU R92, [R1+0x28] ;  /* 0x00002800015c7983 */ /* 0x000f280000300800 */
[----:B------:R-:W2:Y:S04]  /*56180*/  LDL.LU R62, [R1+0x24] ;  /* 0x00002400013e7983 */ /* 0x000ea80000300800 */
[----:B-1----:R-:W2:Y:S04]  /*56190*/  LDL.LU R60, [R1+0x1c] ;  /* 0x00001c00013c7983 */ /* 0x002ea80000300800 */
[----:B------:R0:W2:Y:S01]  /*561a0*/  LDL.LU R0, [R1+0x21c8] ;  /* 0x0021c80001007983 */ /* 0x0000a20000300800 */
[----:B---3--:R-:W-:-:S03]  /*561b0*/  F2FP.F16.F32.PACK_AB R20, R20, R90 ;  /* 0x0000005a1414723e */ /* 0x008fc600000000ff */
[----:B------:R-:W3:Y:S01]  /*561c0*/  LDL.LU R90, [R1+0x18] ;  /* 0x00001800015a7983 */ /* 0x000ee20000300800 */
[----:B------:R-:W-:Y:S02]  /*561d0*/  F2FP.F16.F32.PACK_AB R12, R12, R86 ;  /* 0x000000560c0c723e */ /* 0x000fe400000000ff */
[----:B------:R-:W-:-:S04]  /*561e0*/  F2FP.F16.F32.PACK_AB R2, R19, R3 ;  /* 0x000000031302723e */ /* 0x000fc800000000ff */
[C---:B------:R-:W-:Y:S02]  /*561f0*/  PRMT R54, R2.reuse, 0x7610, R54 ;  /* 0x0000761002367816 */ /* 0x040fe40000000036 */
[----:B------:R-:W-:Y:S02]  /*56200*/  PRMT R55, R2, 0x7632, R55 ;  /* 0x0000763202377816 */ /* 0x000fe40000000037 */
[----:B------:R-:W1:Y:S01]  /*56210*/  LDC.64 R2, c[0x0][0x398] ;  /* 0x0000e600ff027b82 */ /* 0x000e620000000a00 */
[C---:B------:R-:W-:Y:S02]  /*56220*/  PRMT R56, R20.reuse, 0x7610, R56 ;  /* 0x0000761014387816 */ /* 0x040fe40000000038 */
[----:B------:R-:W-:-:S05]  /*56230*/  PRMT R57, R20, 0x7632, R57 ;  /* 0x0000763214397816 */ /* 0x000fca0000000039 */
[----:B------:R-:W0:Y:S01]  /*56240*/  LDC R20, c[0x0][0x3b4] ;  /* 0x0000ed00ff147b82 */ /* 0x000e220000000800 */
[----:B------:R-:W-:Y:S02]  /*56250*/  PRMT R52, R18, 0x7610, R52 ;  /* 0x0000761012347816 */ /* 0x000fe40000000034 */
[----:B----4-:R-:W-:Y:S02]  /*56260*/  F2FP.F16.F32.PACK_AB R14, R14, R92 ;  /* 0x0000005c0e0e723e */ /* 0x010fe400000000ff */
[----:B--2---:R-:W-:Y:S02]  /*56270*/  F2FP.F16.F32.PACK_AB R0, R15, R61 ;  /* 0x0000003d0f00723e */ /* 0x004fe400000000ff */
[----:B------:R-:W2:Y:S04]  /*56280*/  LDL.LU R61, [R1+0x14] ;  /* 0x00001400013d7983 */ /* 0x000ea80000300800 */
[----:B------:R-:W4:Y:S04]  /*56290*/  LDL R92, [R1+0xebc] ;  /* 0x000ebc00015c7983 */ /* 0x000f280000100800 */
[----:B------:R-:W2:Y:S01]  /*562a0*/  LDL.LU R86, [R1+0x21c4] ;  /* 0x0021c40001567983 */ /* 0x000ea20000300800 */
[----:B-1----:R-:W-:-:S02]  /*562b0*/  ISETP.GE.AND P1, PT, R66, R2, PT ;  /* 0x000000024200720c */ /* 0x002fc40003f26270 */
[----:B------:R-:W-:Y:S02]  /*562c0*/  PRMT R53, R18, 0x7632, R53 ;  /* 0x0000763212357816 */ /* 0x000fe40000000035 */
[----:B------:R-:W-:Y:S01]  /*562d0*/  F2FP.F16.F32.PACK_AB R2, R13, R62 ;  /* 0x0000003e0d02723e */ /* 0x000fe200000000ff */
[----:B------:R-:W1:Y:S01]  /*562e0*/  LDC.64 R18, c[0x0][0x390] ;  /* 0x0000e400ff127b82 */ /* 0x000e620000000a00 */
[C---:B------:R-:W-:Y:S02]  /*562f0*/  PRMT R44, R14.reuse, 0x7610, R44 ;  /* 0x000076100e2c7816 */ /* 0x040fe4000000002c */
[----:B------:R-:W-:Y:S02]  /*56300*/  PRMT R45, R14, 0x7632, R45 ;  /* 0x000076320e2d7816 */ /* 0x000fe4000000002d */
[----:B------:R-:W-:-:S03]  /*56310*/  PRMT R42, R2, 0x7610, R42 ;  /* 0x00007610022a7816 */ /* 0x000fc6000000002a */
[----:B------:R-:W3:Y:S01]  /*56320*/  LDC.64 R14, c[0x0][0x398] ;  /* 0x0000e600ff0e7b82 */ /* 0x000ee20000000a00 */
[----:B------:R-:W-:-:S07]  /*56330*/  PRMT R43, R2, 0x7632, R43 ;  /* 0x00007632022b7816 */ /* 0x000fce000000002b */
[----:B------:R-:W3:Y:S01]  /*56340*/  LDC R2, c[0x0][0x3b8] ;  /* 0x0000ee00ff027b82 */ /* 0x000ee20000000800 */
[C---:B------:R-:W-:Y:S02]  /*56350*/  PRMT R46, R0.reuse, 0x7610, R46 ;  /* 0x00007610002e7816 */ /* 0x040fe4000000002e */
[----:B------:R-:W-:Y:S01]  /*56360*/  PRMT R47, R0, 0x7632, R47 ;  /* 0x00007632002f7816 */ /* 0x000fe2000000002f */
[----:B0-----:R-:W-:Y:S01]  /*56370*/  IMAD R0, R66, R20, RZ ;  /* 0x0000001442007224 */ /* 0x001fe200078e02ff */
[----:B------:R-:W-:Y:S02]  /*56380*/  F2FP.F16.F32.PACK_AB R16, R16, R64 ;  /* 0x000000401010723e */ /* 0x000fe400000000ff */
[----:B------:R-:W-:Y:S02]  /*56390*/  F2FP.F16.F32.PACK_AB R17, R17, R65 ;  /* 0x000000411111723e */ /* 0x000fe400000000ff */
[C---:B------:R-:W-:Y:S02]  /*563a0*/  PRMT R48, R16.reuse, 0x7610, R48 ;  /* 0x0000761010307816 */ /* 0x040fe40000000030 */
[----:B------:R-:W-:-:S02]  /*563b0*/  PRMT R49, R16, 0x7632, R49 ;  /* 0x0000763210317816 */ /* 0x000fc40000000031 */
[C---:B-1----:R-:W-:Y:S02]  /*563c0*/  LEA R16, P6, R0.reuse, R18, 0x1 ;  /* 0x0000001200107211 */ /* 0x042fe400078c08ff */
[C---:B---3--:R-:W-:Y:S02]  /*563d0*/  ISETP.LT.AND P1, PT, R63.reuse, R15, !P1 ;  /* 0x0000000f3f00720c */ /* 0x048fe40004f21270 */
[----:B------:R-:W-:Y:S02]  /*563e0*/  ISETP.GE.AND P2, PT, R63, R3, PT ;  /* 0x000000033f00720c */ /* 0x000fe40003f46270 */
[C---:B------:R-:W-:Y:S02]  /*563f0*/  PRMT R50, R17.reuse, 0x7610, R50 ;  /* 0x0000761011327816 */ /* 0x040fe40000000032 */
[----:B------:R-:W-:Y:S02]  /*56400*/  PRMT R51, R17, 0x7632, R51 ;  /* 0x0000763211337816 */ /* 0x000fe40000000033 */
[----:B------:R-:W-:Y:S01]  /*56410*/  LEA.HI.X.SX32 R17, R0, R19, 0x1, P6 ;  /* 0x0000001300117211 */ /* 0x000fe200030f0eff */
[----:B------:R-:W-:Y:S01]  /*56420*/  IMAD R15, R63, R2, RZ ;  /* 0x000000023f0f7224 */ /* 0x000fe200078e02ff */
[----:B------:R-:W-:-:S02]  /*56430*/  F2FP.F16.F32.PACK_AB R3, R10, R90 ;  /* 0x0000005a0a03723e */ /* 0x000fc400000000ff */
[----:B------:R-:W3:Y:S02]  /*56440*/  LDL R90, [R1+0xeb8] ;  /* 0x000eb800015a7983 */ /* 0x000ee40000100800 */
[C---:B------:R-:W-:Y:S02]  /*56450*/  PRMT R36, R3.reuse, 0x7610, R36 ;  /* 0x0000761003247816 */ /* 0x040fe40000000024 */
[----:B------:R-:W-:Y:S01]  /*56460*/  PRMT R37, R3, 0x7632, R37 ;  /* 0x0000763203257816 */ /* 0x000fe20000000025 */
[----:B------:R-:W-:Y:S01]  /*56470*/  IMAD.WIDE R2, R15, 0x2, R16 ;  /* 0x000000020f027825 */ /* 0x000fe200078e0210 */
[C---:B------:R-:W-:Y:S02]  /*56480*/  PRMT R40, R12.reuse, 0x7610, R40 ;  /* 0x000076100c287816 */ /* 0x040fe40000000028 */
[----:B------:R-:W-:Y:S02]  /*56490*/  PRMT R41, R12, 0x7632, R41 ;  /* 0x000076320c297816 */ /* 0x000fe40000000029 */
[----:B------:R-:W0:Y:S01]  /*564a0*/  LDC.64 R12, c[0x0][0x398] ;  /* 0x0000e600ff0c7b82 */ /* 0x000e220000000a00 */
[----:B------:R-:W-:Y:S01]  /*564b0*/  IMAD R0, R20, 0x80, R0 ;  /* 0x0000008014007824 */ /* 0x000fe200078e0200 */
[----:B------:R-:W-:Y:S01]  /*564c0*/  F2FP.F16.F32.PACK_AB R11, R11, R60 ;  /* 0x0000003c0b0b723e */ /* 0x000fe200000000ff */
[----:B--2---:R1:W-:Y:S02]  /*564d0*/  @P1 STG.E.U16 desc[UR6][R2.64], R86 ;  /* 0x0000005602001986 */ /* 0x0043e4000c101506 */
[----:B-1----:R-:W-:-:S02]  /*564e0*/  F2FP.F16.F32.PACK_AB R2, R8, R93 ;  /* 0x0000005d0802723e */ /* 0x002fc400000000ff */
[----:B------:R-:W2:Y:S01]  /*564f0*/  LDL.LU R93, [R1+0x21c0] ;  /* 0x0021c000015d7983 */ /* 0x000ea20000300800 */
[----:B------:R-:W-:-:S03]  /*56500*/  F2FP.F16.F32.PACK_AB R8, R7, R87 ;  /* 0x000000570708723e */ /* 0x000fc600000000ff */
[----:B------:R-:W2:Y:S01]  /*56510*/  LDL.LU R87, [R1+0x21bc] ;  /* 0x0021bc0001577983 */ /* 0x000ea20000300800 */
[----:B------:R-:W-:Y:S01]  /*56520*/  F2FP.F16.F32.PACK_AB R3, R9, R61 ;  /* 0x0000003d0903723e */ /* 0x000fe200000000ff */
[----:B0-----:R-:W-:Y:S01]  /*56530*/  IMAD.MOV.U32 R10, RZ, RZ, R12 ;  /* 0x000000ffff0a7224 */ /* 0x001fe200078e000c */
[C---:B------:R-:W-:Y:S02]  /*56540*/  PRMT R32, R2.reuse, 0x7610, R32 ;  /* 0x0000761002207816 */ /* 0x040fe40000000020 */
[----:B------:R-:W-:Y:S02]  /*56550*/  PRMT R33, R2, 0x7632, R33 ;  /* 0x0000763202217816 */ /* 0x000fe40000000021 */
[----:B------:R-:W-:Y:S02]  /*56560*/  LEA R2, P1, R0, R18, 0x1 ;  /* 0x0000001200027211 */ /* 0x000fe400078208ff */
[C---:B------:R-:W-:Y:S02]  /*56570*/  PRMT R34, R3.reuse, 0x7610, R34 ;  /* 0x0000761003227816 */ /* 0x040fe40000000022 */
[----:B------:R-:W-:-:S02]  /*56580*/  PRMT R35, R3, 0x7632, R35 ;  /* 0x0000763203237816 */ /* 0x000fc40000000023 */
[----:B------:R-:W-:Y:S02]  /*56590*/  LEA.HI.X.SX32 R3, R0, R19, 0x1, P1 ;  /* 0x0000001300037211 */ /* 0x000fe400008f0eff */
[C---:B------:R-:W-:Y:S02]  /*565a0*/  PRMT R38, R11.reuse, 0x7610, R38 ;  /* 0x000076100b267816 */ /* 0x040fe40000000026 */
[----:B------:R-:W-:Y:S02]  /*565b0*/  PRMT R39, R11, 0x7632, R39 ;  /* 0x000076320b277816 */ /* 0x000fe40000000027 */
[----:B----4-:R-:W-:Y:S02]  /*565c0*/  ISETP.LT.AND P1, PT, R92, R10, !P2 ;  /* 0x0000000a5c00720c */ /* 0x010fe40005721270 */
[----:B------:R-:W0:Y:S01]  /*565d0*/  LDC.64 R10, c[0x0][0x398] ;  /* 0x0000e600ff0a7b82 */ /* 0x000e220000000a00 */
[C---:B------:R-:W-:Y:S02]  /*565e0*/  PRMT R30, R8.reuse, 0x7610, R30 ;  /* 0x00007610081e7816 */ /* 0x040fe4000000001e */
[----:B------:R-:W-:Y:S01]  /*565f0*/  PRMT R31, R8, 0x7632, R31 ;  /* 0x00007632081f7816 */ /* 0x000fe2000000001f */
[----:B------:R-:W-:Y:S01]  /*56600*/  IMAD.WIDE R8, R15, 0x2, R2 ;  /* 0x000000020f087825 */ /* 0x000fe200078e0202 */
[----:B------:R-:W-:-:S03]  /*56610*/  PRMT R7, R86, 0x7632, R7 ;  /* 0x0000763256077816 */ /* 0x000fc60000000007 */
[----:B------:R-:W-:-:S03]  /*56620*/  IMAD R0, R20, 0x80, R0 ;  /* 0x0000008014007824 */ /* 0x000fc600078e0200 */
[----:B------:R1:W-:Y:S02]  /*56630*/  @P1 STG.E.U16 desc[UR6][R8.64], R7 ;  /* 0x0000000708001986 */ /* 0x0003e4000c101506 */
[----:B-1----:R-:W-:Y:S02]  /*56640*/  IMAD R7, R20, 0x80, R0 ;  /* 0x0000008014077824 */ /* 0x002fe400078e0200 */
[----:B0-----:R-:W-:Y:S01]  /*56650*/  IMAD.MOV.U32 R12, RZ, RZ, R10 ;  /* 0x000000ffff0c7224 */ /* 0x001fe200078e000a */
[----:B------:R-:W-:Y:S01]  /*56660*/  LEA R10, P1, R0, R18, 0x1 ;  /* 0x00000012000a7211 */ /* 0x000fe200078208ff */
[----:B------:R-:W-:-:S03]  /*56670*/  IMAD.MOV.U32 R61, RZ, RZ, R11 ;  /* 0x000000ffff3d7224 */ /* 0x000fc600078e000b */
[----:B------:R-:W-:Y:S02]  /*56680*/  LEA.HI.X.SX32 R11, R0, R19, 0x1, P1 ;  /* 0x00000013000b7211 */ /* 0x000fe400008f0eff */
[----:B------:R-:W-:-:S04]  /*56690*/  LEA R8, P1, R7, R18, 0x1 ;  /* 0x0000001207087211 */ /* 0x000fc800078208ff */
[----:B------:R-:W-:Y:S02]  /*566a0*/  LEA.HI.X.SX32 R9, R7, R19, 0x1, P1 ;  /* 0x0000001307097211 */ /* 0x000fe400008f0eff */
[----:B------:R-:W0:Y:S01]  /*566b0*/  LDC.64 R18, c[0x0][0x398] ;  /* 0x0000e600ff127b82 */ /* 0x000e220000000a00 */
[----:B---3--:R-:W-:Y:S02]  /*566c0*/  ISETP.LT.AND P1, PT, R90, R12, !P2 ;  /* 0x0000000c5a00720c */ /* 0x008fe40005721270 */
[----:B------:R-:W-:Y:S01]  /*566d0*/  F2FP.F16.F32.PACK_AB R6, R6, R89 ;  /* 0x000000590606723e */ /* 0x000fe200000000ff */
[----:B------:R-:W-:Y:S01]  /*566e0*/  IMAD.MOV.U32 R60, RZ, RZ, R13 ;  /* 0x000000ffff3c7224 */ /* 0x000fe200078e000d */
[----:B------:R-:W-:Y:S01]  /*566f0*/  PRMT R0, R68, 0x7632, R0 ;  /* 0x0000763244007816 */ /* 0x000fe20000000000 */
[----:B------:R-:W-:Y:S01]  /*56700*/  IMAD.WIDE R12, R15, 0x2, R10 ;  /* 0x000000020f0c7825 */ /* 0x000fe200078e020a */
[C---:B------:R-:W-:Y:S01]  /*56710*/  PRMT R28, R6.reuse, 0x7610, R28 ;  /* 0x00007610061c7816 */ /* 0x040fe2000000001c */
[----:B------:R-:W3:Y:S01]  /*56720*/  LDL.LU R89, [R1+0x21b8] ;  /* 0x0021b80001597983 */ /* 0x000ee20000300800 */
[----:B------:R-:W-:Y:S01]  /*56730*/  PRMT R29, R6, 0x7632, R29 ;  /* 0x00007632061d7816 */ /* 0x000fe2000000001d */
[----:B0-----:R-:W-:-:S04]  /*56740*/  IMAD.MOV.U32 R7, RZ, RZ, R18 ;  /* 0x000000ffff077224 */ /* 0x001fc800078e0012 */
[----:B------:R0:W-:Y:S01]  /*56750*/  @P1 STG.E.U16 desc[UR6][R12.64], R68 ;  /* 0x000000440c001986 */ /* 0x0001e2000c101506 */
[----:B------:R-:W-:Y:S02]  /*56760*/  IMAD.MOV.U32 R62, RZ, RZ, R19 ;  /* 0x000000ffff3e7224 */ /* 0x000fe400078e0013 */
[----:B------:R-:W1:Y:S08]  /*56770*/  LDC.64 R18, c[0x0][0x398] ;  /* 0x0000e600ff127b82 */ /* 0x000e700000000a00 */
[----:B0-----:R-:W0:Y:S01]  /*56780*/  LDC R13, c[0x0][0x3b8] ;  /* 0x0000ee00ff0d7b82 */ /* 0x001e220000000800 */
[----:B------:R-:W-:-:S02]  /*56790*/  F2FP.F16.F32.PACK_AB R67, R5, R91 ;  /* 0x0000005b0543723e */ /* 0x000fc400000000ff */
[----:B------:R-:W4:Y:S01]  /*567a0*/  LDL.LU R91, [R1+0x21b4] ;  /* 0x0021b400015b7983 */ /* 0x000f220000300800 */
[C---:B------:R-:W-:Y:S02]  /*567b0*/  PRMT R58, R21.reuse, 0x7610, R58 ;  /* 0x00007610153a7816 */ /* 0x040fe4000000003a */
[----:B------:R-:W-:Y:S02]  /*567c0*/  PRMT R59, R21, 0x7632, R59 ;  /* 0x00007632153b7816 */ /* 0x000fe4000000003b */
[----:B------:R-:W0:Y:S08]  /*567d0*/  LDC.64 R20, c[0x0][0x398] ;  /* 0x0000e600ff147b82 */ /* 0x000e300000000a00 */
[----:B------:R-:W0:Y:S01]  /*567e0*/  LDC R12, c[0x0][0x39c] ;  /* 0x0000e700ff0c7b82 */ /* 0x000e220000000800 */
[----:B--2---:R-:W-:Y:S01]  /*567f0*/  ISETP.LT.AND P2, PT, R93, R7, !P2 ;  /* 0x000000075d00720c */ /* 0x004fe20005741270 */
[----:B------:R-:W-:-:S12]  /*56800*/  IMAD.WIDE R6, R15, 0x2, R8 ;  /* 0x000000020f067825 */ /* 0x000fd800078e0208 */
[----:B------:R2:W-:Y:S02]  /*56810*/  @P2 STG.E.U16 desc[UR6][R6.64], R0 ;  /* 0x0000000006002986 */ /* 0x0005e4000c101506 */
[----:B--2---:R-:W2:Y:S01]  /*56820*/  LDC R6, c[0x0][0x39c] ;  /* 0x0000e700ff067b82 */ /* 0x004ea20000000800 */
[----:B------:R-:W-:Y:S02]  /*56830*/  VIADD R0, R63, 0x1 ;  /* 0x000000013f007836 */ /* 0x000fe40000000000 */
[----:B-1----:R-:W-:-:S03]  /*56840*/  IMAD.MOV.U32 R63, RZ, RZ, R19 ;  /* 0x000000ffff3f7224 */ /* 0x002fc600078e0013 */
[----:B--2---:R-:W-:Y:S01]  /*56850*/  ISETP.GE.AND P1, PT, R0, R6, PT ;  /* 0x000000060000720c */ /* 0x004fe20003f26270 */
[----:B------:R-:W-:Y:S02]  /*56860*/  IMAD.MOV.U32 R0, RZ, RZ, R18 ;  /* 0x000000ffff007224 */ /* 0x000fe400078e0012 */
[----:B------:R-:W1:Y:S03]  /*56870*/  LDC.64 R18, c[0x0][0x398] ;  /* 0x0000e600ff127b82 */ /* 0x000e660000000a00 */
[----:B------:R-:W-:Y:S01]  /*56880*/  ISETP.LT.AND P2, PT, R66, R0, !P1 ;  /* 0x000000004200720c */ /* 0x000fe20004f41270 */
[----:B0-----:R-:W-:-:S04]  /*56890*/  IMAD.IADD R0, R15, 0x1, R13 ;  /* 0x000000010f007824 */ /* 0x001fc800078e020d */
[----:B------:R-:W-:Y:S01]  /*568a0*/  IMAD.WIDE R6, R0, 0x2, R16 ;  /* 0x0000000200067825 */ /* 0x000fe200078e0210 */
[----:B------:R-:W-:-:S07]  /*568b0*/  PRMT R5, R87, 0x7632, R5 ;  /* 0x0000763257057816 */ /* 0x000fce0000000005 */
[----:B------:R0:W-:Y:S01]  /*568c0*/  @P2 STG.E.U16 desc[UR6][R6.64], R87 ;  /* 0x0000005706002986 */ /* 0x0001e2000c101506 */
[----:B-1----:R-:W-:Y:S02]  /*568d0*/  IMAD.MOV.U32 R64, RZ, RZ, R19 ;  /* 0x000000ffff407224 */ /* 0x002fe400078e0013 */
[----:B0-----:R-:W-:Y:S01]  /*568e0*/  IMAD.MOV.U32 R6, RZ, RZ, R18 ;  /* 0x000000ffff067224 */ /* 0x001fe200078e0012 */
[----:B------:R-:W0:Y:S08]  /*568f0*/  LDC.64 R86, c[0x0][0x398] ;  /* 0x0000e600ff567b82 */ /* 0x000e300000000a00 */
[----:B------:R-:W1:Y:S01]  /*56900*/  LDC.64 R18, c[0x0][0x398] ;  /* 0x0000e600ff127b82 */ /* 0x000e620000000a00 */
[----:B------:R-:W-:Y:S01]  /*56910*/  ISETP.LT.AND P2, PT, R92, R6, !P1 ;  /* 0x000000065c00720c */ /* 0x000fe20004f41270 */
[----:B------:R-:W-:-:S12]  /*56920*/  IMAD.WIDE R6, R0, 0x2, R2 ;  /* 0x0000000200067825 */ /* 0x000fd800078e0202 */
[----:B------:R1:W-:Y:S02]  /*56930*/  @P2 STG.E.U16 desc[UR6][R6.64], R5 ;  /* 0x0000000506002986 */ /* 0x0003e4000c101506 */
[----:B-1----:R-:W-:-:S05]  /*56940*/  IMAD.MOV.U32 R5, RZ, RZ, R18 ;  /* 0x000000ffff057224 */ /* 0x002fca00078e0012 */
[----:B------:R-:W-:Y:S02]  /*56950*/  ISETP.LT.AND P2, PT, R90, R5, !P1 ;  /* 0x000000055a00720c */ /* 0x000fe40004f41270 */
[----:B0-----:R-:W-:Y:S02]  /*56960*/  ISETP.LT.AND P1, PT, R93, R86, !P1 ;  /* 0x000000565d00720c */ /* 0x001fe40004f21270 */
[----:B------:R-:W2:Y:S01]  /*56970*/  LDL.LU R86, [R1+0x568] ;  /* 0x0005680001567983 */ /* 0x000ea20000300800 */
[----:B------:R-:W-:-:S03]  /*56980*/  F2FP.F16.F32.PACK_AB R15, R4, R76 ;  /* 0x0000004c040f723e */ /* 0x000fc600000000ff */
[----:B------:R-:W4:Y:S01]  /*56990*/  LDL.LU R76, [R1+0x21b0] ;  /* 0x0021b000014c7983 */ /* 0x000f220000300800 */
[----:B------:R-:W-:-:S04]  /*569a0*/  IMAD.WIDE R6, R0, 0x2, R10 ;  /* 0x0000000200067825 */ /* 0x000fc800078e020a */
[C---:B------:R-:W-:Y:S01]  /*569b0*/  IMAD.WIDE R4, R0.reuse, 0x2, R8 ;  /* 0x0000000200047825 */ /* 0x040fe200078e0208 */
[----:B------:R0:W-:Y:S02]  /*569c0*/  @P2 STG.E.U16 desc[UR6][R6.64], R69 ;  /* 0x0000004506002986 */ /* 0x0001e4000c101506 */
[----:B0-----:R-:W-:Y:S01]  /*569d0*/  PRMT R6, R69, 0x7632, R6 ;  /* 0x0000763245067816 */ /* 0x001fe20000000006 */
[----:B------:R-:W-:Y:S01]  /*569e0*/  IMAD.MOV.U32 R65, RZ, RZ, R19 ;  /* 0x000000ffff417224 */ /* 0x000fe200078e0013 */
[----:B------:R-:W0:Y:S03]  /*569f0*/  LDC.64 R68, c[0x0][0x398] ;  /* 0x0000e600ff447b82 */ /* 0x000e260000000a00 */
[----:B------:R1:W-:Y:S01]  /*56a00*/  @P1 STG.E.U16 desc[UR6][R4.64], R6 ;  /* 0x0000000604001986 */ /* 0x0003e2000c101506 */
[----:B------:R-:W-:-:S04]  /*56a10*/  IMAD.IADD R0, R0, 0x1, R13 ;  /* 0x0000000100007824 */ /* 0x000fc800078e020d */
[----:B------:R-:W0:Y:S08]  /*56a20*/  LDC.64 R18, c[0x0][0x398] ;  /* 0x0000e600ff127b82 */ /* 0x000e300000000a00 */
[----:B-1----:R-:W1:Y:S01]  /*56a30*/  LDC R5, c[0x0][0x39c] ;  /* 0x0000e700ff057b82 */ /* 0x002e620000000800 */
[----:B---3--:R-:W-:-:S07]  /*56a40*/  PRMT R6, R89, 0x7610, R6 ;  /* 0x0000761059067816 */ /* 0x008fce0000000006 */
[----:B------:R-:W3:Y:S01]  /*56a50*/  LDC R7, c[0x0][0x398] ;  /* 0x0000e600ff077b82 */ /* 0x000ee20000000800 */
[----:B--2---:R-:W-:-:S05]  /*56a60*/  VIADD R4, R86, 0x2 ;  /* 0x0000000256047836 */ /* 0x004fca0000000000 */
[----:B-1----:R-:W-:-:S04]  /*56a70*/  ISETP.GE.AND P1, PT, R4, R5, PT ;  /* 0x000000050400720c */ /* 0x002fc80003f26270 */
[----:B0-----:R-:W-:Y:S01]  /*56a80*/  ISETP.LT.AND P2, PT, R66, R68, !P1 ;  /* 0x000000444200720c */ /* 0x001fe20004f41270 */
[----:B------:R-:W-:-:S12]  /*56a90*/  IMAD.WIDE R4, R0, 0x2, R16 ;  /* 0x0000000200047825 */ /* 0x000fd800078e0210 */
[----:B------:R0:W-:Y:S01]  /*56aa0*/  @P2 STG.E.U16 desc[UR6][R4.64], R6 ;  /* 0x0000000604002986 */ /* 0x0001e2000c101506 */
[----:B------:R-:W-:Y:S02]  /*56ab0*/  ISETP.LT.AND P2, PT, R92, R20, !P1 ;  /* 0x000000145c00720c */ /* 0x000fe40004f41270 */
[----:B0-----:R-:W-:Y:S01]  /*56ac0*/  PRMT R6, R89, 0x7632, R6 ;  /* 0x0000763259067816 */ /* 0x001fe20000000006 */
[----:B------:R-:W-:-:S10]  /*56ad0*/  IMAD.WIDE R4, R0, 0x2, R2 ;  /* 0x0000000200047825 */ /* 0x000fd400078e0202 */
[----:B------:R0:W-:Y:S01]  /*56ae0*/  @P2 STG.E.U16 desc[UR6][R4.64], R6 ;  /* 0x0000000604002986 */ /* 0x0001e2000c101506 */
[----:B----4-:R-:W-:Y:S02]  /*56af0*/  ISETP.LT.AND P2, PT, R93, R76, !P1 ;  /* 0x0000004c5d00720c */ /* 0x010fe40004f41270 */
[----:B------:R-:W-:Y:S01]  /*56b00*/  ISETP.LT.AND P1, PT, R90, R18, !P1 ;  /* 0x000000125a00720c */ /* 0x000fe20004f21270 */
[----:B------:R-:W2:Y:S01]  /*56b10*/  LDL.LU R93, [R1+0x21ac] ;  /* 0x0021ac00015d7983 */ /* 0x000ea20000300800 */
[----:B------:R-:W1:Y:S03]  /*56b20*/  LDC R18, c[0x0][0x398] ;  /* 0x0000e600ff127b82 */ /* 0x000e660000000800 */
[----:B------:R-:W4:Y:S01]  /*56b30*/  LDL.S16 R20, [R1+0x214] ;  /* 0x0002140001147983 */ /* 0x000f220000100600 */
[----:B0-----:R-:W-:Y:S01]  /*56b40*/  IMAD.WIDE R4, R0, 0x2, R10 ;  /* 0x0000000200047825 */ /* 0x001fe200078e020a */
[----:B------:R-:W-:-:S02]  /*56b50*/  PRMT R6, R70, 0x7632, R6 ;  /* 0x0000763246067816 */ /* 0x000fc40000000006 */
[----:B------:R-:W2:Y:S04]  /*56b60*/  LDL.LU.S16 R68, [R1+0x216] ;  /* 0x0002160001447983 */ /* 0x000ea80000300600 */
[----:B------:R0:W-:Y:S02]  /*56b70*/  @P1 STG.E.U16 desc[UR6][R4.64], R70 ;  /* 0x0000004604001986 */ /* 0x0001e4000c101506 */
[----:B0-----:R-:W-:-:S05]  /*56b80*/  IMAD.WIDE R4, R0, 0x2, R8 ;  /* 0x0000000200047825 */ /* 0x001fca00078e0208 */
[----:B------:R0:W-:Y:S02]  /*56b90*/  @P2 STG.E.U16 desc[UR6][R4.64], R6 ;  /* 0x0000000604002986 */ /* 0x0001e4000c101506 */
[----:B0-----:R-:W0:Y:S01]  /*56ba0*/  LDC R5, c[0x0][0x39c] ;  /* 0x0000e700ff057b82 */ /* 0x001e220000000800 */
[----:B------:R-:W-:Y:S02]  /*56bb0*/  VIADD R4, R86, 0x3 ;  /* 0x0000000356047836 */ /* 0x000fe40000000000 */
[----:B------:R-:W-:Y:S01]  /*56bc0*/  IMAD.IADD R0, R0, 0x1, R13 ;  /* 0x0000000100007824 */ /* 0x000fe200078e020d */
[----:B------:R-:W-:-:S04]  /*56bd0*/  PRMT R6, R91, 0x7610, R6 ;  /* 0x000076105b067816 */ /* 0x000fc80000000006 */
[----:B------:R-:W1:Y:S01]  /*56be0*/  LDC R13, c[0x0][0x398] ;  /* 0x0000e600ff0d7b82 */ /* 0x000e620000000800 */
[----:B0-----:R-:W-:-:S04]  /*56bf0*/  ISETP.GE.AND P1, PT, R4, R5, PT ;  /* 0x000000050400720c */ /* 0x001fc80003f26270 */
[----:B------:R-:W-:Y:S01]  /*56c00*/  ISETP.LT.AND P2, PT, R66, R14, !P1 ;  /* 0x0000000e4200720c */ /* 0x000fe20004f41270 */
[----:B------:R-:W-:Y:S02]  /*56c10*/  IMAD.WIDE R4, R0, 0x2, R16 ;  /* 0x0000000200047825 */ /* 0x000fe400078e0210 */
[----:B------:R-:W0:Y:S10]  /*56c20*/  LDC R14, c[0x0][0x39c] ;  /* 0x0000e700ff0e7b82 */ /* 0x000e340000000800 */
[----:B------:R1:W-:Y:S02]  /*56c30*/  @P2 STG.E.U16 desc[UR6][R4.64], R6 ;  /* 0x0000000604002986 */ /* 0x0003e4000c101506 */
[----:B-1----:R-:W-:-:S02]  /*56c40*/  PRMT R6, R91, 0x7632, R6 ;  /* 0x000076325b067816 */ /* 0x002fc40000000006 */
[----:B------:R-:W2:Y:S01]  /*56c50*/  LDL.LU R91, [R1+0xeb4] ;  /* 0x000eb400015b7983 */ /* 0x000ea20000300800 */
[----:B---3--:R-:W-:Y:S02]  /*56c60*/  ISETP.LT.AND P2, PT, R92, R7, !P1 ;  /* 0x000000075c00720c */ /* 0x008fe40004f41270 */
[----:B------:R-:W1:Y:S01]  /*56c70*/  LDC R7, c[0x0][0x398] ;  /* 0x0000e600ff077b82 */ /* 0x000e620000000800 */
[----:B------:R-:W-:-:S10]  /*56c80*/  IMAD.WIDE R4, R0, 0x2, R2 ;  /* 0x0000000200047825 */ /* 0x000fd400078e0202 */
[----:B------:R3:W-:Y:S02]  /*56c90*/  @P2 STG.E.U16 desc[UR6][R4.64], R6 ;  /* 0x0000000604002986 */ /* 0x0007e4000c101506 */
[----:B---3--:R-:W2:Y:S01]  /*56ca0*/  LDC R6, c[0x0][0x398] ;  /* 0x0000e600ff067b82 */ /* 0x008ea20000000800 */
[----:B-1----:R-:W-:Y:S01]  /*56cb0*/  ISETP.LT.AND P2, PT, R90, R7, !P1 ;  /* 0x000000075a00720c */ /* 0x002fe20004f41270 */
[----:B------:R-:W-:-:S06]  /*56cc0*/  IMAD.WIDE R4, R0, 0x2, R10 ;  /* 0x0000000200047825 */ /* 0x000fcc00078e020a */
[----:B------:R-:W1:Y:S06]  /*56cd0*/  LDC R7, c[0x0][0x398] ;  /* 0x0000e600ff077b82 */ /* 0x000e6c0000000800 */
[----:B------:R3:W-:Y:S02]  /*56ce0*/  @P2 STG.E.U16 desc[UR6][R4.64], R71 ;  /* 0x0000004704002986 */ /* 0x0007e4000c101506 */
[----:B---3--:R-:W-:Y:S01]  /*56cf0*/  VIADD R4, R86, 0x4 ;  /* 0x0000000456047836 */ /* 0x008fe20000000000 */
[----:B--2---:R-:W-:Y:S02]  /*56d00*/  ISETP.LT.AND P2, PT, R91, R6, !P1 ;  /* 0x000000065b00720c */ /* 0x004fe40004f41270 */
[----:B------:R-:W-:-:S02]  /*56d10*/  PRMT R6, R71, 0x7632, R6 ;  /* 0x0000763247067816 */ /* 0x000fc40000000006 */
[----:B------:R-:W2:Y:S01]  /*56d20*/  LDC R71, c[0x0][0x3b8] ;  /* 0x0000ee00ff477b82 */ /* 0x000ea20000000800 */
[----:B------:R-:W-:Y:S01]  /*56d30*/  ISETP.GE.AND P1, PT, R4, R12, PT ;  /* 0x0000000c0400720c */ /* 0x000fe20003f26270 */
[----:B------:R-:W-:-:S06]  /*56d40*/  IMAD.WIDE R4, R0, 0x2, R8 ;  /* 0x0000000200047825 */ /* 0x000fcc00078e0208 */
[----:B------:R-:W3:Y:S01]  /*56d50*/  LDC R12, c[0x0][0x39c] ;  /* 0x0000e700ff0c7b82 */ /* 0x000ee20000000800 */
[----:B------:R0:W-:Y:S01]  /*56d60*/  @P2 STG.E.U16 desc[UR6][R4.64], R6 ;  /* 0x0000000604002986 */ /* 0x0001e2000c101506 */
[----:B------:R-:W-:-:S06]  /*56d70*/  ISETP.LT.AND P2, PT, R66, R13, !P1 ;  /* 0x0000000d4200720c */ /* 0x000fcc0004f41270 */
[----:B------:R-:W3:Y:S01]  /*56d80*/  LDC R13, c[0x0][0x398] ;  /* 0x0000e600ff0d7b82 */ /* 0x000ee20000000800 */
[----:B--2---:R-:W-:Y:S01]  /*56d90*/  IMAD.IADD R0, R0, 0x1, R71 ;  /* 0x0000000100007824 */ /* 0x004fe200078e0247 */
[----:B0-----:R-:W-:-:S03]  /*56da0*/  PRMT R6, R93, 0x7610, R6 ;  /* 0x000076105d067816 */ /* 0x001fc60000000006 */
[----:B------:R-:W-:-:S05]  /*56db0*/  IMAD.WIDE R4, R0, 0x2, R16 ;  /* 0x0000000200047825 */ /* 0x000fca00078e0210 */
[----:B------:R0:W-:Y:S01]  /*56dc0*/  @P2 STG.E.U16 desc[UR6][R4.64], R6 ;  /* 0x0000000604002986 */ /* 0x0001e2000c101506 */
[----:B-1----:R-:W-:Y:S02]  /*56dd0*/  ISETP.LT.AND P2, PT, R92, R7, !P1 ;  /* 0x000000075c00720c */ /* 0x002fe40004f41270 */
[----:B------:R-:W1:Y:S01]  /*56de0*/  LDC R7, c[0x0][0x398] ;  /* 0x0000e600ff077b82 */ /* 0x000e620000000800 */
[----:B0-----:R-:W-:Y:S01]  /*56df0*/  PRMT R6, R93, 0x7632, R6 ;  /* 0x000076325d067816 */ /* 0x001fe20000000006 */
[----:B------:R-:W-:-:S09]  /*56e00*/  IMAD.WIDE R4, R0, 0x2, R2 ;  /* 0x0000000200047825 */ /* 0x000fd200078e0202 */
[----:B------:R0:W-:Y:S02]  /*56e10*/  @P2 STG.E.U16 desc[UR6][R4.64], R6 ;  /* 0x0000000604002986 */ /* 0x0001e4000c101506 */
[----:B0-----:R-:W0:Y:S01]  /*56e20*/  LDC R6, c[0x0][0x398] ;  /* 0x0000e600ff067b82 */ /* 0x001e220000000800 */
[----:B-1----:R-:W-:Y:S01]  /*56e30*/  ISETP.LT.AND P2, PT, R90, R7, !P1 ;  /* 0x000000075a00720c */ /* 0x002fe20004f41270 */
[----:B------:R-:W-:Y:S01]  /*56e40*/  IMAD.WIDE R4, R0, 0x2, R10 ;  /* 0x0000000200047825 */ /* 0x000fe200078e020a */
[----:B------:R-:W2:Y:S04]  /*56e50*/  LDL.LU R90, [R1+0x21a8] ;  /* 0x0021a800015a7983 */ /* 0x000ea80000300800 */
[----:B------:R-:W2:Y:S01]  /*56e60*/  LDL.S16 R76, [R1+0x218] ;  /* 0x00021800014c7983 */ /* 0x000ea20000100600 */
[----:B------:R-:W1:Y:S03]  /*56e70*/  LDC R7, c[0x0][0x398] ;  /* 0x0000e600ff077b82 */ /* 0x000e660000000800 */
[----:B------:R-:W2:Y:S04]  /*56e80*/  LDL.LU.S16 R89, [R1+0x21a] ;  /* 0x00021a0001597983 */ /* 0x000ea80000300600 */
[----:B------:R0:W-:Y:S02]  /*56e90*/  @P2 STG.E.U16 desc[UR6][R4.64], R72 ;  /* 0x0000004804002986 */ /* 0x0001e4000c101506 */
[----:B0-----:R-:W-:-:S02]  /*56ea0*/  ISETP.LT.AND P2, PT, R91, R6, !P1 ;  /* 0x000000065b00720c */ /* 0x001fc40004f41270 */
[----:B------:R-:W-:Y:S02]  /*56eb0*/  PRMT R6, R72, 0x7632, R6 ;  /* 0x0000763248067816 */ /* 0x000fe40000000006 */
[----:B------:R-:W2:Y:S01]  /*56ec0*/  LDL.LU R72, [R1+0xeb8] ;  /* 0x000eb80001487983 */ /* 0x000ea20000300800 */
[----:B------:R-:W-:-:S05]  /*56ed0*/  VIADD R4, R86, 0x5 ;  /* 0x0000000556047836 */ /* 0x000fca0000000000 */
[----:B---3--:R-:W-:Y:S01]  /*56ee0*/  ISETP.GE.AND P1, PT, R4, R12, PT ;  /* 0x0000000c0400720c */ /* 0x008fe20003f26270 */
[----:B------:R-:W-:Y:S01]  /*56ef0*/  IMAD.WIDE R4, R0, 0x2, R8 ;  /* 0x0000000200047825 */ /* 0x000fe200078e0208 */
[----:B------:R-:W0:Y:S04]  /*56f00*/  LDC R12, c[0x0][0x39c] ;  /* 0x0000e700ff0c7b82 */ /* 0x000e280000000800 */
[----:B------:R4:W-:Y:S01]  /*56f10*/  @P2 STG.E.U16 desc[UR6][R4.64], R6 ;  /* 0x0000000604002986 */ /* 0x0009e2000c101506 */
[----:B------:R-:W-:Y:S01]  /*56f20*/  ISETP.LT.AND P2, PT, R66, R13, !P1 ;  /* 0x0000000d4200720c */ /* 0x000fe20004f41270 */
[----:B------:R-:W-:Y:S02]  /*56f30*/  IMAD.IADD R0, R0, 0x1, R71 ;  /* 0x0000000100007824 */ /* 0x000fe400078e0247 */
[----:B------:R-:W3:Y:S01]  /*56f40*/  LDC R13, c[0x0][0x398] ;  /* 0x0000e600ff0d7b82 */ /* 0x000ee20000000800 */
[----:B----4-:R-:W-:Y:S01]  /*56f50*/  PRMT R6, R20, 0x7610, R6 ;  /* 0x0000761014067816 */ /* 0x010fe20000000006 */
[----:B------:R-:W-:Y:S01]  /*56f60*/  IMAD.WIDE R4, R0, 0x2, R16 ;  /* 0x0000000200047825 */ /* 0x000fe200078e0210 */
[----:B------:R-:W4:Y:S07]  /*56f70*/  LDL.S16 R20, [R1+0x21c] ;  /* 0x00021c0001147983 */ /* 0x000f2e0000100600 */
[----:B------:R1:W-:Y:S02]  /*56f80*/  @P2 STG.E.U16 desc[UR6][R4.64], R6 ;  /* 0x0000000604002986 */ /* 0x0003e4000c101506 */
[----:B-1----:R-:W-:-:S02]  /*56f90*/  PRMT R6, R68, 0x7610, R6 ;  /* 0x0000761044067816 */ /* 0x002fc40000000006 */
[----:B------:R-:W4:Y:S01]  /*56fa0*/  LDL.LU.S16 R68, [R1+0x21e] ;  /* 0x00021e0001447983 */ /* 0x000f220000300600 */
[----:B------:R-:W-:Y:S02]  /*56fb0*/  ISETP.LT.AND P2, PT, R92, R7, !P1 ;  /* 0x000000075c00720c */ /* 0x000fe40004f41270 */
[----:B------:R-:W2:Y:S01]  /*56fc0*/  LDC R7, c[0x0][0x398] ;  /* 0x0000e600ff077b82 */ /* 0x000ea20000000800 */
[----:B------:R-:W-:-:S10]  /*56fd0*/  IMAD.WIDE R4, R0, 0x2, R2 ;  /* 0x0000000200047825 */ /* 0x000fd400078e0202 */
[----:B------:R1:W-:Y:S02]  /*56fe0*/  @P2 STG.E.U16 desc[UR6][R4.64], R6 ;  /* 0x0000000604002986 */ /* 0x0003e4000c101506 */
[----:B-1----:R-:W1:Y:S01]  /*56ff0*/  LDC R6, c[0x0][0x398] ;  /* 0x0000e600ff067b82 */ /* 0x002e620000000800 */
[----:B------:R-:W-:Y:S01]  /*57000*/  IMAD.WIDE R4, R0, 0x2, R10 ;  /* 0x0000000200047825 */ /* 0x000fe200078e020a */
[----:B--2---:R-:W-:-:S06]  /*57010*/  ISETP.LT.AND P2, PT, R72, R7, !P1 ;  /* 0x000000074800720c */ /* 0x004fcc0004f41270 */
[----:B------:R-:W2:Y:S07]  /*57020*/  LDC R7, c[0x0][0x398] ;  /* 0x0000e600ff077b82 */ /* 0x000eae0000000800 */
[----:B------:R0:W-:Y:S01]  /*57030*/  @P2 STG.E.U16 desc[UR6][R4.64], R73 ;  /* 0x0000004904002986 */ /* 0x0001e2000c101506 */
[----:B-1----:R-:W-:Y:S02]  /*57040*/  ISETP.LT.AND P2, PT, R91, R6, !P1 ;  /* 0x000000065b00720c */ /* 0x002fe40004f41270 */
[----:B------:R-:W-:Y:S01]  /*57050*/  PRMT R6, R73, 0x7632, R6 ;  /* 0x0000763249067816 */ /* 0x000fe20000000006 */
[----:B0-----:R-:W-:-:S05]  /*57060*/  VIADD R4, R86, 0x6 ;  /* 0x0000000656047836 */ /* 0x001fca0000000000 */
[----:B------:R-:W-:Y:S01]  /*57070*/  ISETP.GE.AND P1, PT, R4, R12, PT ;  /* 0x0000000c0400720c */ /* 0x000fe20003f26270 */
[----:B------:R-:W-:Y:S01]  /*57080*/  IMAD.WIDE R4, R0, 0x2, R8 ;  /* 0x0000000200047825 */ /* 0x000fe200078e0208 */
[----:B------:R-:W0:Y:S04]  /*57090*/  LDC R12, c[0x0][0x39c] ;  /* 0x0000e700ff0c7b82 */ /* 0x000e280000000800 */
[----:B------:R1:W-:Y:S01]  /*570a0*/  @P2 STG.E.U16 desc[UR6][R4.64], R6 ;  /* 0x0000000604002986 */ /* 0x0003e2000c101506 */
[----:B---3--:R-:W-:Y:S01]  /*570b0*/  ISETP.LT.AND P2, PT, R66, R13, !P1 ;  /* 0x0000000d4200720c */ /* 0x008fe20004f41270 */
[----:B------:R-:W-:Y:S02]  /*570c0*/  IMAD.IADD R0, R0, 0x1, R71 ;  /* 0x0000000100007824 */ /* 0x000fe400078e0247 */
[----:B------:R-:W3:Y:S01]  /*570d0*/  LDC R13, c[0x0][0x398] ;  /* 0x0000e600ff0d7b82 */ /* 0x000ee20000000800 */
[----:B-1----:R-:W-:Y:S01]  /*570e0*/  PRMT R6, R76, 0x7610, R6 ;  /* 0x000076104c067816 */ /* 0x002fe20000000006 */
[----:B------:R-:W-:-:S08]  /*570f0*/  IMAD.WIDE R4, R0, 0x2, R16 ;  /* 0x0000000200047825 */ /* 0x000fd000078e0210 */
[----:B------:R1:W-:Y:S01]  /*57100*/  @P2 STG.E.U16 desc[UR6][R4.64], R6 ;  /* 0x0000000604002986 */ /* 0x0003e2000c101506 */
[----:B--2---:R-:W-:Y:S02]  /*57110*/  ISETP.LT.AND P2, PT, R92, R7, !P1 ;  /* 0x000000075c00720c */ /* 0x004fe40004f41270 */
[----:B------:R-:W2:Y:S01]  /*57120*/  LDC R7, c[0x0][0x398] ;  /* 0x0000e600ff077b82 */ /* 0x000ea20000000800 */
[----:B------:R-:W4:Y:S04]  /*57130*/  LDL.LU R92, [R1+0x21a4] ;  /* 0x0021a400015c7983 */ /* 0x000f280000300800 */
[----:B------:R-:W4:Y:S01]  /*57140*/  LDL.S16 R76, [R1+0x220] ;  /* 0x00022000014c7983 */ /* 0x000f220000100600 */
[----:B-1----:R-:W-:Y:S01]  /*57150*/  PRMT R6, R89, 0x7610, R6 ;  /* 0x0000761059067816 */ /* 0x002fe20000000006 */
[----:B------:R-:W-:-:S02]  /*57160*/  IMAD.WIDE R4, R0, 0x2, R2 ;  /* 0x0000000200047825 */ /* 0x000fc400078e0202 */
[----:B------:R-:W4:Y:S04]  /*57170*/  LDL.LU.S16 R89, [R1+0x222] ;  /* 0x0002220001597983 */ /* 0x000f280000300600 */
[----:B------:R1:W-:Y:S02]  /*57180*/  @P2 STG.E.U16 desc[UR6][R4.64], R6 ;  /* 0x0000000604002986 */ /* 0x0003e4000c101506 */
[----:B-1----:R-:W1:Y:S01]  /*57190*/  LDC R6, c[0x0][0x398] ;  /* 0x0000e600ff067b82 */ /* 0x002e620000000800 */
[----:B--2---:R-:W-:Y:S01]  /*571a0*/  ISETP.LT.AND P2, PT, R72, R7, !P1 ;  /* 0x000000074800720c */ /* 0x004fe20004f41270 */
[----:B------:R-:W-:-:S06]  /*571b0*/  IMAD.WIDE R4, R0, 0x2, R10 ;  /* 0x0000000200047825 */ /* 0x000fcc00078e020a */
[----:B------:R-:W2:Y:S06]  /*571c0*/  LDC R7, c[0x0][0x398] ;  /* 0x0000e600ff077b82 */ /* 0x000eac0000000800 */
[----:B------:R0:W-:Y:S01]  /*571d0*/  @P2 STG.E.U16 desc[UR6][R4.64], R74 ;  /* 0x0000004a04002986 */ /* 0x0001e2000c101506 */
[----:B-1----:R-:W-:Y:S02]  /*571e0*/  ISETP.LT.AND P2, PT, R91, R6, !P1 ;  /* 0x000000065b00720c */ /* 0x002fe40004f41270 */
[----:B------:R-:W-:Y:S02]  /*571f0*/  PRMT R6, R74, 0x7632, R6 ;  /* 0x000076324a067816 */ /* 0x000fe40000000006 */
[----:B0-----:R-:W2:Y:S01]  /*57200*/  LDL.LU R74, [R1+0xebc] ;  /* 0x000ebc00014a7983 */ /* 0x001ea20000300800 */
[----:B------:R-:W-:-:S05]  /*57210*/  VIADD R4, R86, 0x7 ;  /* 0x0000000756047836 */ /* 0x000fca0000000000 */
[----:B------:R-:W-:Y:S01]  /*57220*/  ISETP.GE.AND P1, PT, R4, R12, PT ;  /* 0x0000000c0400720c */ /* 0x000fe20003f26270 */
[----:B------:R-:W-:Y:S01]  /*57230*/  IMAD.WIDE R4, R0, 0x2, R8 ;  /* 0x0000000200047825 */ /* 0x000fe200078e0208 */
[----:B------:R-:W0:Y:S04]  /*57240*/  LDC R12, c[0x0][0x39c] ;  /* 0x0000e700ff0c7b82 */ /* 0x000e280000000800 */
[----:B------:R4:W-:Y:S01]  /*57250*/  @P2 STG.E.U16 desc[UR6][R4.64], R6 ;  /* 0x0000000604002986 */ /* 0x0009e2000c101506 */
[----:B---3--:R-:W-:Y:S01]  /*57260*/  ISETP.LT.AND P2, PT, R66, R13, !P1 ;  /* 0x0000000d4200720c */ /* 0x008fe20004f41270 */
[----:B------:R-:W-:Y:S02]  /*57270*/  IMAD.IADD R0, R0, 0x1, R71 ;  /* 0x0000000100007824 */ /* 0x000fe400078e0247 */
[----:B------:R-:W1:Y:S01]  /*57280*/  LDC R13, c[0x0][0x398] ;  /* 0x0000e600ff0d7b82 */ /* 0x000e620000000800 */
[----:B----4-:R-:W-:Y:S01]  /*57290*/  PRMT R6, R20, 0x7610, R6 ;  /* 0x0000761014067816 */ /* 0x010fe20000000006 */
[----:B------:R-:W-:Y:S01]  /*572a0*/  IMAD.WIDE R4, R0, 0x2, R16 ;  /* 0x0000000200047825 */ /* 0x000fe200078e0210 */
[----:B------:R-:W3:Y:S07]  /*572b0*/  LDL.S16 R20, [R1+0x224] ;  /* 0x0002240001147983 */ /* 0x000eee0000100600 */
[----:B------:R4:W-:Y:S02]  /*572c0*/  @P2 STG.E.U16 desc[UR6][R4.64], R6 ;  /* 0x0000000604002986 */ /* 0x0009e4000c101506 */
[----:B----4-:R-:W-:-:S02]  /*572d0*/  PRMT R6, R68, 0x7610, R6 ;  /* 0x0000761044067816 */ /* 0x010fc40000000006 */
[----:B------:R-:W4:Y:S01]  /*572e0*/  LDL.LU.S16 R68, [R1+0x226] ;  /* 0x0002260001447983 */ /* 0x000f220000300600 */
[----:B------:R-:W-:Y:S01]  /*572f0*/  IMAD.WIDE R4, R0, 0x2, R2 ;  /* 0x0000000200047825 */ /* 0x000fe200078e0202 */
[----:B--2---:R-:W-:Y:S02]  /*57300*/  ISETP.LT.AND P2, PT, R74, R7, !P1 ;  /* 0x000000074a00720c */ /* 0x004fe40004f41270 */
[----:B------:R-:W2:Y:S11]  /*57310*/  LDC R7, c[0x0][0x398] ;  /* 0x0000e600ff077b82 */ /* 0x000eb60000000800 */
[----:B------:R0:W-:Y:S02]  /*57320*/  @P2 STG.E.U16 desc[UR6][R4.64], R6 ;  /* 0x0000000604002986 */ /* 0x0001e4000c101506 */
[----:B0-----:R-:W0:Y:S01]  /*57330*/  LDC R6, c[0x0][0x398] ;  /* 0x0000e600ff067b82 */ /* 0x001e220000000800 */
[----:B--2---:R-:W-:Y:S01]  /*57340*/  ISETP.LT.AND P2, PT, R72, R7, !P1 ;  /* 0x000000074800720c */ /* 0x004fe20004f41270 */
[----:B------:R-:W-:-:S06]  /*57350*/  IMAD.WIDE R4, R0, 0x2, R10 ;  /* 0x0000000200047825 */ /* 0x000fcc00078e020a */
[----:B------:R-:W2:Y:S06]  /*57360*/  LDC R7, c[0x0][0x398] ;  /* 0x0000e600ff077b82 */ /* 0x000eac0000000800 */
[----:B------:R1:W-:Y:S01]  /*57370*/  @P2 STG.E.U16 desc[UR6][R4.64], R75 ;  /* 0x0000004b04002986 */ /* 0x0003e2000c101506 */
[----:B0-----:R-:W-:Y:S01]  /*57380*/  ISETP.LT.AND P2, PT, R91, R6, !P1 ;  /* 0x000000065b00720c */ /* 0x001fe20004f41270 */
[----:B-1----:R-:W-:Y:S01]  /*57390*/  VIADD R4, R86, 0x8 ;  /* 0x0000000856047836 */ /* 0x002fe20000000000 */
[----:B------:R-:W-:-:S04]  /*573a0*/  PRMT R6, R75, 0x7632, R6 ;  /* 0x000076324b067816 */ /* 0x000fc80000000006 */
[----:B------:R-:W-:Y:S01]  /*573b0*/  ISETP.GE.AND P1, PT, R4, R12, PT ;  /* 0x0000000c0400720c */ /* 0x000fe20003f26270 */
[----:B------:R-:W-:Y:S01]  /*573c0*/  IMAD.WIDE R4, R0, 0x2, R8 ;  /* 0x0000000200047825 */ /* 0x000fe200078e0208 */
[----:B------:R-:W0:Y:S05]  /*573d0*/  LDC R12, c[0x0][0x39c] ;  /* 0x0000e700ff0c7b82 */ /* 0x000e2a0000000800 */
[----:B------:R1:W-:Y:S01]  /*573e0*/  @P2 STG.E.U16 desc[UR6][R4.64], R6 ;  /* 0x0000000604002986 */ /* 0x0003e2000c101506 */
[----:B------:R-:W-:Y:S01]  /*573f0*/  ISETP.LT.AND P2, PT, R66, R13, !P1 ;  /* 0x0000000d4200720c */ /* 0x000fe20004f41270 */
[----:B------:R-:W-:Y:S01]  /*57400*/  IMAD.IADD R0, R0, 0x1, R71 ;  /* 0x0000000100007824 */ /* 0x000fe200078e0247 */
[----:B------:R-:W0:Y:S01]  /*57410*/  LDC R13, c[0x0][0x398] ;  /* 0x0000e600ff0d7b82 */ /* 0x000e220000000800 */
[----:B-1----:R-:W-:-:S02]  /*57420*/  PRMT R6, R76, 0x7610, R6 ;  /* 0x000076104c067816 */ /* 0x002fc40000000006 */
[----:B------:R-:W-:Y:S01]  /*57430*/  IMAD.WIDE R4, R0, 0x2, R16 ;  /* 0x0000000200047825 */ /* 0x000fe200078e0210 */
[----:B------:R-:W4:Y:S07]  /*57440*/  LDL.S16 R76, [R1+0x228] ;  /* 0x00022800014c7983 */ /* 0x000f2e0000100600 */
[----:B------:R1:W-:Y:S01]  /*57450*/  @P2 STG.E.U16 desc[UR6][R4.64], R6 ;  /* 0x0000000604002986 */ /* 0x0003e2000c101506 */
[----:B--2---:R-:W-:Y:S02]  /*57460*/  ISETP.LT.AND P2, PT, R74, R7, !P1 ;  /* 0x000000074a00720c */ /* 0x004fe40004f41270 */
[----:B------:R-:W2:Y:S01]  /*57470*/  LDC R7, c[0x0][0x398] ;  /* 0x0000e600ff077b82 */ /* 0x000ea20000000800 */
[----:B-1----:R-:W-:Y:S01]  /*57480*/  PRMT R6, R89, 0x7610, R6 ;  /* 0x0000761059067816 */ /* 0x002fe20000000006 */
[----:B------:R-:W-:Y:S01]  /*57490*/  IMAD.WIDE R4, R0, 0x2, R2 ;  /* 0x0000000200047825 */ /* 0x000fe200078e0202 */
[----:B------:R-:W4:Y:S08]  /*574a0*/  LDL.LU.S16 R89, [R1+0x22a] ;  /* 0x00022a0001597983 */ /* 0x000f300000300600 */
[----:B------:R1:W-:Y:S02]  /*574b0*/  @P2 STG.E.U16 desc[UR6][R4.64], R6 ;  /* 0x0000000604002986 */ /* 0x0003e4000c101506 */
[----:B-1----:R-:W1:Y:S01]  /*574c0*/  LDC R6, c[0x0][0x398] ;  /* 0x0000e600ff067b82 */ /* 0x002e620000000800 */
[----:B--2---:R-:W-:Y:S01]  /*574d0*/  ISETP.LT.AND P2, PT, R72, R7, !P1 ;  /* 0x000000074800720c */ /* 0x004fe20004f41270 */
[----:B------:R-:W-:-:S06]  /*574e0*/  IMAD.WIDE R4, R0, 0x2, R10 ;  /* 0x0000000200047825 */ /* 0x000fcc00078e020a */
[----:B------:R-:W2:Y:S06]  /*574f0*/  LDC R7, c[0x0][0x398] ;  /* 0x0000e600ff077b82 */ /* 0x000eac0000000800 */
[----:B------:R0:W-:Y:S01]  /*57500*/  @P2 STG.E.U16 desc[UR6][R4.64], R77 ;  /* 0x0000004d04002986 */ /* 0x0001e2000c101506 */
[----:B-1----:R-:W-:Y:S01]  /*57510*/  ISETP.LT.AND P2, PT, R91, R6, !P1 ;  /* 0x000000065b00720c */ /* 0x002fe20004f41270 */
[----:B0-----:R-:W-:Y:S01]  /*57520*/  VIADD R4, R86, 0x9 ;  /* 0x0000000956047836 */ /* 0x001fe20000000000 */
[----:B------:R-:W-:-:S04]  /*57530*/  PRMT R6, R77, 0x7632, R6 ;  /* 0x000076324d067816 */ /* 0x000fc80000000006 */
[----:B------:R-:W-:Y:S01]  /*57540*/  ISETP.GE.AND P1, PT, R4, R12, PT ;  /* 0x0000000c0400720c */ /* 0x000fe20003f26270 */
[----:B------:R-:W-:Y:S01]  /*57550*/  IMAD.WIDE R4, R0, 0x2, R8 ;  /* 0x0000000200047825 */ /* 0x000fe200078e0208 */
[----:B------:R-:W0:Y:S05]  /*57560*/  LDC R12, c[0x0][0x39c] ;  /* 0x0000e700ff0c7b82 */ /* 0x000e2a0000000800 */
[----:B------:R3:W-:Y:S01]  /*57570*/  @P2 STG.E.U16 desc[UR6][R4.64], R6 ;  /* 0x0000000604002986 */ /* 0x0007e2000c101506 */
[----:B------:R-:W-:Y:S01]  /*57580*/  ISETP.LT.AND P2, PT, R66, R13, !P1 ;  /* 0x0000000d4200720c */ /* 0x000fe20004f41270 */
[----:B------:R-:W-:Y:S01]  /*57590*/  IMAD.IADD R0, R0, 0x1, R71 ;  /* 0x0000000100007824 */ /* 0x000fe200078e0247 */
[----:B------:R-:W1:Y:S01]  /*575a0*/  LDC R13, c[0x0][0x398] ;  /* 0x0000e600ff0d7b82 */ /* 0x000e620000000800 */
[----:B---3--:R-:W-:-:S02]  /*575b0*/  PRMT R6, R20, 0x7610, R6 ;  /* 0x0000761014067816 */ /* 0x008fc40000000006 */
[----:B------:R-:W-:Y:S01]  /*575c0*/  IMAD.WIDE R4, R0, 0x2, R16 ;  /* 0x0000000200047825 */ /* 0x000fe200078e0210 */
[----:B------:R-:W3:Y:S07]  /*575d0*/  LDL.S16 R20, [R1+0x22c] ;  /* 0x00022c0001147983 */ /* 0x000eee0000100600 */
[----:B------:R4:W-:Y:S02]  /*575e0*/  @P2 STG.E.U16 desc[UR6][R4.64], R6 ;  /* 0x0000000604002986 */ /* 0x0009e4000c101506 */
[----:B----4-:R-:W-:-:S02]  /*575f0*/  PRMT R6, R68, 0x7610, R6 ;  /* 0x0000761044067816 */ /* 0x010fc40000000006 */
[----:B------:R-:W4:Y:S01]  /*57600*/  LDL.LU.S16 R68, [R1+0x22e] ;  /* 0x00022e0001447983 */ /* 0x000f220000300600 */
[----:B--2---:R-:W-:Y:S02]  /*57610*/  ISETP.LT.AND P2, PT, R74, R7, !P1 ;  /* 0x000000074a00720c */ /* 0x004fe40004f41270 */
[----:B------:R-:W2:Y:S01]  /*57620*/  LDC R7, c[0x0][0x398] ;  /* 0x0000e600ff077b82 */ /* 0x000ea20000000800 */
[----:B------:R-:W-:-:S10]  /*57630*/  IMAD.WIDE R4, R0, 0x2, R2 ;  /* 0x0000000200047825 */ /* 0x000fd400078e0202 */
        /* <DEDUP_REMOVED lines=15> */
[----:B------:R-:W0:Y:S03]  /*57730*/  LDC R13, c[0x0][0x398] ;  /* 0x0000e600ff0d7b82 */ /* 0x000e260000000800 */
[----:B-1----:R-:W-:Y:S01]  /*57740*/  IMAD.WIDE R4, R0, 0x2, R16 ;  /* 0x0000000200047825 */ /* 0x002fe200078e0210 */
[----:B------:R-:W-:-:S02]  /*57750*/  PRMT R6, R76, 0x7610, R6 ;  /* 0x000076104c067816 */ /* 0x000fc40000000006 */
[----:B------:R-:W4:Y:S05]  /*57760*/  LDL.S16 R76, [R1+0x230] ;  /* 0x00023000014c7983 */ /* 0x000f2a0000100600 */
        /* <DEDUP_REMOVED lines=69> */
[----:B--2---:R-:W-:Y:S01]  /*57bc0*/  ISETP.LT.AND P2, PT, R66, R7, !P1 ;  /* 0x000000074200720c */ /* 0x004fe20004f41270 */
[----:B------:R-:W-:Y:S01]  /*57bd0*/  IMAD.IADD R0, R0, 0x1, R71 ;  /* 0x0000000100007824 */ /* 0x000fe200078e0247 */
[----:B------:R-:W1:Y:S01]  /*57be0*/  LDC R7, c[0x0][0x398] ;  /* 0x0000e600ff077b82 */ /* 0x000e620000000800 */
[----:B---3--:R-:W-:-:S02]  /*57bf0*/  PRMT R6, R20, 0x7610, R6 ;  /* 0x0000761014067816 */ /* 0x008fc40000000006 */
[----:B------:R-:W-:Y:S01]  /*57c00*/  IMAD.WIDE R4, R0, 0x2, R16 ;  /* 0x0000000200047825 */ /* 0x000fe200078e0210 */
[----:B------:R-:W2:Y:S07]  /*57c10*/  LDL.S16 R20, [R1+0x23c] ;  /* 0x00023c0001147983 */ /* 0x000eae0000100600 */
[----:B------:R4:W-:Y:S02]  /*57c20*/  @P2 STG.E.U16 desc[UR6][R4.64], R6 ;  /* 0x0000000604002986 */ /* 0x0009e4000c101506 */
[----:B----4-:R-:W-:-:S02]  /*57c30*/  PRMT R6, R68, 0x7610, R6 ;  /* 0x0000761044067816 */ /* 0x010fc40000000006 */
[----:B------:R-:W3:Y:S01]  /*57c40*/  LDL.LU.S16 R68, [R1+0x23e] ;  /* 0x00023e0001447983 */ /* 0x000ee20000300600 */
[----:B0-----:R-:W-:Y:S02]  /*57c50*/  ISETP.LT.AND P2, PT, R74, R12, !P1 ;  /* 0x0000000c4a00720c */ /* 0x001fe40004f41270 */
[----:B------:R-:W0:Y:S01]  /*57c60*/  LDC R12, c[0x0][0x398] ;  /* 0x0000e600ff0c7b82 */ /* 0x000e220000000800 */
[----:B------:R-:W-:Y:S01]  /*57c70*/  IMAD.WIDE R4, R0, 0x2, R2 ;  /* 0x0000000200047825 */ /* 0x000fe200078e0202 */
[----:B------:R-:W4:Y:S09]  /*57c80*/  LDL.S16 R70, [R1+0x240] ;  /* 0x0002400001467983 */ /* 0x000f320000100600 */
[----:B------:R1:W-:Y:S02]  /*57c90*/  @P2 STG.E.U16 desc[UR6][R4.64], R6 ;  /* 0x0000000604002986 */ /* 0x0003e4000c101506 */
[----:B-1----:R-:W-:-:S02]  /*57ca0*/  ISETP.LT.AND P2, PT, R72, R7, !P1 ;  /* 0x000000074800720c */ /* 0x002fc40004f41270 */
[----:B------:R-:W1:Y:S01]  /*57cb0*/  LDC R7, c[0x0][0x398] ;  /* 0x0000e600ff077b82 */ /* 0x000e620000000800 */
[----:B------:R-:W-:Y:S01]  /*57cc0*/  IMAD.WIDE R4, R0, 0x2, R10 ;  /* 0x0000000200047825 */ /* 0x000fe200078e020a */
[----:B0-----:R-:W-:-:S06]  /*57cd0*/  ISETP.LT.AND P1, PT, R91, R12, !P1 ;  /* 0x0000000c5b00720c */ /* 0x001fcc0004f21270 */
[----:B------:R-:W0:Y:S03]  /*57ce0*/  LDC R12, c[0x0][0x398] ;  /* 0x0000e600ff0c7b82 */ /* 0x000e260000000800 */
[----:B------:R1:W-:Y:S01]  /*57cf0*/  @P2 STG.E.U16 desc[UR6][R4.64], R82 ;  /* 0x0000005204002986 */ /* 0x0003e2000c101506 */
[----:B------:R-:W-:Y:S01]  /*57d00*/  PRMT R6, R82, 0x7632, R6 ;  /* 0x0000763252067816 */ /* 0x000fe20000000006 */
[----:B-1----:R-:W-:-:S05]  /*57d10*/  VIADD R4, R86, 0xe ;  /* 0x0000000e56047836 */ /* 0x002fca0000000000 */
[----:B------:R-:W-:Y:S01]  /*57d20*/  ISETP.GE.AND P2, PT, R4, R13, PT ;  /* 0x0000000d0400720c */ /* 0x000fe20003f46270 */
[----:B------:R-:W-:Y:S01]  /*57d30*/  IMAD.WIDE R4, R0, 0x2, R8 ;  /* 0x0000000200047825 */ /* 0x000fe200078e0208 */
[----:B------:R-:W1:Y:S04]  /*57d40*/  LDC R13, c[0x0][0x398] ;  /* 0x0000e600ff0d7b82 */ /* 0x000e680000000800 */
[----:B------:R0:W-:Y:S01]  /*57d50*/  @P1 STG.E.U16 desc[UR6][R4.64], R6 ;  /* 0x0000000604001986 */ /* 0x0001e2000c101506 */
[----:B------:R-:W-:Y:S01]  /*57d60*/  ISETP.LT.AND P1, PT, R66, R7, !P2 ;  /* 0x000000074200720c */ /* 0x000fe20005721270 */
[----:B------:R-:W-:Y:S02]  /*57d70*/  IMAD.IADD R0, R0, 0x1, R71 ;  /* 0x0000000100007824 */ /* 0x000fe400078e0247 */
[----:B------:R-:W1:Y:S02]  /*57d80*/  LDC R7, c[0x0][0x398] ;  /* 0x0000e600ff077b82 */ /* 0x000e640000000800 */
[----:B0-----:R-:W-:Y:S01]  /*57d90*/  IMAD.WIDE R4, R0, 0x2, R16 ;  /* 0x0000000200047825 */ /* 0x001fe200078e0210 */
[----:B------:R-:W-:-:S02]  /*57da0*/  PRMT R6, R76, 0x7610, R6 ;  /* 0x000076104c067816 */ /* 0x000fc40000000006 */
[----:B------:R-:W4:Y:S05]  /*57db0*/  LDL.LU.S16 R76, [R1+0x242] ;  /* 0x00024200014c7983 */ /* 0x000f2a0000300600 */
[----:B------:R0:W-:Y:S01]  /*57dc0*/  @P1 STG.E.U16 desc[UR6][R4.64], R6 ;  /* 0x0000000604001986 */ /* 0x0001e2000c101506 */
[----:B------:R-:W-:Y:S02]  /*57dd0*/  ISETP.LT.AND P1, PT, R74, R12, !P2 ;  /* 0x0000000c4a00720c */ /* 0x000fe40005721270 */
[----:B------:R-:W1:Y:S01]  /*57de0*/  LDC R12, c[0x0][0x398] ;  /* 0x0000e600ff0c7b82 */ /* 0x000e620000000800 */
[----:B0-----:R-:W-:Y:S01]  /*57df0*/  PRMT R6, R89, 0x7610, R6 ;  /* 0x0000761059067816 */ /* 0x001fe20000000006 */
[----:B------:R-:W-:-:S09]  /*57e00*/  IMAD.WIDE R4, R0, 0x2, R2 ;  /* 0x0000000200047825 */ /* 0x000fd200078e0202 */
[----:B------:R0:W-:Y:S01]  /*57e10*/  @P1 STG.E.U16 desc[UR6][R4.64], R6 ;  /* 0x0000000604001986 */ /* 0x0001e2000c101506 */
[----:B-1----:R-:W-:Y:S02]  /*57e20*/  ISETP.LT.AND P1, PT, R72, R13, !P2 ;  /* 0x0000000d4800720c */ /* 0x002fe40005721270 */
[----:B------:R-:W-:Y:S01]  /*57e30*/  ISETP.LT.AND P2, PT, R91, R7, !P2 ;  /* 0x000000075b00720c */ /* 0x000fe20005741270 */
[----:B------:R-:W1:Y:S01]  /*57e40*/  LDC R13, c[0x0][0x398] ;  /* 0x0000e600ff0d7b82 */ /* 0x000e620000000800 */
[----:B------:R-:W-:Y:S01]  /*57e50*/  PRMT R7, R83, 0x7632, R7 ;  /* 0x0000763253077816 */ /* 0x000fe20000000007 */
[----:B0-----:R-:W-:-:S04]  /*57e60*/  IMAD.WIDE R4, R0, 0x2, R10 ;  /* 0x0000000200047825 */ /* 0x001fc800078e020a */
[----:B------:R-:W-:-:S04]  /*57e70*/  VIADD R6, R86, 0xf ;  /* 0x0000000f56067836 */ /* 0x000fc80000000000 */
[----:B------:R0:W-:Y:S01]  /*57e80*/  @P1 STG.E.U16 desc[UR6][R4.64], R83 ;  /* 0x0000005304001986 */ /* 0x0001e2000c101506 */
[----:B------:R-:W-:Y:S02]  /*57e90*/  ISETP.GE.AND P1, PT, R6, R14, PT ;  /* 0x0000000e0600720c */ /* 0x000fe40003f26270 */
[----:B------:R-:W1:Y:S01]  /*57ea0*/  LDC R14, c[0x0][0x398] ;  /* 0x0000e600ff0e7b82 */ /* 0x000e620000000800 */
[----:B0-----:R-:W-:-:S05]  /*57eb0*/  IMAD.WIDE R4, R0, 0x2, R8 ;  /* 0x0000000200047825 */ /* 0x001fca00078e0208 */
[----:B------:R0:W-:Y:S01]  /*57ec0*/  @P2 STG.E.U16 desc[UR6][R4.64], R7 ;  /* 0x0000000704002986 */ /* 0x0001e2000c101506 */
[----:B------:R-:W-:Y:S01]  /*57ed0*/  ISETP.LT.AND P2, PT, R66, R12, !P1 ;  /* 0x0000000c4200720c */ /* 0x000fe20004f41270 */
[----:B------:R-:W-:Y:S01]  /*57ee0*/  IMAD.IADD R0, R0, 0x1, R71 ;  /* 0x0000000100007824 */ /* 0x000fe200078e0247 */
[----:B------:R-:W1:Y:S03]  /*57ef0*/  LDC R12, c[0x0][0x398] ;  /* 0x0000e600ff0c7b82 */ /* 0x000e660000000800 */
[----:B0-----:R-:W-:-:S05]  /*57f00*/  IMAD.WIDE R4, R0, 0x2, R16 ;  /* 0x0000000200047825 */ /* 0x001fca00078e0210 */
[----:B------:R-:W0:Y:S01]  /*57f10*/  LDC R7, c[0x0][0x398] ;  /* 0x0000e600ff077b82 */ /* 0x000e220000000800 */
[----:B--2---:R-:W-:-:S07]  /*57f20*/  PRMT R6, R20, 0x7610, R6 ;  /* 0x0000761014067816 */ /* 0x004fce0000000006 */
[----:B------:R-:W2:Y:S01]  /*57f30*/  LDC R20, c[0x0][0x39c] ;  /* 0x0000e700ff147b82 */ /* 0x000ea20000000800 */
[----:B------:R3:W-:Y:S02]  /*57f40*/  @P2 STG.E.U16 desc[UR6][R4.64], R6 ;  /* 0x0000000604002986 */ /* 0x0007e4000c101506 */
[----:B---3--:R-:W-:Y:S02]  /*57f50*/  PRMT R6, R68, 0x7610, R6 ;  /* 0x0000761044067816 */ /* 0x008fe40000000006 */
[----:B------:R-:W3:Y:S04]  /*57f60*/  LDL.S16 R68, [R1+0x244] ;  /* 0x0002440001447983 */ /* 0x000ee80000100600 */
[----:B------:R-:W3:Y:S01]  /*57f70*/  LDL.LU.S16 R89, [R1+0x246] ;  /* 0x0002460001597983 */ /* 0x000ee20000300600 */
[----:B-1----:R-:W-:Y:S01]  /*57f80*/  ISETP.LT.AND P2, PT, R74, R13, !P1 ;  /* 0x0000000d4a00720c */ /* 0x002fe20004f41270 */
[----:B------:R-:W-:-:S12]  /*57f90*/  IMAD.WIDE R4, R0, 0x2, R2 ;  /* 0x0000000200047825 */ /* 0x000fd800078e0202 */
[----:B------:R1:W-:Y:S01]  /*57fa0*/  @P2 STG.E.U16 desc[UR6][R4.64], R6 ;  /* 0x0000000604002986 */ /* 0x0003e2000c101506 */
[----:B------:R-:W-:Y:S02]  /*57fb0*/  ISETP.LT.AND P2, PT, R72, R12, !P1 ;  /* 0x0000000c4800720c */ /* 0x000fe40004f41270 */
[----:B0-----:R-:W-:Y:S01]  /*57fc0*/  ISETP.LT.AND P1, PT, R91, R7, !P1 ;  /* 0x000000075b00720c */ /* 0x001fe20004f21270 */
[----:B------:R-:W-:Y:S02]  /*57fd0*/  VIADD R12, R86, 0x10 ;  /* 0x00000010560c7836 */ /* 0x000fe40000000000 */
[----:B-1----:R-:W-:Y:S01]  /*57fe0*/  IMAD.WIDE R6, R0, 0x2, R10 ;  /* 0x0000000200067825 */ /* 0x002fe200078e020a */
[----:B------:R-:W-:-:S07]  /*57ff0*/  PRMT R13, R84, 0x7632, R13 ;  /* 0x00007632540d7816 */ /* 0x000fce000000000d */
[----:B------:R4:W-:Y:S01]  /*58000*/  @P2 STG.E.U16 desc[UR6][R6.64], R84 ;  /* 0x0000005406002986 */ /* 0x0009e2000c101506 */
[----:B------:R-:W-:Y:S01]  /*58010*/  IMAD.WIDE R4, R0, 0x2, R8 ;  /* 0x0000000200047825 */ /* 0x000fe200078e0208 */
[----:B--2---:R-:W-:Y:S02]  /*58020*/  ISETP.GE.AND P2, PT, R12, R20, PT ;  /* 0x000000140c00720c */ /* 0x004fe40003f46270 */
[----:B------:R-:W0:Y:S01]  /*58030*/  LDC R12, c[0x0][0x398] ;  /* 0x0000e600ff0c7b82 */ /* 0x000e220000000800 */
[----:B----4-:R-:W-:Y:S01]  /*58040*/  PRMT R6, R70, 0x7610, R6 ;  /* 0x0000761046067816 */ /* 0x010fe20000000006 */
[----:B------:R1:W-:Y:S01]  /*58050*/  @P1 STG.E.U16 desc[UR6][R4.64], R13 ;  /* 0x0000000d04001986 */ /* 0x0003e2000c101506 */
[----:B------:R-:W-:-:S05]  /*58060*/  IMAD.IADD R0, R0, 0x1, R71 ;  /* 0x0000000100007824 */ /* 0x000fca00078e0247 */
[----:B------:R-:W2:Y:S01]  /*58070*/  LDC R7, c[0x0][0x398] ;  /* 0x0000e600ff077b82 */ /* 0x000ea20000000800 */
[----:B------:R-:W4:Y:S01]  /*58080*/  LDL.S16 R70, [R1+0x248] ;  /* 0x0002480001467983 */ /* 0x000f220000100600 */
[----:B------:R-:W-:-:S06]  /*58090*/  ISETP.LT.AND P1, PT, R66, R18, !P2 ;  /* 0x000000124200720c */ /* 0x000fcc0005721270 */
[----:B------:R-:W0:Y:S01]  /*580a0*/  LDC R20, c[0x0][0x39c] ;  /* 0x0000e700ff147b82 */ /* 0x000e220000000800 */
[----:B-1----:R-:W-:-:S06]  /*580b0*/  IMAD.WIDE R4, R0, 0x2, R16 ;  /* 0x0000000200047825 */ /* 0x002fcc00078e0210 */
[----:B------:R1:W-:Y:S01]  /*580c0*/  @P1 STG.E.U16 desc[UR6][R4.64], R6 ;  /* 0x0000000604001986 */ /* 0x0003e2000c101506 */
[----:B------:R-:W-:Y:S01]  /*580d0*/  ISETP.LT.AND P1, PT, R74, R14, !P2 ;  /* 0x0000000e4a00720c */ /* 0x000fe20005721270 */
[----:B------:R-:W0:Y:S01]  /*580e0*/  LDC R18, c[0x0][0x398] ;  /* 0x0000e600ff127b82 */ /* 0x000e220000000800 */
[----:B------:R-:W-:-:S07]  /*580f0*/  PRMT R13, R85, 0x7632, R13 ;  /* 0x00007632550d7816 */ /* 0x000fce000000000d */
[----:B------:R-:W0:Y:S01]  /*58100*/  LDC R14, c[0x0][0x398] ;  /* 0x0000e600ff0e7b82 */ /* 0x000e220000000800 */
[----:B-1----:R-:W-:Y:S01]  /*58110*/  IMAD.WIDE R4, R0, 0x2, R2 ;  /* 0x0000000200047825 */ /* 0x002fe200078e0202 */
[----:B------:R-:W-:Y:S02]  /*58120*/  PRMT R6, R76, 0x7610, R6 ;  /* 0x000076104c067816 */ /* 0x000fe40000000006 */
[----:B------:R-:W4:Y:S04]  /*58130*/  LDL.LU.S16 R76, [R1+0x24a] ;  /* 0x00024a00014c7983 */ /* 0x000f280000300600 */
[----:B------:R1:W-:Y:S01]  /*58140*/  @P1 STG.E.U16 desc[UR6][R4.64], R6 ;  /* 0x0000000604001986 */ /* 0x0003e2000c101506 */
[----:B0-----:R-:W-:Y:S02]  /*58150*/  ISETP.LT.AND P1, PT, R72, R12, !P2 ;  /* 0x0000000c4800720c */ /* 0x001fe40005721270 */
[----:B--2---:R-:W-:Y:S01]  /*58160*/  ISETP.LT.AND P2, PT, R91, R7, !P2 ;  /* 0x000000075b00720c */ /* 0x004fe20005741270 */
[----:B------:R-:W-:Y:S01]  /*58170*/  VIADD R12, R86, 0x11 ;  /* 0x00000011560c7836 */ /* 0x000fe20000000000 */
[----:B------:R-:W2:Y:S01]  /*58180*/  LDL.S16 R93, [R1+0x24c] ;  /* 0x00024c00015d7983 */ /* 0x000ea20000100600 */
[----:B-1----:R-:W-:-:S04]  /*58190*/  IMAD.WIDE R6, R0, 0x2, R10 ;  /* 0x0000000200067825 */ /* 0x002fc800078e020a */
[----:B------:R-:W-:-:S04]  /*581a0*/  IMAD.WIDE R4, R0, 0x2, R8 ;  /* 0x0000000200047825 */ /* 0x000fc800078e0208 */
[----:B------:R0:W-:Y:S01]  /*581b0*/  @P1 STG.E.U16 desc[UR6][R6.64], R85 ;  /* 0x0000005506001986 */ /* 0x0001e2000c101506 */
[----:B------:R-:W-:Y:S01]  /*581c0*/  ISETP.GE.AND P1, PT, R12, R20, PT ;  /* 0x000000140c00720c */ /* 0x000fe20003f26270 */
[----:B------:R-:W-:Y:S02]  /*581d0*/  IMAD.IADD R0, R0, 0x1, R71 ;  /* 0x0000000100007824 */ /* 0x000fe400078e0247 */
[----:B------:R1:W-:Y:S01]  /*581e0*/  @P2 STG.E.U16 desc[UR6][R4.64], R13 ;  /* 0x0000000d04002986 */ /* 0x0003e2000c101506 */
[----:B------:R-:W-:Y:S01]  /*581f0*/  ISETP.LT.AND P2, PT, R66, R18, !P1 ;  /* 0x000000124200720c */ /* 0x000fe20004f41270 */
[----:B------:R-:W3:Y:S08]  /*58200*/  LDC R12, c[0x0][0x398] ;  /* 0x0000e600ff0c7b82 */ /* 0x000ef00000000800 */
[----:B0-----:R-:W0:Y:S01]  /*58210*/  LDC R7, c[0x0][0x398] ;  /* 0x0000e600ff077b82 */ /* 0x001e220000000800 */
[----:B-1----:R-:W-:-:S07]  /*58220*/  IMAD.WIDE R4, R0, 0x2, R16 ;  /* 0x0000000200047825 */ /* 0x002fce00078e0210 */
[----:B------:R-:W1:Y:S01]  /*58230*/  LDC R20, c[0x0][0x398] ;  /* 0x0000e600ff147b82 */ /* 0x000e620000000800 */
[----:B---3--:R-:W-:-:S07]  /*58240*/  PRMT R6, R68, 0x7610, R6 ;  /* 0x0000761044067816 */ /* 0x008fce0000000006 */
[----:B------:R-:W3:Y:S01]  /*58250*/  LDC R18, c[0x0][0x398] ;  /* 0x0000e600ff127b82 */ /* 0x000ee20000000800 */
[----:B------:R0:W-:Y:S07]  /*58260*/  @P2 STG.E.U16 desc[UR6][R4.64], R6 ;  /* 0x0000000604002986 */ /* 0x0001ee000c101506 */
[----:B------:R-:W1:Y:S01]  /*58270*/  LDC R68, c[0x0][0x39c] ;  /* 0x0000e700ff447b82 */ /* 0x000e620000000800 */
[----:B0-----:R-:W-:Y:S02]  /*58280*/  PRMT R6, R89, 0x7610, R6 ;  /* 0x0000761059067816 */ /* 0x001fe40000000006 */
[----:B------:R-:W2:Y:S01]  /*58290*/  LDL.LU.S16 R89, [R1+0x24e] ;  /* 0x00024e0001597983 */ /* 0x000ea20000300600 */
[----:B------:R-:W-:Y:S01]  /*582a0*/  ISETP.LT.AND P2, PT, R74, R14, !P1 ;  /* 0x0000000e4a00720c */ /* 0x000fe20004f41270 */
[----:B------:R-:W-:Y:S01]  /*582b0*/  IMAD.WIDE R4, R0, 0x2, R2 ;  /* 0x0000000200047825 */ /* 0x000fe200078e0202 */
[----:B------:R-:W-:-:S11]  /*582c0*/  PRMT R14, R88, 0x7610, R14 ;  /* 0x00007610580e7816 */ /* 0x000fd6000000000e */
[----:B------:R0:W-:Y:S01]  /*582d0*/  @P2 STG.E.U16 desc[UR6][R4.64], R6 ;  /* 0x0000000604002986 */ /* 0x0001e2000c101506 */
[----:B------:R-:W-:Y:S02]  /*582e0*/  ISETP.LT.AND P2, PT, R72, R12, !P1 ;  /* 0x0000000c4800720c */ /* 0x000fe40004f41270 */
[----:B------:R-:W-:Y:S01]  /*582f0*/  ISETP.LT.AND P1, PT, R91, R7, !P1 ;  /* 0x000000075b00720c */ /* 0x000fe20004f21270 */
[----:B------:R-:W-:Y:S02]  /*58300*/  VIADD R12, R86, 0x12 ;  /* 0x00000012560c7836 */ /* 0x000fe40000000000 */
[----:B0-----:R-:W-:Y:S01]  /*58310*/  IMAD.WIDE R6, R0, 0x2, R10 ;  /* 0x0000000200067825 */ /* 0x001fe200078e020a */
[----:B------:R-:W-:-:S07]  /*58320*/  PRMT R13, R88, 0x7632, R13 ;  /* 0x00007632580d7816 */ /* 0x000fce000000000d */
[----:B------:R4:W-:Y:S01]  /*58330*/  @P2 STG.E.U16 desc[UR6][R6.64], R14 ;  /* 0x0000000e06002986 */ /* 0x0009e2000c101506 */
[----:B------:R-:W-:Y:S01]  /*58340*/  IMAD.WIDE R4, R0, 0x2, R8 ;  /* 0x0000000200047825 */ /* 0x000fe200078e0208 */
[----:B-1----:R-:W-:Y:S02]  /*58350*/  ISETP.GE.AND P2, PT, R12, R68, PT ;  /* 0x000000440c00720c */ /* 0x002fe40003f46270 */
[----:B------:R-:W0:Y:S01]  /*58360*/  LDC R12, c[0x0][0x398] ;  /* 0x0000e600ff0c7b82 */ /* 0x000e220000000800 */
[----:B----4-:R-:W-:Y:S01]  /*58370*/  PRMT R6, R70, 0x7610, R6 ;  /* 0x0000761046067816 */ /* 0x010fe20000000006 */
[----:B------:R1:W-:Y:S01]  /*58380*/  @P1 STG.E.U16 desc[UR6][R4.64], R13 ;  /* 0x0000000d04001986 */ /* 0x0003e2000c101506 */
[----:B------:R-:W-:-:S05]  /*58390*/  IMAD.IADD R0, R0, 0x1, R71 ;  /* 0x0000000100007824 */ /* 0x000fca00078e0247 */
[----:B------:R-:W4:Y:S01]  /*583a0*/  LDC R7, c[0x0][0x398] ;  /* 0x0000e600ff077b82 */ /* 0x000f220000000800 */
[----:B------:R-:W2:Y:S01]  /*583b0*/  LDL.S16 R70, [R1+0x250] ;  /* 0x0002500001467983 */ /* 0x000ea20000100600 */
[----:B------:R-:W-:-:S06]  /*583c0*/  ISETP.LT.AND P1, PT, R66, R20, !P2 ;  /* 0x000000144200720c */ /* 0x000fcc0005721270 */
[----:B------:R-:W0:Y:S01]  /*583d0*/  LDC R68, c[0x0][0x39c] ;  /* 0x0000e700ff447b82 */ /* 0x000e220000000800 */
[----:B-1----:R-:W-:-:S06]  /*583e0*/  IMAD.WIDE R4, R0, 0x2, R16 ;  /* 0x0000000200047825 */ /* 0x002fcc00078e0210 */
[----:B------:R1:W-:Y:S01]  /*583f0*/  @P1 STG.E.U16 desc[UR6][R4.64], R6 ;  /* 0x0000000604001986 */ /* 0x0003e2000c101506 */
[----:B---3--:R-:W-:Y:S01]  /*58400*/  ISETP.LT.AND P1, PT, R74, R18, !P2 ;  /* 0x000000124a00720c */ /* 0x008fe20005721270 */
[----:B------:R-:W3:Y:S01]  /*58410*/  LDC R20, c[0x0][0x398] ;  /* 0x0000e600ff147b82 */ /* 0x000ee20000000800 */
[C---:B------:R-:W-:Y:S02]  /*58420*/  PRMT R14, R90.reuse, 0x7610, R14 ;  /* 0x000076105a0e7816 */ /* 0x040fe4000000000e */
[----:B------:R-:W-:-:S05]  /*58430*/  PRMT R13, R90, 0x7632, R13 ;  /* 0x000076325a0d7816 */ /* 0x000fca000000000d */
[----:B------:R-:W0:Y:S01]  /*58440*/  LDC R18, c[0x0][0x398] ;  /* 0x0000e600ff127b82 */ /* 0x000e220000000800 */
[----:B-1----:R-:W-:Y:S01]  /*58450*/  IMAD.WIDE R4, R0, 0x2, R2 ;  /* 0x0000000200047825 */ /* 0x002fe200078e0202 */
[----:B------:R-:W-:Y:S02]  /*58460*/  PRMT R6, R76, 0x7610, R6 ;  /* 0x000076104c067816 */ /* 0x000fe40000000006 */
[----:B------:R-:W2:Y:S04]  /*58470*/  LDL.LU.S16 R76, [R1+0x252] ;  /* 0x00025200014c7983 */ /* 0x000ea80000300600 */
[----:B------:R1:W-:Y:S01]  /*58480*/  @P1 STG.E.U16 desc[UR6][R4.64], R6 ;  /* 0x0000000604001986 */ /* 0x0003e2000c101506 */
[----:B0-----:R-:W-:Y:S02]  /*58490*/  ISETP.LT.AND P1, PT, R72, R12, !P2 ;  /* 0x0000000c4800720c */ /* 0x001fe40005721270 */
[----:B----4-:R-:W-:Y:S01]  /*584a0*/  ISETP.LT.AND P2, PT, R91, R7, !P2 ;  /* 0x000000075b00720c */ /* 0x010fe20005741270 */
[----:B------:R-:W-:-:S02]  /*584b0*/  VIADD R12, R86, 0x13 ;  /* 0x00000013560c7836 */ /* 0x000fc40000000000 */
[----:B-1----:R-:W-:-:S04]  /*584c0*/  IMAD.WIDE R6, R0, 0x2, R10 ;  /* 0x0000000200067825 */ /* 0x002fc800078e020a */
[----:B------:R-:W-:-:S04]  /*584d0*/  IMAD.WIDE R4, R0, 0x2, R8 ;  /* 0x0000000200047825 */ /* 0x000fc800078e0208 */
[----:B------:R2:W-:Y:S01]  /*584e0*/  @P1 STG.E.U16 desc[UR6][R6.64], R14 ;  /* 0x0000000e06001986 */ /* 0x0005e2000c101506 */
[----:B------:R-:W-:Y:S01]  /*584f0*/  ISETP.GE.AND P1, PT, R12, R68, PT ;  /* 0x000000440c00720c */ /* 0x000fe20003f26270 */
[----:B------:R-:W-:Y:S02]  /*58500*/  IMAD.IADD R0, R0, 0x1, R71 ;  /* 0x0000000100007824 */ /* 0x000fe400078e0247 */
[----:B------:R0:W-:Y:S01]  /*58510*/  @P2 STG.E.U16 desc[UR6][R4.64], R13 ;  /* 0x0000000d04002986 */ /* 0x0001e2000c101506 */
[----:B---3--:R-:W-:Y:S01]  /*58520*/  ISETP.LT.AND P2, PT, R66, R20, !P1 ;  /* 0x000000144200720c */ /* 0x008fe20004f41270 */
[----:B------:R-:W1:Y:S01]  /*58530*/  LDC R12, c[0x0][0x398] ;  /* 0x0000e600ff0c7b82 */ /* 0x000e620000000800 */
[----:B--2---:R-:W-:Y:S02]  /*58540*/  PRMT R6, R93, 0x7610, R6 ;  /* 0x000076105d067816 */ /* 0x004fe40000000006 */
[----:B------:R-:W2:Y:S05]  /*58550*/  LDL.S16 R93, [R1+0x150] ;  /* 0x00015000015d7983 */ /* 0x000eaa0000100600 */
[----:B------:R-:W3:Y:S01]  /*58560*/  LDC R7, c[0x0][0x398] ;  /* 0x0000e600ff077b82 */ /* 0x000ee20000000800 */
[----:B0-----:R-:W-:-:S05]  /*58570*/  IMAD.WIDE R4, R0, 0x2, R16 ;  /* 0x0000000200047825 */ /* 0x001fca00078e0210 */
[----:B------:R0:W-:Y:S02]  /*58580*/  @P2 STG.E.U16 desc[UR6][R4.64], R6 ;  /* 0x0000000604002986 */ /* 0x0001e4000c101506 */
[----:B------:R-:W4:Y:S01]  /*58590*/  LDC R68, c[0x0][0x39c] ;  /* 0x0000e700ff447b82 */ /* 0x000f220000000800 */
[----:B------:R-:W-:-:S07]  /*585a0*/  PRMT R14, R92, 0x7610, R14 ;  /* 0x000076105c0e7816 */ /* 0x000fce000000000e */
[----:B------:R-:W0:Y:S02]  /*585b0*/  LDC R20, c[0x0][0x398] ;  /* 0x0000e600ff147b82 */ /* 0x000e240000000800 */
[----:B0-----:R-:W-:Y:S02]  /*585c0*/  PRMT R6, R89, 0x7610, R6 ;  /* 0x0000761059067816 */ /* 0x001fe40000000006 */
[----:B------:R-:W2:Y:S01]  /*585d0*/  LDL.LU.S16 R89, [R1+0x152] ;  /* 0x0001520001597983 */ /* 0x000ea20000300600 */
[----:B------:R-:W-:Y:S01]  /*585e0*/  ISETP.LT.AND P2, PT, R74, R18, !P1 ;  /* 0x000000124a00720c */ /* 0x000fe20004f41270 */
[----:B------:R-:W-:Y:S01]  /*585f0*/  IMAD.WIDE R4, R0, 0x2, R2 ;  /* 0x0000000200047825 */ /* 0x000fe200078e0202 */
[----:B------:R-:W-:Y:S01]  /*58600*/  PRMT R13, R92, 0x7632, R13 ;  /* 0x000076325c0d7816 */ /* 0x000fe2000000000d */
[----:B------:R-:W2:Y:S01]  /*58610*/  LDL.S16 R75, [R1+0x254] ;  /* 0x00025400014b7983 */ /* 0x000ea20000100600 */
[----:B------:R-:W0:Y:S03]  /*58620*/  LDC R18, c[0x0][0x398] ;  /* 0x0000e600ff127b82 */ /* 0x000e260000000800 */
[----:B------:R-:W2:Y:S06]  /*58630*/  LDL.LU.S16 R73, [R1+0x256] ;  /* 0x0002560001497983 */ /* 0x000eac0000300600 */
[----:B------:R4:W-:Y:S01]  /*58640*/  @P2 STG.E.U16 desc[UR6][R4.64], R6 ;  /* 0x0000000604002986 */ /* 0x0009e2000c101506 */
[----:B-1----:R-:W-:-:S02]  /*58650*/  ISETP.LT.AND P2, PT, R72, R12, !P1 ;  /* 0x0000000c4800720c */ /* 0x002fc40004f41270 */
[----:B---3--:R-:W-:Y:S01]  /*58660*/  ISETP.LT.AND P1, PT, R91, R7, !P1 ;  /* 0x000000075b00720c */ /* 0x008fe20004f21270 */
[----:B----4-:R-:W-:-:S10]  /*58670*/  IMAD.WIDE R6, R0, 0x2, R10 ;  /* 0x0000000200067825 */ /* 0x010fd400078e020a */
[----:B------:R1:W-:Y:S01]  /*58680*/  @P2 STG.E.U16 desc[UR6][R6.64], R14 ;  /* 0x0000000e06002986 */ /* 0x0003e2000c101506 */
[----:B------:R-:W-:Y:S02]  /*58690*/  VIADD R12, R86, 0x14 ;  /* 0x00000014560c7836 */ /* 0x000fe40000000000 */
[----:B------:R-:W-:Y:S01]  /*586a0*/  IMAD.WIDE R4, R0, 0x2, R8 ;  /* 0x0000000200047825 */ /* 0x000fe200078e0208 */
[----:B-1----:R-:W1:Y:S01]  /*586b0*/  LDC R7, c[0x0][0x398] ;  /* 0x0000e600ff077b82 */ /* 0x002e620000000800 */
[----:B------:R-:W-:Y:S02]  /*586c0*/  PRMT R6, R70, 0x7610, R6 ;  /* 0x0000761046067816 */ /* 0x000fe40000000006 */
[----:B------:R-:W3:Y:S01]  /*586d0*/  LDL.S16 R70, [R1+0x154] ;  /* 0x0001540001467983 */ /* 0x000ee20000100600 */
[----:B------:R-:W-:Y:S01]  /*586e0*/  ISETP.GE.AND P2, PT, R12, R68, PT ;  /* 0x000000440c00720c */ /* 0x000fe20003f46270 */
[----:B------:R-:W-:-:S03]  /*586f0*/  IMAD.IADD R0, R0, 0x1, R71 ;  /* 0x0000000100007824 */ /* 0x000fc600078e0247 */
[----:B------:R-:W4:Y:S01]  /*58700*/  LDC R12, c[0x0][0x398] ;  /* 0x0000e600ff0c7b82 */ /* 0x000f220000000800 */
[----:B------:R0:W-:Y:S01]  /*58710*/  @P1 STG.E.U16 desc[UR6][R4.64], R13 ;  /* 0x0000000d04001986 */ /* 0x0001e2000c101506 */
[----:B------:R-:W-:-:S06]  /*58720*/  ISETP.LT.AND P1, PT, R66, R20, !P2 ;  /* 0x000000144200720c */ /* 0x000fcc0005721270 */
[----:B------:R-:W1:Y:S01]  /*58730*/  LDC R68, c[0x0][0x39c] ;  /* 0x0000e700ff447b82 */ /* 0x000e620000000800 */
[----:B0-----:R-:W-:-:S07]  /*58740*/  IMAD.WIDE R4, R0, 0x2, R16 ;  /* 0x0000000200047825 */ /* 0x001fce00078e0210 */
[----:B------:R-:W0:Y:S01]  /*58750*/  LDC R20, c[0x0][0x398] ;  /* 0x0000e600ff147b82 */ /* 0x000e220000000800 */
[----:B------:R0:W-:Y:S02]  /*58760*/  @P1 STG.E.U16 desc[UR6][R4.64], R6 ;  /* 0x0000000604001986 */ /* 0x0001e4000c101506 */
[----:B0-----:R-:W-:Y:S02]  /*58770*/  PRMT R6, R76, 0x7610, R6 ;  /* 0x000076104c067816 */ /* 0x001fe40000000006 */
[----:B------:R-:W3:Y:S01]  /*58780*/  LDL.LU.S16 R76, [R1+0x156] ;  /* 0x00015600014c7983 */ /* 0x000ee20000300600 */
[----:B--2---:R-:W-:-:S03]  /*58790*/  PRMT R14, R93, 0x7610, R14 ;  /* 0x000076105d0e7816 */ /* 0x004fc6000000000e */
[----:B------:R-:W2:Y:S01]  /*587a0*/  LDL.S16 R93, [R1+0x258] ;  /* 0x00025800015d7983 */ /* 0x000ea20000100600 */
[----:B------:R-:W-:-:S03]  /*587b0*/  PRMT R13, R89, 0x7610, R13 ;  /* 0x00007610590d7816 */ /* 0x000fc6000000000d */
[----:B------:R-:W2:Y:S01]  /*587c0*/  LDL.LU.S16 R89, [R1+0x25a] ;  /* 0x00025a0001597983 */ /* 0x000ea20000300600 */
[----:B------:R-:W-:Y:S01]  /*587d0*/  ISETP.LT.AND P1, PT, R74, R18, !P2 ;  /* 0x000000124a00720c */ /* 0x000fe20005721270 */
[----:B------:R-:W-:Y:S01]  /*587e0*/  IMAD.WIDE R4, R0, 0x2, R2 ;  /* 0x0000000200047825 */ /* 0x000fe200078e0202 */
[----:B------:R-:W0:Y:S11]  /*587f0*/  LDC R18, c[0x0][0x398] ;  /* 0x0000e600ff127b82 */ /* 0x000e360000000800 */
[----:B------:R1:W-:Y:S01]  /*58800*/  @P1 STG.E.U16 desc[UR6][R4.64], R6 ;  /* 0x0000000604001986 */ /* 0x0003e2000c101506 */
[----:B----4-:R-:W-:-:S02]  /*58810*/  ISETP.LT.AND P1, PT, R72, R12, !P2 ;  /* 0x0000000c4800720c */ /* 0x010fc40005721270 */
[----:B-1----:R-:W-:Y:S01]  /*58820*/  ISETP.LT.AND P2, PT, R91, R7, !P2 ;  /* 0x000000075b00720c */ /* 0x002fe20005741270 */
[----:B------:R-:W-:Y:S02]  /*58830*/  VIADD R12, R86, 0x15 ;  /* 0x00000015560c7836 */ /* 0x000fe40000000000 */
[----:B------:R-:W-:-:S04]  /*58840*/  IMAD.WIDE R6, R0, 0x2, R10 ;  /* 0x0000000200067825 */ /* 0x000fc800078e020a */
[----:B------:R-:W-:-:S04]  /*58850*/  IMAD.WIDE R4, R0, 0x2, R8 ;  /* 0x0000000200047825 */ /* 0x000fc800078e0208 */
[----:B------:R1:W-:Y:S01]  /*58860*/  @P1 STG.E.U16 desc[UR6][R6.64], R14 ;  /* 0x0000000e06001986 */ /* 0x0003e2000c101506 */
[----:B------:R-:W-:Y:S01]  /*58870*/  ISETP.GE.AND P1, PT, R12, R68, PT ;  /* 0x000000440c00720c */ /* 0x000fe20003f26270 */
[----:B------:R-:W-:Y:S02]  /*58880*/  IMAD.IADD R0, R0, 0x1, R71 ;  /* 0x0000000100007824 */ /* 0x000fe400078e0247 */
[----:B------:R4:W-:Y:S01]  /*58890*/  @P2 STG.E.U16 desc[UR6][R4.64], R13 ;  /* 0x0000000d04002986 */ /* 0x0009e2000c101506 */
[----:B------:R-:W-:Y:S01]  /*588a0*/  ISETP.LT.AND P2, PT, R66, R20, !P1 ;  /* 0x000000144200720c */ /* 0x000fe20004f41270 */
[----:B------:R-:W3:Y:S01]  /*588b0*/  LDC R12, c[0x0][0x398] ;  /* 0x0000e600ff0c7b82 */ /* 0x000ee20000000800 */
[----:B-1----:R-:W-:Y:S02]  /*588c0*/  PRMT R6, R75, 0x7610, R6 ;  /* 0x000076104b067816 */ /* 0x002fe40000000006 */
[----:B------:R-:W2:Y:S01]  /*588d0*/  LDL.S16 R75, [R1+0x158] ;  /* 0x00015800014b7983 */ /* 0x000ea20000100600 */
[----:B---3--:R-:W-:Y:S01]  /*588e0*/  PRMT R14, R70, 0x7610, R14 ;  /* 0x00007610460e7816 */ /* 0x008fe2000000000e */
[----:B----4-:R-:W-:-:S03]  /*588f0*/  IMAD.WIDE R4, R0, 0x2, R16 ;  /* 0x0000000200047825 */ /* 0x010fc600078e0210 */
[----:B------:R-:W1:Y:S04]  /*58900*/  LDC R7, c[0x0][0x398] ;  /* 0x0000e600ff077b82 */ /* 0x000e680000000800 */
[----:B------:R3:W-:Y:S04]  /*58910*/  @P2 STG.E.U16 desc[UR6][R4.64], R6 ;  /* 0x0000000604002986 */ /* 0x0007e8000c101506 */
[----:B------:R-:W4:Y:S01]  /*58920*/  LDC R68, c[0x0][0x39c] ;  /* 0x0000e700ff447b82 */ /* 0x000f220000000800 */
[----:B---3--:R-:W-:-:S07]  /*58930*/  PRMT R6, R73, 0x7610, R6 ;  /* 0x0000761049067816 */ /* 0x008fce0000000006 */
[----:B------:R-:W3:Y:S01]  /*58940*/  LDC R20, c[0x0][0x398] ;  /* 0x0000e600ff147b82 */ /* 0x000ee20000000800 */
[----:B------:R-:W2:Y:S04]  /*58950*/  LDL.LU.S16 R73, [R1+0x15a] ;  /* 0x00015a0001497983 */ /* 0x000ea80000300600 */
[----:B------:R-:W2:Y:S01]  /*58960*/  LDL.S16 R70, [R1+0x25c] ;  /* 0x00025c0001467983 */ /* 0x000ea20000100600 */
[----:B0-----:R-:W-:Y:S01]  /*58970*/  ISETP.LT.AND P2, PT, R74, R18, !P1 ;  /* 0x000000124a00720c */ /* 0x001fe20004f41270 */
[----:B------:R-:W-:Y:S01]  /*58980*/  IMAD.WIDE R4, R0, 0x2, R2 ;  /* 0x0000000200047825 */ /* 0x000fe200078e0202 */
[----:B------:R-:W0:Y:S11]  /*58990*/  LDC R18, c[0x0][0x398] ;  /* 0x0000e600ff127b82 */ /* 0x000e360000000800 */
[----:B------:R4:W-:Y:S01]  /*589a0*/  @P2 STG.E.U16 desc[UR6][R4.64], R6 ;  /* 0x0000000604002986 */ /* 0x0009e2000c101506 */
[----:B------:R-:W-:-:S02]  /*589b0*/  ISETP.LT.AND P2, PT, R72, R12, !P1 ;  /* 0x0000000c4800720c */ /* 0x000fc40004f41270 */
[----:B-1----:R-:W-:Y:S01]  /*589c0*/  ISETP.LT.AND P1, PT, R91, R7, !P1 ;  /* 0x000000075b00720c */ /* 0x002fe20004f21270 */
[----:B------:R-:W-:Y:S02]  /*589d0*/  VIADD R12, R86, 0x16 ;  /* 0x00000016560c7836 */ /* 0x000fe40000000000 */
[----:B----4-:R-:W-:-:S04]  /*589e0*/  IMAD.WIDE R6, R0, 0x2, R10 ;  /* 0x0000000200067825 */ /* 0x010fc800078e020a */
[----:B------:R-:W-:-:S04]  /*589f0*/  IMAD.WIDE R4, R0, 0x2, R8 ;  /* 0x0000000200047825 */ /* 0x000fc800078e0208 */
[----:B------:R1:W-:Y:S01]  /*58a00*/  @P2 STG.E.U16 desc[UR6][R6.64], R14 ;  /* 0x0000000e06002986 */ /* 0x0003e2000c101506 */
[----:B------:R-:W-:Y:S01]  /*58a10*/  ISETP.GE.AND P2, PT, R12, R68, PT ;  /* 0x000000440c00720c */ /* 0x000fe20003f46270 */
[----:B------:R-:W-:Y:S01]  /*58a20*/  IMAD.IADD R0, R0, 0x1, R71 ;  /* 0x0000000100007824 */ /* 0x000fe200078e0247 */
[----:B------:R-:W4:Y:S08]  /*58a30*/  LDC R12, c[0x0][0x398] ;  /* 0x0000e600ff0c7b82 */ /* 0x000f300000000800 */
[----:B-1----:R-:W1:Y:S08]  /*58a40*/  LDC R7, c[0x0][0x398] ;  /* 0x0000e600ff077b82 */ /* 0x002e700000000800 */
[----:B------:R-:W0:Y:S01]  /*58a50*/  LDC R68, c[0x0][0x39c] ;  /* 0x0000e700ff447b82 */ /* 0x000e220000000800 */
[----:B------:R-:W-:-:S02]  /*58a60*/  PRMT R13, R76, 0x7610, R13 ;  /* 0x000076104c0d7816 */ /* 0x000fc4000000000d */
[----:B------:R-:W2:Y:S04]  /*58a70*/  LDL.LU.S16 R76, [R1+0x25e] ;  /* 0x00025e00014c7983 */ /* 0x000ea80000300600 */
[----:B------:R4:W-:Y:S01]  /*58a80*/  @P1 STG.E.U16 desc[UR6][R4.64], R13 ;  /* 0x0000000d04001986 */ /* 0x0009e2000c101506 */
[----:B---3--:R-:W-:Y:S02]  /*58a90*/  ISETP.LT.AND P1, PT, R66, R20, !P2 ;  /* 0x000000144200720c */ /* 0x008fe40005721270 */
[----:B------:R-:W3:Y:S01]  /*58aa0*/  LDC R20, c[0x0][0x398] ;  /* 0x0000e600ff147b82 */ /* 0x000ee20000000800 */
[----:B----4-:R-:W-:Y:S01]  /*58ab0*/  IMAD.WIDE R4, R0, 0x2, R16 ;  /* 0x0000000200047825 */ /* 0x010fe200078e0210 */
[----:B--2---:R-:W-:Y:S02]  /*58ac0*/  PRMT R6, R93, 0x7610, R6 ;  /* 0x000076105d067816 */ /* 0x004fe40000000006 */
[----:B------:R-:W2:Y:S07]  /*58ad0*/  LDL.S16 R93, [R1+0x15c] ;  /* 0x00015c00015d7983 */ /* 0x000eae0000100600 */
[----:B------:R4:W-:Y:S02]  /*58ae0*/  @P1 STG.E.U16 desc[UR6][R4.64], R6 ;  /* 0x0000000604001986 */ /* 0x0009e4000c101506 */
[----:B----4-:R-:W-:-:S02]  /*58af0*/  PRMT R6, R89, 0x7610, R6 ;  /* 0x0000761059067816 */ /* 0x010fc40000000006 */
[----:B------:R-:W4:Y:S01]  /*58b00*/  LDL.LU.S16 R89, [R1+0x15e] ;  /* 0x00015e0001597983 */ /* 0x000f220000300600 */
[----:B0-----:R-:W-:Y:S01]  /*58b10*/  ISETP.LT.AND P1, PT, R74, R18, !P2 ;  /* 0x000000124a00720c */ /* 0x001fe20005721270 */
[----:B------:R-:W-:Y:S01]  /*58b20*/  IMAD.WIDE R4, R0, 0x2, R2 ;  /* 0x0000000200047825 */ /* 0x000fe200078e0202 */
[----:B------:R-:W0:Y:S11]  /*58b30*/  LDC R18, c[0x0][0x398] ;  /* 0x0000e600ff127b82 */ /* 0x000e360000000800 */
[----:B------:R3:W-:Y:S01]  /*58b40*/  @P1 STG.E.U16 desc[UR6][R4.64], R6 ;  /* 0x0000000604001986 */ /* 0x0007e2000c101506 */
[----:B------:R-:W-:-:S02]  /*58b50*/  ISETP.LT.AND P1, PT, R72, R12, !P2 ;  /* 0x0000000c4800720c */ /* 0x000fc40005721270 */
[----:B-1----:R-:W-:Y:S01]  /*58b60*/  ISETP.LT.AND P2, PT, R91, R7, !P2 ;  /* 0x000000075b00720c */ /* 0x002fe20005741270 */
[----:B---3--:R-:W-:Y:S01]  /*58b70*/  IMAD.WIDE R6, R0, 0x2, R10 ;  /* 0x0000000200067825 */ /* 0x008fe200078e020a */
[----:B------:R-:W-:Y:S02]  /*58b80*/  PRMT R14, R75, 0x7610, R14 ;  /* 0x000076104b0e7816 */ /* 0x000fe4000000000e */
[----:B------:R-:W3:Y:S07]  /*58b90*/  LDL.S16 R75, [R1+0x260] ;  /* 0x00026000014b7983 */ /* 0x000eee0000100600 */
[----:B------:R1:W-:Y:S01]  /*58ba0*/  @P1 STG.E.U16 desc[UR6][R6.64], R14 ;  /* 0x0000000e06001986 */ /* 0x0003e2000c101506 */
[----:B------:R-:W-:-:S02]  /*58bb0*/  VIADD R12, R86, 0x17 ;  /* 0x00000017560c7836 */ /* 0x000fc40000000000 */
[----:B------:R-:W-:Y:S01]  /*58bc0*/  IMAD.WIDE R4, R0, 0x2, R8 ;  /* 0x0000000200047825 */ /* 0x000fe200078e0208 */
[----:B------:R-:W-:Y:S01]  /*58bd0*/  PRMT R13, R73, 0x7610, R13 ;  /* 0x00007610490d7816 */ /* 0x000fe2000000000d */
[----:B-1----:R-:W1:Y:S01]  /*58be0*/  LDC R7, c[0x0][0x398] ;  /* 0x0000e600ff077b82 */ /* 0x002e620000000800 */
[----:B------:R-:W3:Y:S01]  /*58bf0*/  LDL.LU.S16 R73, [R1+0x262] ;  /* 0x0002620001497983 */ /* 0x000ee20000300600 */
[----:B------:R-:W-:-:S03]  /*58c00*/  PRMT R6, R70, 0x7610, R6 ;  /* 0x0000761046067816 */ /* 0x000fc60000000006 */
[----:B------:R-:W3:Y:S01]  /*58c10*/  LDL.S16 R70, [R1+0x160] ;  /* 0x0001600001467983 */ /* 0x000ee20000100600 */
[----:B------:R-:W-:Y:S01]  /*58c20*/  ISETP.GE.AND P1, PT, R12, R68, PT ;  /* 0x000000440c00720c */ /* 0x000fe20003f26270 */
[----:B------:R-:W-:Y:S01]  /*58c30*/  IMAD.IADD R0, R0, 0x1, R71 ;  /* 0x0000000100007824 */ /* 0x000fe200078e0247 */
[----:B------:R-:W0:Y:S01]  /*58c40*/  LDC R12, c[0x0][0x398] ;  /* 0x0000e600ff0c7b82 */ /* 0x000e220000000800 */
[----:B------:R1:W-:Y:S01]  /*58c50*/  @P2 STG.E.U16 desc[UR6][R4.64], R13 ;  /* 0x0000000d04002986 */ /* 0x0003e2000c101506 */
[----:B------:R-:W-:-:S06]  /*58c60*/  ISETP.LT.AND P2, PT, R66, R20, !P1 ;  /* 0x000000144200720c */ /* 0x000fcc0004f41270 */
[----:B------:R-:W0:Y:S01]  /*58c70*/  LDC R68, c[0x0][0x39c] ;  /* 0x0000e700ff447b82 */ /* 0x000e220000000800 */
[----:B-1----:R-:W-:-:S07]  /*58c80*/  IMAD.WIDE R4, R0, 0x2, R16 ;  /* 0x0000000200047825 */ /* 0x002fce00078e0210 */
[----:B------:R-:W1:Y:S01]  /*58c90*/  LDC R20, c[0x0][0x398] ;  /* 0x0000e600ff147b82 */ /* 0x000e620000000800 */
[----:B------:R0:W-:Y:S02]  /*58ca0*/  @P2 STG.E.U16 desc[UR6][R4.64], R6 ;  /* 0x0000000604002986 */ /* 0x0001e4000c101506 */
[----:B0-----:R-:W-:Y:S02]  /*58cb0*/  PRMT R6, R76, 0x7610, R6 ;  /* 0x000076104c067816 */ /* 0x001fe40000000006 */
[----:B------:R-:W3:Y:S01]  /*58cc0*/  LDL.LU.S16 R76, [R1+0x162] ;  /* 0x00016200014c7983 */ /* 0x000ee20000300600 */
[----:B--2---:R-:W-:-:S03]  /*58cd0*/  PRMT R14, R93, 0x7610, R14 ;  /* 0x000076105d0e7816 */ /* 0x004fc6000000000e */
[----:B------:R-:W2:Y:S01]  /*58ce0*/  LDL.S16 R93, [R1+0x264] ;  /* 0x00026400015d7983 */ /* 0x000ea20000100600 */
[----:B----4-:R-:W-:-:S03]  /*58cf0*/  PRMT R13, R89, 0x7610, R13 ;  /* 0x00007610590d7816 */ /* 0x010fc6000000000d */
[----:B------:R-:W4:Y:S01]  /*58d00*/  LDL.LU.S16 R89, [R1+0x266] ;  /* 0x0002660001597983 */ /* 0x000f220000300600 */
[----:B------:R-:W-:Y:S01]  /*58d10*/  ISETP.LT.AND P2, PT, R74, R18, !P1 ;  /* 0x000000124a00720c */ /* 0x000fe20004f41270 */
[----:B------:R-:W-:Y:S01]  /*58d20*/  IMAD.WIDE R4, R0, 0x2, R2 ;  /* 0x0000000200047825 */ /* 0x000fe200078e0202 */
[----:B------:R-:W0:Y:S11]  /*58d30*/  LDC R18, c[0x0][0x398] ;  /* 0x0000e600ff127b82 */ /* 0x000e360000000800 */
[----:B------:R1:W-:Y:S01]  /*58d40*/  @P2 STG.E.U16 desc[UR6][R4.64], R6 ;  /* 0x0000000604002986 */ /* 0x0003e2000c101506 */
[----:B------:R-:W-:-:S02]  /*58d50*/  ISETP.LT.AND P2, PT, R72, R12, !P1 ;  /* 0x0000000c4800720c */ /* 0x000fc40004f41270 */
[----:B------:R-:W-:Y:S01]  /*58d60*/  ISETP.LT.AND P1, PT, R91, R7, !P1 ;  /* 0x000000075b00720c */ /* 0x000fe20004f21270 */
[----:B------:R-:W-:Y:S02]  /*58d70*/  VIADD R12, R86, 0x18 ;  /* 0x00000018560c7836 */ /* 0x000fe40000000000 */
[----:B-1----:R-:W-:-:S04]  /*58d80*/  IMAD.WIDE R6, R0, 0x2, R10 ;  /* 0x0000000200067825 */ /* 0x002fc800078e020a */
[----:B------:R-:W-:-:S04]  /*58d90*/  IMAD.WIDE R4, R0, 0x2, R8 ;  /* 0x0000000200047825 */ /* 0x000fc800078e0208 */
[----:B------:R3:W-:Y:S01]  /*58da0*/  @P2 STG.E.U16 desc[UR6][R6.64], R14 ;  /* 0x0000000e06002986 */ /* 0x0007e2000c101506 */
[----:B------:R-:W-:Y:S01]  /*58db0*/  ISETP.GE.AND P2, PT, R12, R68, PT ;  /* 0x000000440c00720c */ /* 0x000fe20003f46270 */
[----:B------:R-:W-:Y:S02]  /*58dc0*/  IMAD.IADD R0, R0, 0x1, R71 ;  /* 0x0000000100007824 */ /* 0x000fe400078e0247 */
[----:B------:R1:W-:Y:S01]  /*58dd0*/  @P1 STG.E.U16 desc[UR6][R4.64], R13 ;  /* 0x0000000d04001986 */ /* 0x0003e2000c101506 */
[----:B------:R-:W-:Y:S01]  /*58de0*/  ISETP.LT.AND P1, PT, R66, R20, !P2 ;  /* 0x000000144200720c */ /* 0x000fe20005721270 */
[----:B------:R-:W3:Y:S02]  /*58df0*/  LDC R12, c[0x0][0x398] ;  /* 0x0000e600ff0c7b82 */ /* 0x000ee40000000800 */
[----:B---3--:R-:W-:Y:S02]  /*58e00*/  PRMT R6, R75, 0x7610, R6 ;  /* 0x000076104b067816 */ /* 0x008fe40000000006 */
[----:B------:R-:W3:Y:S04]  /*58e10*/  LDL.S16 R75, [R1+0x164] ;  /* 0x00016400014b7983 */ /* 0x000ee80000100600 */
[----:B------:R-:W0:Y:S01]  /*58e20*/  LDC R7, c[0x0][0x398] ;  /* 0x0000e600ff077b82 */ /* 0x000e220000000800 */
[----:B-1----:R-:W-:-:S05]  /*58e30*/  IMAD.WIDE R4, R0, 0x2, R16 ;  /* 0x0000000200047825 */ /* 0x002fca00078e0210 */
[----:B------:R1:W-:Y:S02]  /*58e40*/  @P1 STG.E.U16 desc[UR6][R4.64], R6 ;  /* 0x0000000604001986 */ /* 0x0003e4000c101506 */
[----:B------:R-:W0:Y:S08]  /*58e50*/  LDC R68, c[0x0][0x39c] ;  /* 0x0000e700ff447b82 */ /* 0x000e300000000800 */
[----:B------:R-:W0:Y:S01]  /*58e60*/  LDC R20, c[0x0][0x398] ;  /* 0x0000e600ff147b82 */ /* 0x000e220000000800 */
[----:B-1----:R-:W-:-:S02]  /*58e70*/  PRMT R6, R73, 0x7610, R6 ;  /* 0x0000761049067816 */ /* 0x002fc40000000006 */
[----:B------:R-:W3:Y:S01]  /*58e80*/  LDL.LU.S16 R73, [R1+0x166] ;  /* 0x0001660001497983 */ /* 0x000ee20000300600 */
[----:B------:R-:W-:-:S03]  /*58e90*/  PRMT R14, R70, 0x7610, R14 ;  /* 0x00007610460e7816 */ /* 0x000fc6000000000e */
[----:B------:R-:W3:Y:S01]  /*58ea0*/  LDL.S16 R70, [R1+0x268] ;  /* 0x0002680001467983 */ /* 0x000ee20000100600 */
[----:B0-----:R-:W-:Y:S01]  /*58eb0*/  ISETP.LT.AND P1, PT, R74, R18, !P2 ;  /* 0x000000124a00720c */ /* 0x001fe20005721270 */
        /* <DEDUP_REMOVED lines=10> */
[----:B------:R-:W-:Y:S01]  /*58f60*/  IMAD.IADD R0, R0, 0x1, R71 ;  /* 0x0000000100007824 */ /* 0x000fe200078e0247 */
[----:B------:R-:W0:Y:S08]  /*58f70*/  LDC R12, c[0x0][0x398] ;  /* 0x0000e600ff0c7b82 */ /* 0x000e300000000800 */
[----:B-1----:R-:W1:Y:S08]  /*58f80*/  LDC R7, c[0x0][0x398] ;  /* 0x0000e600ff077b82 */ /* 0x002e700000000800 */
[----:B------:R-:W0:Y:S01]  /*58f90*/  LDC R68, c[0x0][0x39c] ;  /* 0x0000e700ff447b82 */ /* 0x000e220000000800 */
[----:B------:R-:W-:-:S02]  /*58fa0*/  PRMT R13, R76, 0x7610, R13 ;  /* 0x000076104c0d7816 */ /* 0x000fc4000000000d */
[----:B------:R-:W3:Y:S04]  /*58fb0*/  LDL.LU.S16 R76, [R1+0x26a] ;  /* 0x00026a00014c7983 */ /* 0x000ee80000300600 */
[----:B------:R1:W-:Y:S01]  /*58fc0*/  @P2 STG.E.U16 desc[UR6][R4.64], R13 ;  /* 0x0000000d04002986 */ /* 0x0003e2000c101506 */
[----:B------:R-:W-:Y:S02]  /*58fd0*/  ISETP.LT.AND P2, PT, R66, R20, !P1 ;  /* 0x000000144200720c */ /* 0x000fe40004f41270 */
[----:B------:R-:W0:Y:S01]  /*58fe0*/  LDC R20, c[0x0][0x398] ;  /* 0x0000e600ff147b82 */ /* 0x000e220000000800 */
[----:B-1----:R-:W-:Y:S01]  /*58ff0*/  IMAD.WIDE R4, R0, 0x2, R16 ;  /* 0x0000000200047825 */ /* 0x002fe200078e0210 */
        /* <DEDUP_REMOVED lines=10> */
[----:B------:R-:W-:Y:S01]  /*590a0*/  ISETP.LT.AND P1, PT, R91, R7, !P1 ;  /* 0x000000075b00720c */ /* 0x000fe20004f21270 */
[----:B-1----:R-:W-:Y:S01]  /*590b0*/  IMAD.WIDE R6, R0, 0x2, R10 ;  /* 0x0000000200067825 */ /* 0x002fe200078e020a */
[----:B---3--:R-:W-:Y:S02]  /*590c0*/  PRMT R14, R75, 0x7610, R14 ;  /* 0x000076104b0e7816 */ /* 0x008fe4000000000e */
        /* <DEDUP_REMOVED lines=290> */
[----:B------:R-:W0:Y:S01]  /*5a2f0*/  LDC R12, c[0x0][0x398] ;  /* 0x0000e600ff0c7b82 */ /* 0x000e220000000800 */
[----:B---3--:R-:W-:Y:S02]  /*5a300*/  PRMT R6, R75, 0x7610, R6 ;  /* 0x000076104b067816 */ /* 0x008fe40000000006 */
[----:B------:R-:W3:Y:S05]  /*5a310*/  LDL.S16 R75, [R1+0x194] ;  /* 0x00019400014b7983 */ /* 0x000eea0000100600 */
        /* <DEDUP_REMOVED lines=365> */
[----:B--2---:R-:W-:Y:S01]  /*5b9f0*/  IMAD.WIDE R4, R0, 0x2, R16 ;  /* 0x0000000200047825 */ /* 0x004fe200078e0210 */
[----:B------:R-:W-:Y:S02]  /*5ba00*/  PRMT R6, R93, 0x7610, R6 ;  /* 0x000076105d067816 */ /* 0x000fe40000000006 */
        /* <DEDUP_REMOVED lines=10> */
[----:B------:R-:W-:Y:S01]  /*5bab0*/  IMAD.WIDE R6, R0, 0x2, R10 ;  /* 0x0000000200067825 */ /* 0x000fe200078e020a */
        /* <DEDUP_REMOVED lines=368> */
[----:B-1----:R-:W-:-:S08]  /*5d1c0*/  IMAD.WIDE R6, R0, 0x2, R10 ;  /* 0x0000000200067825 */ /* 0x002fd000078e020a */
[----:B------:R1:W-:Y:S01]  /*5d1d0*/  @P1 STG.E.U16 desc[UR6][R6.64], R14 ;  /* 0x0000000e06001986 */ /* 0x0003e2000c101506 */
[----:B------:R-:W-:Y:S01]  /*5d1e0*/  IMAD.WIDE R4, R0, 0x2, R8 ;  /* 0x0000000200047825 */ /* 0x000fe200078e0208 */
[----:B------:R-:W-:Y:S02]  /*5d1f0*/  ISETP.GE.AND P1, PT, R12, R68, PT ;  /* 0x000000440c00720c */ /* 0x000fe40003f26270 */
[----:B------:R-:W0:Y:S02]  /*5d200*/  LDC R12, c[0x0][0x398] ;  /* 0x0000e600ff0c7b82 */ /* 0x000e240000000800 */
[----:B------:R3:W-:Y:S01]  /*5d210*/  @P2 STG.E.U16 desc[UR6][R4.64], R13 ;  /* 0x0000000d04002986 */ /* 0x0007e2000c101506 */
[----:B------:R-:W-:Y:S01]  /*5d220*/  ISETP.LT.AND P2, PT, R66, R20, !P1 ;  /* 0x000000144200720c */ /* 0x000fe20004f41270 */
[----:B------:R-:W-:-:S04]  /*5d230*/  IMAD.IADD R0, R0, 0x1, R71 ;  /* 0x0000000100007824 */ /* 0x000fc800078e0247 */
[----:B-1----:R-:W1:Y:S01]  /*5d240*/  LDC R7, c[0x0][0x398] ;  /* 0x0000e600ff077b82 */ /* 0x002e620000000800 */
[----:B---3--:R-:W-:Y:S01]  /*5d250*/  PRMT R6, R75, 0x7610, R6 ;  /* 0x000076104b067816 */ /* 0x008fe20000000006 */
[----:B------:R-:W-:-:S06]  /*5d260*/  IMAD.WIDE R4, R0, 0x2, R16 ;  /* 0x0000000200047825 */ /* 0x000fcc00078e0210 */
[----:B------:R-:W3:Y:S01]  /*5d270*/  LDC R68, c[0x0][0x39c] ;  /* 0x0000e700ff447b82 */ /* 0x000ee20000000800 */
[----:B------:R-:W-:-:S07]  /*5d280*/  PRMT R14, R70, 0x7610, R14 ;  /* 0x00007610460e7816 */ /* 0x000fce000000000e */
[----:B------:R-:W3:Y:S01]  /*5d290*/  LDC R20, c[0x0][0x398] ;  /* 0x0000e600ff147b82 */ /* 0x000ee20000000800 */
[----:B------:R-:W4:Y:S04]  /*5d2a0*/  LDL.S16 R70, [R1+0x204] ;  /* 0x0002040001467983 */ /* 0x000f280000100600 */
[----:B------:R1:W-:Y:S01]  /*5d2b0*/  @P2 STG.E.U16 desc[UR6][R4.64], R6 ;  /* 0x0000000604002986 */ /* 0x0003e2000c101506 */
[----:B0-----:R-:W-:Y:S02]  /*5d2c0*/  ISETP.LT.AND P2, PT, R74, R18, !P1 ;  /* 0x000000124a00720c */ /* 0x001fe40004f41270 */
[----:B------:R-:W0:Y:S01]  /*5d2d0*/  LDC R18, c[0x0][0x398] ;  /* 0x0000e600ff127b82 */ /* 0x000e220000000800 */
[----:B-1----:R-:W-:Y:S01]  /*5d2e0*/  PRMT R6, R73, 0x7610, R6 ;  /* 0x0000761049067816 */ /* 0x002fe20000000006 */
[----:B------:R-:W-:-:S09]  /*5d2f0*/  IMAD.WIDE R4, R0, 0x2, R2 ;  /* 0x0000000200047825 */ /* 0x000fd200078e0202 */
[----:B------:R1:W-:Y:S01]  /*5d300*/  @P2 STG.E.U16 desc[UR6][R4.64], R6 ;  /* 0x0000000604002986 */ /* 0x0003e2000c101506 */
[----:B------:R-:W-:Y:S02]  /*5d310*/  ISETP.LT.AND P2, PT, R72, R12, !P1 ;  /* 0x0000000c4800720c */ /* 0x000fe40004f41270 */
[----:B------:R-:W-:Y:S01]  /*5d320*/  ISETP.LT.AND P1, PT, R91, R7, !P1 ;  /* 0x000000075b00720c */ /* 0x000fe20004f21270 */
[----:B------:R-:W-:Y:S02]  /*5d330*/  VIADD R12, R86, 0x40 ;  /* 0x00000040560c7836 */ /* 0x000fe40000000000 */
[----:B-1----:R-:W-:-:S04]  /*5d340*/  IMAD.WIDE R6, R0, 0x2, R10 ;  /* 0x0000000200067825 */ /* 0x002fc800078e020a */
[----:B------:R-:W-:-:S04]  /*5d350*/  IMAD.WIDE R4, R0, 0x2, R8 ;  /* 0x0000000200047825 */ /* 0x000fc800078e0208 */
[----:B------:R1:W-:Y:S01]  /*5d360*/  @P2 STG.E.U16 desc[UR6][R6.64], R14 ;  /* 0x0000000e06002986 */ /* 0x0003e2000c101506 */
[----:B---3--:R-:W-:Y:S01]  /*5d370*/  ISETP.GE.AND P2, PT, R12, R68, PT ;  /* 0x000000440c00720c */ /* 0x008fe20003f46270 */
[----:B------:R-:W-:Y:S01]  /*5d380*/  IMAD.IADD R0, R0, 0x1, R71 ;  /* 0x0000000100007824 */ /* 0x000fe200078e0247 */
[----:B------:R-:W3:Y:S08]  /*5d390*/  LDC R12, c[0x0][0x398] ;  /* 0x0000e600ff0c7b82 */ /* 0x000ef00000000800 */
[----:B-1----:R-:W1:Y:S08]  /*5d3a0*/  LDC R7, c[0x0][0x398] ;  /* 0x0000e600ff077b82 */ /* 0x002e700000000800 */
[----:B------:R-:W0:Y:S01]  /*5d3b0*/  LDC R68, c[0x0][0x39c] ;  /* 0x0000e700ff447b82 */ /* 0x000e220000000800 */
[----:B------:R-:W-:-:S02]  /*5d3c0*/  PRMT R13, R76, 0x7610, R13 ;  /* 0x000076104c0d7816 */ /* 0x000fc4000000000d */
[----:B------:R-:W4:Y:S04]  /*5d3d0*/  LDL.LU.S16 R76, [R1+0x206] ;  /* 0x00020600014c7983 */ /* 0x000f280000300600 */
        /* <DEDUP_REMOVED lines=11> */
[----:B------:R-:W-:Y:S01]  /*5d490*/  PRMT R14, R15, 0x7610, R14 ;  /* 0x000076100f0e7816 */ /* 0x000fe2000000000e */
[----:B------:R-:W0:Y:S10]  /*5d4a0*/  LDC R18, c[0x0][0x398] ;  /* 0x0000e600ff127b82 */ /* 0x000e340000000800 */
[----:B------:R1:W-:Y:S01]  /*5d4b0*/  @P1 STG.E.U16 desc[UR6][R4.64], R6 ;  /* 0x0000000604001986 */ /* 0x0003e2000c101506 */
[----:B---3--:R-:W-:-:S02]  /*5d4c0*/  ISETP.LT.AND P1, PT, R72, R12, !P2 ;  /* 0x0000000c4800720c */ /* 0x008fc40005721270 */
[----:B-1----:R-:W-:Y:S01]  /*5d4d0*/  ISETP.LT.AND P2, PT, R91, R7, !P2 ;  /* 0x000000075b00720c */ /* 0x002fe20005741270 */
[----:B------:R-:W-:Y:S02]  /*5d4e0*/  VIADD R12, R86, 0x41 ;  /* 0x00000041560c7836 */ /* 0x000fe40000000000 */
[C---:B------:R-:W-:Y:S01]  /*5d4f0*/  IMAD.WIDE R6, R0.reuse, 0x2, R10 ;  /* 0x0000000200067825 */ /* 0x040fe200078e020a */
[----:B------:R-:W-:Y:S02]  /*5d500*/  PRMT R13, R15, 0x7632, R13 ;  /* 0x000076320f0d7816 */ /* 0x000fe4000000000d */
[----:B------:R-:W1:Y:S05]  /*5d510*/  LDC R15, c[0x0][0x398] ;  /* 0x0000e600ff0f7b82 */ /* 0x000e6a0000000800 */
[----:B------:R3:W-:Y:S01]  /*5d520*/  @P1 STG.E.U16 desc[UR6][R6.64], R14 ;  /* 0x0000000e06001986 */ /* 0x0007e2000c101506 */
[----:B------:R-:W-:Y:S01]  /*5d530*/  IMAD.WIDE R4, R0, 0x2, R8 ;  /* 0x0000000200047825 */ /* 0x000fe200078e0208 */
[----:B------:R-:W-:-:S04]  /*5d540*/  ISETP.GE.AND P1, PT, R12, R68, PT ;  /* 0x000000440c00720c */ /* 0x000fc80003f26270 */
[----:B------:R3:W-:Y:S01]  /*5d550*/  @P2 STG.E.U16 desc[UR6][R4.64], R13 ;  /* 0x0000000d04002986 */ /* 0x0007e2000c101506 */
[----:B------:R-:W-:Y:S01]  /*5d560*/  ISETP.LT.AND P2, PT, R66, R20, !P1 ;  /* 0x000000144200720c */ /* 0x000fe20004f41270 */
[----:B------:R-:W-:Y:S01]  /*5d570*/  IMAD.IADD R0, R0, 0x1, R71 ;  /* 0x0000000100007824 */ /* 0x000fe200078e0247 */
[----:B------:R-:W0:Y:S08]  /*5d580*/  LDC R12, c[0x0][0x398] ;  /* 0x0000e600ff0c7b82 */ /* 0x000e300000000800 */
[----:B---3--:R-:W3:Y:S01]  /*5d590*/  LDC R7, c[0x0][0x398] ;  /* 0x0000e600ff077b82 */ /* 0x008ee20000000800 */
[----:B------:R-:W-:-:S07]  /*5d5a0*/  IMAD.WIDE R4, R0, 0x2, R16 ;  /* 0x0000000200047825 */ /* 0x000fce00078e0210 */
[----:B------:R-:W1:Y:S01]  /*5d5b0*/  LDC R20, c[0x0][0x39c] ;  /* 0x0000e700ff147b82 */ /* 0x000e620000000800 */
[----:B------:R-:W-:Y:S02]  /*5d5c0*/  PRMT R6, R70, 0x7610, R6 ;  /* 0x0000761046067816 */ /* 0x000fe40000000006 */
[----:B------:R-:W4:Y:S04]  /*5d5d0*/  LDL.S16 R70, [R1+0x20c] ;  /* 0x00020c0001467983 */ /* 0x000f280000100600 */
[----:B------:R1:W-:Y:S01]  /*5d5e0*/  @P2 STG.E.U16 desc[UR6][R4.64], R6 ;  /* 0x0000000604002986 */ /* 0x0003e2000c101506 */
[----:B0-----:R-:W-:Y:S02]  /*5d5f0*/  ISETP.LT.AND P2, PT, R74, R18, !P1 ;  /* 0x000000124a00720c */ /* 0x001fe40004f41270 */
[----:B------:R-:W0:Y:S01]  /*5d600*/  LDC R18, c[0x0][0x398] ;  /* 0x0000e600ff127b82 */ /* 0x000e220000000800 */
[----:B-1----:R-:W-:Y:S01]  /*5d610*/  IMAD.WIDE R4, R0, 0x2, R2 ;  /* 0x0000000200047825 */ /* 0x002fe200078e0202 */
[----:B------:R-:W-:-:S02]  /*5d620*/  PRMT R14, R67, 0x7610, R14 ;  /* 0x00007610430e7816 */ /* 0x000fc4000000000e */
[----:B------:R-:W-:Y:S02]  /*5d630*/  PRMT R13, R67, 0x7632, R13 ;  /* 0x00007632430d7816 */ /* 0x000fe4000000000d */
[----:B------:R-:W-:Y:S02]  /*5d640*/  PRMT R6, R76, 0x7610, R6 ;  /* 0x000076104c067816 */ /* 0x000fe40000000006 */
[----:B------:R-:W4:Y:S04]  /*5d650*/  LDL.LU.S16 R76, [R1+0x20e] ;  /* 0x00020e00014c7983 */ /* 0x000f280000300600 */
[----:B------:R1:W-:Y:S01]  /*5d660*/  @P2 STG.E.U16 desc[UR6][R4.64], R6 ;  /* 0x0000000604002986 */ /* 0x0003e2000c101506 */
[----:B------:R-:W-:Y:S02]  /*5d670*/  ISETP.LT.AND P2, PT, R72, R12, !P1 ;  /* 0x0000000c4800720c */ /* 0x000fe40004f41270 */
[----:B---3--:R-:W-:Y:S01]  /*5d680*/  ISETP.LT.AND P1, PT, R91, R7, !P1 ;  /* 0x000000075b00720c */ /* 0x008fe20004f21270 */
[----:B------:R-:W-:-:S02]  /*5d690*/  VIADD R12, R86, 0x42 ;  /* 0x00000042560c7836 */ /* 0x000fc40000000000 */
[----:B-1----:R-:W-:-:S04]  /*5d6a0*/  IMAD.WIDE R6, R0, 0x2, R10 ;  /* 0x0000000200067825 */ /* 0x002fc800078e020a */
[----:B------:R-:W-:-:S04]  /*5d6b0*/  IMAD.WIDE R4, R0, 0x2, R8 ;  /* 0x0000000200047825 */ /* 0x000fc800078e0208 */
[----:B------:R1:W-:Y:S01]  /*5d6c0*/  @P2 STG.E.U16 desc[UR6][R6.64], R14 ;  /* 0x0000000e06002986 */ /* 0x0003e2000c101506 */
[----:B------:R-:W-:Y:S01]  /*5d6d0*/  ISETP.GE.AND P2, PT, R12, R20, PT ;  /* 0x000000140c00720c */ /* 0x000fe20003f46270 */
[----:B------:R-:W-:Y:S02]  /*5d6e0*/  IMAD.IADD R0, R0, 0x1, R71 ;  /* 0x0000000100007824 */ /* 0x000fe400078e0247 */
[----:B------:R3:W-:Y:S01]  /*5d6f0*/  @P1 STG.E.U16 desc[UR6][R4.64], R13 ;  /* 0x0000000d04001986 */ /* 0x0007e2000c101506 */
[----:B0-----:R-:W-:Y:S01]  /*5d700*/  ISETP.LT.AND P1, PT, R66, R18, !P2 ;  /* 0x000000124200720c */ /* 0x001fe20005721270 */
[----:B------:R-:W0:Y:S01]  /*5d710*/  LDC R12, c[0x0][0x398] ;  /* 0x0000e600ff0c7b82 */ /* 0x000e220000000800 */
[----:B-1----:R-:W-:Y:S02]  /*5d720*/  PRMT R14, R28, 0x7610, R14 ;  /* 0x000076101c0e7816 */ /* 0x002fe4000000000e */
[----:B------:R-:W4:Y:S01]  /*5d730*/  LDL.LU R28, [R1+0x21a0] ;  /* 0x0021a000011c7983 */ /* 0x000f220000300800 */
[----:B--2---:R-:W-:Y:S01]  /*5d740*/  PRMT R6, R93, 0x7610, R6 ;  /* 0x000076105d067816 */ /* 0x004fe20000000006 */
[----:B---3--:R-:W-:Y:S01]  /*5d750*/  IMAD.WIDE R4, R0, 0x2, R16 ;  /* 0x0000000200047825 */ /* 0x008fe200078e0210 */
[----:B------:R-:W-:-:S02]  /*5d760*/  PRMT R13, R29, 0x7610, R13 ;  /* 0x000076101d0d7816 */ /* 0x000fc4000000000d */
[----:B------:R-:W1:Y:S01]  /*5d770*/  LDC R7, c[0x0][0x398] ;  /* 0x0000e600ff077b82 */ /* 0x000e620000000800 */
[----:B------:R-:W2:Y:S04]  /*5d780*/  LDL.LU R29, [R1+0x219c] ;  /* 0x00219c00011d7983 */ /* 0x000ea80000300800 */
[----:B------:R-:W3:Y:S03]  /*5d790*/  LDL.S16 R93, [R1+0x210] ;  /* 0x00021000015d7983 */ /* 0x000ee60000100600 */
[----:B------:R-:W0:Y:S01]  /*5d7a0*/  LDC R20, c[0x0][0x39c] ;  /* 0x0000e700ff147b82 */ /* 0x000e220000000800 */
[----:B------:R4:W-:Y:S07]  /*5d7b0*/  @P1 STG.E.U16 desc[UR6][R4.64], R6 ;  /* 0x0000000604001986 */ /* 0x0009ee000c101506 */
[----:B------:R-:W0:Y:S01]  /*5d7c0*/  LDC R18, c[0x0][0x398] ;  /* 0x0000e600ff127b82 */ /* 0x000e220000000800 */
[----:B----4-:R-:W-:-:S02]  /*5d7d0*/  PRMT R6, R89, 0x7610, R6 ;  /* 0x0000761059067816 */ /* 0x010fc40000000006 */
[----:B------:R-:W4:Y:S01]  /*5d7e0*/  LDL.LU.S16 R89, [R1+0x212] ;  /* 0x0002120001597983 */ /* 0x000f220000300600 */
[----:B------:R-:W-:Y:S01]  /*5d7f0*/  ISETP.LT.AND P1, PT, R74, R15, !P2 ;  /* 0x0000000f4a00720c */ /* 0x000fe20005721270 */
[----:B------:R-:W-:-:S03]  /*5d800*/  IMAD.WIDE R4, R0, 0x2, R2 ;  /* 0x0000000200047825 */ /* 0x000fc600078e0202 */
[----:B------:R-:W1:Y:S09]  /*5d810*/  LDC R15, c[0x0][0x398] ;  /* 0x0000e600ff0f7b82 */ /* 0x000e720000000800 */
[----:B------:R1:W-:Y:S01]  /*5d820*/  @P1 STG.E.U16 desc[UR6][R4.64], R6 ;  /* 0x0000000604001986 */ /* 0x0003e2000c101506 */
[----:B0-----:R-:W-:-:S02]  /*5d830*/  ISETP.LT.AND P1, PT, R72, R12, !P2 ;  /* 0x0000000c4800720c */ /* 0x001fc40005721270 */
[----:B-1----:R-:W-:Y:S01]  /*5d840*/  ISETP.LT.AND P2, PT, R91, R7, !P2 ;  /* 0x000000075b00720c */ /* 0x002fe20005741270 */
[----:B------:R-:W-:Y:S02]  /*5d850*/  VIADD R12, R86, 0x43 ;  /* 0x00000043560c7836 */ /* 0x000fe40000000000 */
[----:B------:R-:W-:-:S04]  /*5d860*/  IMAD.WIDE R6, R0, 0x2, R10 ;  /* 0x0000000200067825 */ /* 0x000fc800078e020a */
[----:B------:R-:W-:-:S04]  /*5d870*/  IMAD.WIDE R4, R0, 0x2, R8 ;  /* 0x0000000200047825 */ /* 0x000fc800078e0208 */
[----:B------:R0:W-:Y:S04]  /*5d880*/  @P1 STG.E.U16 desc[UR6][R6.64], R14 ;  /* 0x0000000e06001986 */ /* 0x0001e8000c101506 */
[----:B------:R1:W-:Y:S01]  /*5d890*/  @P2 STG.E.U16 desc[UR6][R4.64], R13 ;  /* 0x0000000d04002986 */ /* 0x0003e2000c101506 */
[----:B------:R-:W-:Y:S01]  /*5d8a0*/  ISETP.GE.AND P1, PT, R12, R20, PT ;  /* 0x000000140c00720c */ /* 0x000fe20003f26270 */
[----:B------:R-:W-:Y:S01]  /*5d8b0*/  IMAD.IADD R0, R0, 0x1, R71 ;  /* 0x0000000100007824 */ /* 0x000fe200078e0247 */
[----:B------:R-:W1:Y:S01]  /*5d8c0*/  LDC R12, c[0x0][0x398] ;  /* 0x0000e600ff0c7b82 */ /* 0x000e620000000800 */
[----:B0-----:R-:W-:Y:S02]  /*5d8d0*/  PRMT R14, R30, 0x7610, R14 ;  /* 0x000076101e0e7816 */ /* 0x001fe4000000000e */
[----:B------:R-:W2:Y:S05]  /*5d8e0*/  LDL.LU R30, [R1+0x2198] ;  /* 0x00219800011e7983 */ /* 0x000eaa0000300800 */
[----:B------:R-:W0:Y:S01]  /*5d8f0*/  LDC R7, c[0x0][0x398] ;  /* 0x0000e600ff077b82 */ /* 0x000e220000000800 */
[----:B-1----:R-:W-:-:S02]  /*5d900*/  PRMT R13, R31, 0x7610, R13 ;  /* 0x000076101f0d7816 */ /* 0x002fc4000000000d */
[----:B------:R-:W2:Y:S01]  /*5d910*/  LDL.LU R31, [R1+0x2194] ;  /* 0x00219400011f7983 */ /* 0x000ea20000300800 */
[----:B------:R-:W-:Y:S01]  /*5d920*/  ISETP.LT.AND P2, PT, R66, R18, !P1 ;  /* 0x000000124200720c */ /* 0x000fe20004f41270 */
[----:B------:R-:W-:-:S03]  /*5d930*/  IMAD.WIDE R4, R0, 0x2, R16 ;  /* 0x0000000200047825 */ /* 0x000fc600078e0210 */
[----:B------:R-:W1:Y:S08]  /*5d940*/  LDC R20, c[0x0][0x39c] ;  /* 0x0000e700ff147b82 */ /* 0x000e700000000800 */
[----:B------:R-:W0:Y:S01]  /*5d950*/  LDC R18, c[0x0][0x398] ;  /* 0x0000e600ff127b82 */ /* 0x000e220000000800 */
[----:B------:R-:W-:Y:S02]  /*5d960*/  PRMT R6, R70, 0x7610, R6 ;  /* 0x0000761046067816 */ /* 0x000fe40000000006 */
[----:B------:R-:W2:Y:S04]  /*5d970*/  LDL.S16 R70, [R1+0x2d4] ;  /* 0x0002d40001467983 */ /* 0x000ea80000100600 */
[----:B------:R0:W-:Y:S01]  /*5d980*/  @P2 STG.E.U16 desc[UR6][R4.64], R6 ;  /* 0x0000000604002986 */ /* 0x0001e2000c101506 */
[----:B------:R-:W-:-:S02]  /*5d990*/  ISETP.LT.AND P2, PT, R74, R15, !P1 ;  /* 0x0000000f4a00720c */ /* 0x000fc40004f41270 */
[----:B------:R-:W1:Y:S01]  /*5d9a0*/  LDC R15, c[0x0][0x398] ;  /* 0x0000e600ff0f7b82 */ /* 0x000e620000000800 */
[----:B0-----:R-:W-:Y:S01]  /*5d9b0*/  IMAD.WIDE R4, R0, 0x2, R2 ;  /* 0x0000000200047825 */ /* 0x001fe200078e0202 */
[----:B------:R-:W-:Y:S02]  /*5d9c0*/  PRMT R6, R76, 0x7610, R6 ;  /* 0x000076104c067816 */ /* 0x000fe40000000006 */
[----:B------:R-:W2:Y:S07]  /*5d9d0*/  LDL.LU.S16 R76, [R1+0x2d6] ;  /* 0x0002d600014c7983 */ /* 0x000eae0000300600 */
[----:B------:R0:W-:Y:S01]  /*5d9e0*/  @P2 STG.E.U16 desc[UR6][R4.64], R6 ;  /* 0x0000000604002986 */ /* 0x0001e2000c101506 */
[----:B------:R-:W-:-:S02]  /*5d9f0*/  ISETP.LT.AND P2, PT, R72, R12, !P1 ;  /* 0x0000000c4800720c */ /* 0x000fc40004f41270 */
[----:B------:R-:W-:Y:S01]  /*5da00*/  ISETP.LT.AND P1, PT, R91, R7, !P1 ;  /* 0x000000075b00720c */ /* 0x000fe20004f21270 */
[----:B------:R-:W-:Y:S02]  /*5da10*/  VIADD R12, R86, 0x44 ;  /* 0x00000044560c7836 */ /* 0x000fe40000000000 */
[----:B0-----:R-:W-:-:S04]  /*5da20*/  IMAD.WIDE R6, R0, 0x2, R10 ;  /* 0x0000000200067825 */ /* 0x001fc800078e020a */
[----:B------:R-:W-:-:S04]  /*5da30*/  IMAD.WIDE R4, R0, 0x2, R8 ;  /* 0x0000000200047825 */ /* 0x000fc800078e0208 */
[----:B------:R0:W-:Y:S01]  /*5da40*/  @P2 STG.E.U16 desc[UR6][R6.64], R14 ;  /* 0x0000000e06002986 */ /* 0x0001e2000c101506 */
[----:B-1----:R-:W-:Y:S01]  /*5da50*/  ISETP.GE.AND P2, PT, R12, R20, PT ;  /* 0x000000140c00720c */ /* 0x002fe20003f46270 */
[----:B------:R-:W-:Y:S02]  /*5da60*/  IMAD.IADD R0, R0, 0x1, R71 ;  /* 0x0000000100007824 */ /* 0x000fe400078e0247 */
[----:B------:R1:W-:Y:S01]  /*5da70*/  @P1 STG.E.U16 desc[UR6][R4.64], R13 ;  /* 0x0000000d04001986 */ /* 0x0003e2000c101506 */
[----:B------:R-:W-:Y:S01]  /*5da80*/  ISETP.LT.AND P1, PT, R66, R18, !P2 ;  /* 0x000000124200720c */ /* 0x000fe20005721270 */
[----:B------:R-:W4:Y:S01]  /*5da90*/  LDC R12, c[0x0][0x398] ;  /* 0x0000e600ff0c7b82 */ /* 0x000f220000000800 */
[----:B0-----:R-:W-:Y:S02]  /*5daa0*/  PRMT R14, R32, 0x7610, R14 ;  /* 0x00007610200e7816 */ /* 0x001fe4000000000e */
[----:B------:R-:W2:Y:S05]  /*5dab0*/  LDL.LU R32, [R1+0x2190] ;  /* 0x0021900001207983 */ /* 0x000eaa0000300800 */
[----:B------:R-:W0:Y:S01]  /*5dac0*/  LDC R7, c[0x0][0x398] ;  /* 0x0000e600ff077b82 */ /* 0x000e220000000800 */
[----:B-1----:R-:W-:Y:S01]  /*5dad0*/  PRMT R13, R33, 0x7610, R13 ;  /* 0x00007610210d7816 */ /* 0x002fe2000000000d */
[----:B------:R-:W-:Y:S01]  /*5dae0*/  IMAD.WIDE R4, R0, 0x2, R16 ;  /* 0x0000000200047825 */ /* 0x000fe200078e0210 */
[----:B------:R-:W2:Y:S01]  /*5daf0*/  LDL.LU R33, [R1+0x218c] ;  /* 0x00218c0001217983 */ /* 0x000ea20000300800 */
[----:B---3--:R-:W-:-:S03]  /*5db00*/  PRMT R6, R93, 0x7610, R6 ;  /* 0x000076105d067816 */ /* 0x008fc60000000006 */
[----:B------:R-:W3:Y:S01]  /*5db10*/  LDL.S16 R93, [R1+0x2dc] ;  /* 0x0002dc00015d7983 */ /* 0x000ee20000100600 */
[----:B------:R-:W1:Y:S03]  /*5db20*/  LDC R20, c[0x0][0x39c] ;  /* 0x0000e700ff147b82 */ /* 0x000e660000000800 */
[----:B------:R4:W-:Y:S05]  /*5db30*/  @P1 STG.E.U16 desc[UR6][R4.64], R6 ;  /* 0x0000000604001986 */ /* 0x0009ea000c101506 */
[----:B------:R-:W0:Y:S01]  /*5db40*/  LDC R18, c[0x0][0x398] ;  /* 0x0000e600ff127b82 */ /* 0x000e220000000800 */
[----:B----4-:R-:W-:-:S02]  /*5db50*/  PRMT R6, R89, 0x7610, R6 ;  /* 0x0000761059067816 */ /* 0x010fc40000000006 */
[----:B------:R-:W4:Y:S01]  /*5db60*/  LDL.LU.S16 R89, [R1+0x2de] ;  /* 0x0002de0001597983 */ /* 0x000f220000300600 */
[----:B------:R-:W-:Y:S01]  /*5db70*/  ISETP.LT.AND P1, PT, R74, R15, !P2 ;  /* 0x0000000f4a00720c */ /* 0x000fe20005721270 */
[----:B------:R-:W-:-:S03]  /*5db80*/  IMAD.WIDE R4, R0, 0x2, R2 ;  /* 0x0000000200047825 */ /* 0x000fc600078e0202 */
[----:B------:R-:W2:Y:S09]  /*5db90*/  LDC R15, c[0x0][0x398] ;  /* 0x0000e600ff0f7b82 */ /* 0x000eb20000000800 */
[----:B------:R1:W-:Y:S01]  /*5dba0*/  @P1 STG.E.U16 desc[UR6][R4.64], R6 ;  /* 0x0000000604001986 */ /* 0x0003e2000c101506 */
[----:B------:R-:W-:-:S02]  /*5dbb0*/  ISETP.LT.AND P1, PT, R72, R12, !P2 ;  /* 0x0000000c4800720c */ /* 0x000fc40005721270 */
[----:B0-----:R-:W-:Y:S01]  /*5dbc0*/  ISETP.LT.AND P2, PT, R91, R7, !P2 ;  /* 0x000000075b00720c */ /* 0x001fe20005741270 */
[----:B------:R-:W-:Y:S02]  /*5dbd0*/  VIADD R12, R86, 0x45 ;  /* 0x00000045560c7836 */ /* 0x000fe40000000000 */
[----:B-1----:R-:W-:-:S04]  /*5dbe0*/  IMAD.WIDE R6, R0, 0x2, R10 ;  /* 0x0000000200067825 */ /* 0x002fc800078e020a */
[----:B------:R-:W-:-:S04]  /*5dbf0*/  IMAD.WIDE R4, R0, 0x2, R8 ;  /* 0x0000000200047825 */ /* 0x000fc800078e0208 */
[----:B------:R0:W-:Y:S04]  /*5dc00*/  @P1 STG.E.U16 desc[UR6][R6.64], R14 ;  /* 0x0000000e06001986 */ /* 0x0001e8000c101506 */
[----:B------:R1:W-:Y:S01]  /*5dc10*/  @P2 STG.E.U16 desc[UR6][R4.64], R13 ;  /* 0x0000000d04002986 */ /* 0x0003e2000c101506 */
[----:B------:R-:W-:Y:S01]  /*5dc20*/  ISETP.GE.AND P1, PT, R12, R20, PT ;  /* 0x000000140c00720c */ /* 0x000fe20003f26270 */
[----:B------:R-:W-:Y:S01]  /*5dc30*/  IMAD.IADD R0, R0, 0x1, R71 ;  /* 0x0000000100007824 */ /* 0x000fe200078e0247 */
[----:B------:R-:W2:Y:S01]  /*5dc40*/  LDC R12, c[0x0][0x398] ;  /* 0x0000e600ff0c7b82 */ /* 0x000ea20000000800 */
[----:B0-----:R-:W-:Y:S02]  /*5dc50*/  PRMT R14, R34, 0x7610, R14 ;  /* 0x00007610220e7816 */ /* 0x001fe4000000000e */
[----:B------:R-:W4:Y:S05]  /*5dc60*/  LDL.LU R34, [R1+0x2188] ;  /* 0x0021880001227983 */ /* 0x000f2a0000300800 */
[----:B------:R-:W0:Y:S01]  /*5dc70*/  LDC R7, c[0x0][0x398] ;  /* 0x0000e600ff077b82 */ /* 0x000e220000000800 */
[----:B-1----:R-:W-:-:S02]  /*5dc80*/  PRMT R13, R35, 0x7610, R13 ;  /* 0x00007610230d7816 */ /* 0x002fc4000000000d */
[----:B------:R-:W4:Y:S01]  /*5dc90*/  LDL.LU R35, [R1+0x2184] ;  /* 0x0021840001237983 */ /* 0x000f220000300800 */
[----:B------:R-:W-:Y:S01]  /*5dca0*/  ISETP.LT.AND P2, PT, R66, R18, !P1 ;  /* 0x000000124200720c */ /* 0x000fe20004f41270 */
[----:B------:R-:W-:-:S03]  /*5dcb0*/  IMAD.WIDE R4, R0, 0x2, R16 ;  /* 0x0000000200047825 */ /* 0x000fc600078e0210 */
[----:B------:R-:W1:Y:S08]  /*5dcc0*/  LDC R20, c[0x0][0x39c] ;  /* 0x0000e700ff147b82 */ /* 0x000e700000000800 */
[----:B------:R-:W0:Y:S01]  /*5dcd0*/  LDC R18, c[0x0][0x398] ;  /* 0x0000e600ff127b82 */ /* 0x000e220000000800 */
[----:B--2---:R-:W-:Y:S02]  /*5dce0*/  PRMT R6, R70, 0x7610, R6 ;  /* 0x0000761046067816 */ /* 0x004fe40000000006 */
        /* <DEDUP_REMOVED lines=314> */
[----:B------:R-:W2:Y:S01]  /*5f090*/  LDC R15, c[0x0][0x398] ;  /* 0x0000e600ff0f7b82 */ /* 0x000ea20000000800 */
[----:B------:R-:W4:Y:S08]  /*5f0a0*/  LDL.LU R93, [R1+0x48] ;  /* 0x00004800015d7983 */ /* 0x000f300000300800 */
        /* <DEDUP_REMOVED lines=31> */
[----:B------:R-:W-:Y:S01]  /*5f2a0*/  VIADD R12, R86, 0x52 ;  /* 0x00000052560c7836 */ /* 0x000fe20000000000 */
[----:B------:R-:W2:Y:S01]  /*5f2b0*/  LDL.LU R75, [R1+0x4c] ;  /* 0x00004c00014b7983 */ /* 0x000ea20000300800 */
[----:B0-----:R-:W-:-:S04]  /*5f2c0*/  IMAD.WIDE R6, R0, 0x2, R10 ;  /* 0x0000000200067825 */ /* 0x001fc800078e020a */
[----:B------:R-:W-:-:S04]  /*5f2d0*/  IMAD.WIDE R4, R0, 0x2, R8 ;  /* 0x0000000200047825 */ /* 0x000fc800078e0208 */
[----:B------:R0:W-:Y:S01]  /*5f2e0*/  @P2 STG.E.U16 desc[UR6][R6.64], R14 ;  /* 0x0000000e06002986 */ /* 0x0001e2000c101506 */
[----:B-1----:R-:W-:Y:S01]  /*5f2f0*/  ISETP.GE.AND P2, PT, R12, R20, PT ;  /* 0x000000140c00720c */ /* 0x002fe20003f46270 */
[----:B------:R-:W-:Y:S02]  /*5f300*/  IMAD.IADD R0, R0, 0x1, R71 ;  /* 0x0000000100007824 */ /* 0x000fe400078e0247 */
[----:B------:R1:W-:Y:S01]  /*5f310*/  @P1 STG.E.U16 desc[UR6][R4.64], R13 ;  /* 0x0000000d04001986 */ /* 0x0003e2000c101506 */
[----:B------:R-:W-:Y:S01]  /*5f320*/  ISETP.LT.AND P1, PT, R66, R18, !P2 ;  /* 0x000000124200720c */ /* 0x000fe20005721270 */
[----:B------:R-:W4:Y:S08]  /*5f330*/  LDC R12, c[0x0][0x398] ;  /* 0x0000e600ff0c7b82 */ /* 0x000f300000000800 */
[----:B0-----:R-:W0:Y:S01]  /*5f340*/  LDC R7, c[0x0][0x398] ;  /* 0x0000e600ff077b82 */ /* 0x001e220000000800 */
[----:B-1----:R-:W-:Y:S01]  /*5f350*/  IMAD.WIDE R4, R0, 0x2, R16 ;  /* 0x0000000200047825 */ /* 0x002fe200078e0210 */
[----:B---3--:R-:W-:-:S02]  /*5f360*/  PRMT R6, R73, 0x7610, R6 ;  /* 0x0000761049067816 */ /* 0x008fc40000000006 */
[----:B------:R-:W3:Y:S04]  /*5f370*/  LDL.S16 R73, [R1+0x33c] ;  /* 0x00033c0001497983 */ /* 0x000ee80000100600 */
[----:B------:R-:W1:Y:S01]  /*5f380*/  LDC R18, c[0x0][0x39c] ;  /* 0x0000e700ff127b82 */ /* 0x000e620000000800 */
[----:B------:R4:W-:Y:S07]  /*5f390*/  @P1 STG.E.U16 desc[UR6][R4.64], R6 ;  /* 0x0000000604001986 */ /* 0x0009ee000c101506 */
[----:B------:R-:W0:Y:S08]  /*5f3a0*/  LDC R14, c[0x0][0x398] ;  /* 0x0000e600ff0e7b82 */ /* 0x000e300000000800 */
[----:B------:R-:W0:Y:S01]  /*5f3b0*/  LDC R20, c[0x0][0x39c] ;  /* 0x0000e700ff147b82 */ /* 0x000e220000000800 */
[----:B----4-:R-:W-:-:S02]  /*5f3c0*/  PRMT R6, R89, 0x7610, R6 ;  /* 0x0000761059067816 */ /* 0x010fc40000000006 */
[----:B------:R-:W4:Y:S01]  /*5f3d0*/  LDL.LU.S16 R89, [R1+0x33e] ;  /* 0x00033e0001597983 */ /* 0x000f220000300600 */
[----:B------:R-:W-:Y:S01]  /*5f3e0*/  ISETP.LT.AND P1, PT, R74, R15, !P2 ;  /* 0x0000000f4a00720c */ /* 0x000fe20005721270 */
[----:B------:R-:W-:-:S03]  /*5f3f0*/  IMAD.WIDE R4, R0, 0x2, R2 ;  /* 0x0000000200047825 */ /* 0x000fc600078e0202 */
[----:B------:R-:W1:Y:S01]  /*5f400*/  LDC R15, c[0x0][0x398] ;  /* 0x0000e600ff0f7b82 */ /* 0x000e620000000800 */
[----:B------:R-:W-:Y:S02]  /*5f410*/  F2FP.F16.F32.PACK_AB R22, R22, R93 ;  /* 0x0000005d1616723e */ /* 0x000fe400000000ff */
[----:B------:R-:W4:Y:S06]  /*5f420*/  LDL.LU R93, [R1+0x50] ;  /* 0x00005000015d7983 */ /* 0x000f2c0000300800 */
[----:B------:R1:W-:Y:S01]  /*5f430*/  @P1 STG.E.U16 desc[UR6][R4.64], R6 ;  /* 0x0000000604001986 */ /* 0x0003e2000c101506 */
[----:B0-----:R-:W-:-:S02]  /*5f440*/  ISETP.LT.AND P1, PT, R72, R7, !P2 ;  /* 0x000000074800720c */ /* 0x001fc40005721270 */
[----:B------:R-:W-:Y:S01]  /*5f450*/  ISETP.LT.AND P2, PT, R91, R12, !P2 ;  /* 0x0000000c5b00720c */ /* 0x000fe20005741270 */
[----:B------:R-:W-:Y:S02]  /*5f460*/  VIADD R12, R86, 0x53 ;  /* 0x00000053560c7836 */ /* 0x000fe40000000000 */
[----:B-1----:R-:W-:Y:S01]  /*5f470*/  IMAD.WIDE R6, R0, 0x2, R10 ;  /* 0x0000000200067825 */ /* 0x002fe200078e020a */
[----:B------:R-:W-:-:S07]  /*5f480*/  PRMT R13, R22, 0x7632, R13 ;  /* 0x00007632160d7816 */ /* 0x000fce000000000d */
[----:B------:R0:W-:Y:S01]  /*5f490*/  @P1 STG.E.U16 desc[UR6][R6.64], R22 ;  /* 0x0000001606001986 */ /* 0x0001e2000c101506 */
[----:B------:R-:W-:Y:S01]  /*5f4a0*/  IMAD.WIDE R4, R0, 0x2, R8 ;  /* 0x0000000200047825 */ /* 0x000fe200078e0208 */
[----:B------:R-:W-:Y:S02]  /*5f4b0*/  ISETP.GE.AND P1, PT, R12, R18, PT ;  /* 0x000000120c00720c */ /* 0x000fe40003f26270 */
[----:B------:R-:W1:Y:S02]  /*5f4c0*/  LDC R12, c[0x0][0x398] ;  /* 0x0000e600ff0c7b82 */ /* 0x000e640000000800 */
[----:B------:R0:W-:Y:S01]  /*5f4d0*/  @P2 STG.E.U16 desc[UR6][R4.64], R13 ;  /* 0x0000000d04002986 */ /* 0x0001e2000c101506 */
[----:B------:R-:W-:Y:S01]  /*5f4e0*/  ISETP.LT.AND P2, PT, R66, R15, !P1 ;  /* 0x0000000f4200720c */ /* 0x000fe20004f41270 */
[----:B------:R-:W-:-:S04]  /*5f4f0*/  IMAD.IADD R0, R0, 0x1, R71 ;  /* 0x0000000100007824 */ /* 0x000fc800078e0247 */
[----:B0-----:R-:W0:Y:S01]  /*5f500*/  LDC R7, c[0x0][0x398] ;  /* 0x0000e600ff077b82 */ /* 0x001e220000000800 */
[----:B------:R-:W-:-:S07]  /*5f510*/  IMAD.WIDE R4, R0, 0x2, R16 ;  /* 0x0000000200047825 */ /* 0x000fce00078e0210 */
[----:B------:R-:W0:Y:S08]  /*5f520*/  LDC R18, c[0x0][0x39c] ;  /* 0x0000e700ff127b82 */ /* 0x000e300000000800 */
[----:B------:R-:W0:Y:S01]  /*5f530*/  LDC R15, c[0x0][0x398] ;  /* 0x0000e600ff0f7b82 */ /* 0x000e220000000800 */
[----:B--2---:R-:W-:Y:S02]  /*5f540*/  PRMT R6, R70, 0x7610, R6 ;  /* 0x0000761046067816 */ /* 0x004fe40000000006 */
[----:B------:R-:W2:Y:S04]  /*5f550*/  LDL.S16 R70, [R1+0x340] ;  /* 0x0003400001467983 */ /* 0x000ea80000100600 */
[----:B------:R1:W-:Y:S01]  /*5f560*/  @P2 STG.E.U16 desc[UR6][R4.64], R6 ;  /* 0x0000000604002986 */ /* 0x0003e2000c101506 */
[----:B------:R-:W-:-:S02]  /*5f570*/  ISETP.LT.AND P2, PT, R74, R14, !P1 ;  /* 0x0000000e4a00720c */ /* 0x000fc40004f41270 */
[----:B------:R-:W0:Y:S01]  /*5f580*/  LDC R14, c[0x0][0x398] ;  /* 0x0000e600ff0e7b82 */ /* 0x000e220000000800 */
[----:B-1----:R-:W-:Y:S01]  /*5f590*/  IMAD.WIDE R4, R0, 0x2, R2 ;  /* 0x0000000200047825 */ /* 0x002fe200078e0202 */
[----:B------:R-:W-:Y:S02]  /*5f5a0*/  PRMT R6, R76, 0x7610, R6 ;  /* 0x000076104c067816 */ /* 0x000fe40000000006 */
[----:B------:R-:W2:Y:S07]  /*5f5b0*/  LDL.LU.S16 R76, [R1+0x342] ;  /* 0x00034200014c7983 */ /* 0x000eae0000300600 */
[----:B------:R1:W-:Y:S01]  /*5f5c0*/  @P2 STG.E.U16 desc[UR6][R4.64], R6 ;  /* 0x0000000604002986 */ /* 0x0003e2000c101506 */
[----:B0-----:R-:W-:-:S02]  /*5f5d0*/  ISETP.LT.AND P2, PT, R72, R7, !P1 ;  /* 0x000000074800720c */ /* 0x001fc40004f41270 */
[----:B------:R-:W-:Y:S01]  /*5f5e0*/  ISETP.LT.AND P1, PT, R91, R12, !P1 ;  /* 0x0000000c5b00720c */ /* 0x000fe20004f21270 */
[----:B------:R-:W-:Y:S01]  /*5f5f0*/  VIADD R12, R86, 0x54 ;  /* 0x00000054560c7836 */ /* 0x000fe20000000000 */
[----:B------:R-:W-:Y:S02]  /*5f600*/  F2FP.F16.F32.PACK_AB R23, R23, R75 ;  /* 0x0000004b1717723e */ /* 0x000fe400000000ff */
[----:B------:R-:W2:Y:S01]  /*5f610*/  LDL.LU R75, [R1+0x54] ;  /* 0x00005400014b7983 */ /* 0x000ea20000300800 */
[----:B-1----:R-:W-:Y:S01]  /*5f620*/  IMAD.WIDE R6, R0, 0x2, R10 ;  /* 0x0000000200067825 */ /* 0x002fe200078e020a */
[----:B------:R-:W-:-:S03]  /*5f630*/  PRMT R13, R23, 0x7632, R13 ;  /* 0x00007632170d7816 */ /* 0x000fc6000000000d */
[----:B------:R-:W-:Y:S02]  /*5f640*/  IMAD.WIDE R4, R0, 0x2, R8 ;  /* 0x0000000200047825 */ /* 0x000fe400078e0208 */
[----:B------:R0:W-:Y:S01]  /*5f650*/  @P2 STG.E.U16 desc[UR6][R6.64], R23 ;  /* 0x0000001706002986 */ /* 0x0001e2000c101506 */
[----:B------:R-:W-:Y:S01]  /*5f660*/  ISETP.GE.AND P2, PT, R12, R18, PT ;  /* 0x000000120c00720c */ /* 0x000fe20003f46270 */
        /* <DEDUP_REMOVED lines=10> */
[----:B------:R-:W0:Y:S01]  /*5f710*/  LDC R15, c[0x0][0x398] ;  /* 0x0000e600ff0f7b82 */ /* 0x000e220000000800 */
[----:B----4-:R-:W-:-:S02]  /*5f720*/  PRMT R6, R89, 0x7610, R6 ;  /* 0x0000761059067816 */ /* 0x010fc40000000006 */
[----:B------:R-:W4:Y:S01]  /*5f730*/  LDL.LU.S16 R89, [R1+0x346] ;  /* 0x0003460001597983 */ /* 0x000f220000300600 */
[----:B------:R-:W-:Y:S01]  /*5f740*/  ISETP.LT.AND P1, PT, R74, R14, !P2 ;  /* 0x0000000e4a00720c */ /* 0x000fe20005721270 */
[----:B------:R-:W-:-:S03]  /*5f750*/  IMAD.WIDE R4, R0, 0x2, R2 ;  /* 0x0000000200047825 */ /* 0x000fc600078e0202 */
[----:B------:R-:W2:Y:S01]  /*5f760*/  LDC R14, c[0x0][0x398] ;  /* 0x0000e600ff0e7b82 */ /* 0x000ea20000000800 */
        /* <DEDUP_REMOVED lines=29> */
[----:B-1----:R-:W-:Y:S01]  /*5f940*/  ISETP.LT.AND P1, PT, R91, R12, !P1 ;  /* 0x0000000c5b00720c */ /* 0x002fe20004f21270 */
[----:B------:R-:W-:Y:S01]  /*5f950*/  VIADD R12, R86, 0x56 ;  /* 0x00000056560c7836 */ /* 0x000fe20000000000 */
[----:B------:R-:W-:Y:S02]  /*5f960*/  F2FP.F16.F32.PACK_AB R25, R25, R75 ;  /* 0x0000004b1919723e */ /* 0x000fe400000000ff */
[----:B------:R-:W2:Y:S01]  /*5f970*/  LDL.LU R75, [R1+0x5c] ;  /* 0x00005c00014b7983 */ /* 0x000ea20000300800 */
[----:B0-----:R-:W-:Y:S01]  /*5f980*/  IMAD.WIDE R6, R0, 0x2, R10 ;  /* 0x0000000200067825 */ /* 0x001fe200078e020a */
        /* <DEDUP_REMOVED lines=96> */
[----:B------:R-:W-:Y:S01]  /*5ff90*/  ISETP.LT.AND P2, PT, R74, R14, !P1 ;  /* 0x0000000e4a00720c */ /* 0x000fe20004f41270 */
[----:B0-----:R-:W-:Y:S01]  /*5ffa0*/  IMAD.WIDE R4, R0, 0x2, R2 ;  /* 0x0000000200047825 */ /* 0x001fe200078e0202 */
[----:B------:R-:W-:-:S02]  /*5ffb0*/  PRMT R6, R76, 0x7610, R6 ;  /* 0x000076104c067816 */ /* 0x000fc40000000006 */
[----:B------:R-:W2:Y:S09]  /*5ffc0*/  LDL.LU.S16 R76, [R1+0x35a] ;  /* 0x00035a00014c7983 */ /* 0x000eb20000300600 */
        /* <DEDUP_REMOVED lines=31> */
[----:B-1----:R-:W-:Y:S01]  /*601c0*/  ISETP.LT.AND P2, PT, R91, R13, !P2 ;  /* 0x0000000d5b00720c */ /* 0x002fe20005741270 */
[----:B------:R-:W-:Y:S02]  /*601d0*/  VIADD R13, R86, 0x5b ;  /* 0x0000005b560d7836 */ /* 0x000fe40000000000 */
[----:B------:R-:W-:Y:S01]  /*601e0*/  IMAD.WIDE R6, R0, 0x2, R10 ;  /* 0x0000000200067825 */ /* 0x000fe200078e020a */
        /* <DEDUP_REMOVED lines=28> */
[C---:B------:R-:W-:Y:S02]  /*603b0*/  IMAD.WIDE R4, R0.reuse, 0x2, R8 ;  /* 0x0000000200047825 */ /* 0x040fe400078e0208 */
        /* <DEDUP_REMOVED lines=59> */
[----:B------:R-:W1:Y:S01]  /*60770*/  LDC R13, c[0x0][0x398] ;  /* 0x0000e600ff0d7b82 */ /* 0x000e620000000800 */
[----:B0-----:R-:W-:-:S07]  /*60780*/  IMAD.WIDE R4, R0, 0x2, R16 ;  /* 0x0000000200047825 */ /* 0x001fce00078e0210 */
[----:B------:R-:W0:Y:S01]  /*60790*/  LDC R20, c[0x0][0x39c] ;  /* 0x0000e700ff147b82 */ /* 0x000e220000000800 */
[----:B---3--:R-:W-:Y:S02]  /*607a0*/  PRMT R6, R73, 0x7610, R6 ;  /* 0x0000761049067816 */ /* 0x008fe40000000006 */
[----:B------:R-:W3:Y:S05]  /*607b0*/  LDL.S16 R73, [R1+0x36c] ;  /* 0x00036c0001497983 */ /* 0x000eea0000100600 */
[----:B------:R-:W0:Y:S01]  /*607c0*/  LDC R7, c[0x0][0x398] ;  /* 0x0000e600ff077b82 */ /* 0x000e220000000800 */
        /* <DEDUP_REMOVED lines=11> */
[----:B-1----:R-:W-:Y:S02]  /*60880*/  ISETP.LT.AND P2, PT, R91, R13, !P2 ;  /* 0x0000000d5b00720c */ /* 0x002fe40005741270 */
[----:B------:R-:W-:Y:S01]  /*60890*/  PRMT R14, R12, 0x7632, R14 ;  /* 0x000076320c0e7816 */ /* 0x000fe2000000000e */
[----:B------:R-:W-:-:S04]  /*608a0*/  IMAD.WIDE R4, R0, 0x2, R10 ;  /* 0x0000000200047825 */ /* 0x000fc800078e020a */
[----:B------:R-:W-:-:S04]  /*608b0*/  IMAD.WIDE R6, R0, 0x2, R8 ;  /* 0x0000000200067825 */ /* 0x000fc800078e0208 */
[----:B------:R0:W-:Y:S01]  /*608c0*/  @P1 STG.E.U16 desc[UR6][R4.64], R12 ;  /* 0x0000000c04001986 */ /* 0x0001e2000c101506 */
[----:B------:R-:W-:-:S03]  /*608d0*/  VIADD R13, R86, 0x5f ;  /* 0x0000005f560d7836 */ /* 0x000fc60000000000 */
[----:B------:R1:W-:Y:S02]  /*608e0*/  @P2 STG.E.U16 desc[UR6][R6.64], R14 ;  /* 0x0000000e06002986 */ /* 0x0003e4000c101506 */
[----:B------:R-:W-:Y:S01]  /*608f0*/  ISETP.GE.AND P1, PT, R13, R20, PT ;  /* 0x000000140d00720c */ /* 0x000fe20003f26270 */
[----:B------:R-:W-:Y:S01]  /*60900*/  IMAD.IADD R0, R0, 0x1, R71 ;  /* 0x0000000100007824 */ /* 0x000fe200078e0247 */
[----:B------:R-:W2:Y:S02]  /*60910*/  LDC R13, c[0x0][0x398] ;  /* 0x0000e600ff0d7b82 */ /* 0x000ea40000000800 */
[----:B------:R-:W-:Y:S01]  /*60920*/  ISETP.LT.AND P2, PT, R66, R18, !P1 ;  /* 0x000000124200720c */ /* 0x000fe20004f41270 */
[----:B0-----:R-:W-:-:S05]  /*60930*/  IMAD.WIDE R4, R0, 0x2, R16 ;  /* 0x0000000200047825 */ /* 0x001fca00078e0210 */
[----:B-1----:R-:W0:Y:S08]  /*60940*/  LDC R7, c[0x0][0x398] ;  /* 0x0000e600ff077b82 */ /* 0x002e300000000800 */
[----:B------:R-:W1:Y:S08]  /*60950*/  LDC R20, c[0x0][0x39c] ;  /* 0x0000e700ff147b82 */ /* 0x000e700000000800 */
[----:B------:R-:W0:Y:S01]  /*60960*/  LDC R18, c[0x0][0x398] ;  /* 0x0000e600ff127b82 */ /* 0x000e220000000800 */
[----:B--2---:R-:W-:-:S02]  /*60970*/  PRMT R6, R70, 0x7610, R6 ;  /* 0x0000761046067816 */ /* 0x004fc40000000006 */
[----:B------:R-:W2:Y:S04]  /*60980*/  LDL.S16 R70, [R1+0x370] ;  /* 0x0003700001467983 */ /* 0x000ea80000100600 */
[----:B------:R0:W-:Y:S01]  /*60990*/  @P2 STG.E.U16 desc[UR6][R4.64], R6 ;  /* 0x0000000604002986 */ /* 0x0001e2000c101506 */
[----:B------:R-:W-:Y:S02]  /*609a0*/  ISETP.LT.AND P2, PT, R74, R15, !P1 ;  /* 0x0000000f4a00720c */ /* 0x000fe40004f41270 */
        /* <DEDUP_REMOVED lines=8> */
[----:B------:R-:W-:Y:S02]  /*60a30*/  F2FP.F16.F32.PACK_AB R12, R35, R75 ;  /* 0x0000004b230c723e */ /* 0x000fe400000000ff */
[----:B------:R-:W2:Y:S01]  /*60a40*/  LDL.LU R75, [R1+0x84] ;  /* 0x00008400014b7983 */ /* 0x000ea20000300800 */
[----:B0-----:R-:W-:Y:S01]  /*60a50*/  IMAD.WIDE R4, R0, 0x2, R10 ;  /* 0x0000000200047825 */ /* 0x001fe200078e020a */
[----:B------:R-:W-:-:S03]  /*60a60*/  PRMT R14, R12, 0x7632, R14 ;  /* 0x000076320c0e7816 */ /* 0x000fc6000000000e */
[C---:B------:R-:W-:Y:S02]  /*60a70*/  IMAD.WIDE R6, R0.reuse, 0x2, R8 ;  /* 0x0000000200067825 */ /* 0x040fe400078e0208 */
[----:B------:R0:W-:Y:S01]  /*60a80*/  @P2 STG.E.U16 desc[UR6][R4.64], R12 ;  /* 0x0000000c04002986 */ /* 0x0001e2000c101506 */
[----:B-1----:R-:W-:Y:S01]  /*60a90*/  ISETP.GE.AND P2, PT, R13, R20, PT ;  /* 0x000000140d00720c */ /* 0x002fe20003f46270 */
        /* <DEDUP_REMOVED lines=285> */
[----:B------:R-:W2:Y:S09]  /*61c70*/  LDC R15, c[0x0][0x398] ;  /* 0x0000e600ff0f7b82 */ /* 0x000eb20000000800 */
[----:B------:R1:W-:Y:S01]  /*61c80*/  @P1 STG.E.U16 desc[UR6][R4.64], R7 ;  /* 0x0000000704001986 */ /* 0x0003e2000c101506 */
[----:B0-----:R-:W-:-:S02]  /*61c90*/  ISETP.LT.AND P1, PT, R72, R12, !P2 ;  /* 0x0000000c4800720c */ /* 0x001fc40005721270 */
[----:B------:R-:W-:Y:S01]  /*61ca0*/  ISETP.LT.AND P2, PT, R91, R6, !P2 ;  /* 0x000000065b00720c */ /* 0x000fe20005741270 */
[----:B------:R-:W-:Y:S01]  /*61cb0*/  VIADD R13, R86, 0x6b ;  /* 0x0000006b560d7836 */ /* 0x000fe20000000000 */
[----:B------:R-:W-:Y:S02]  /*61cc0*/  F2FP.F16.F32.PACK_AB R12, R46, R93 ;  /* 0x0000005d2e0c723e */ /* 0x000fe400000000ff */
[----:B------:R-:W4:Y:S01]  /*61cd0*/  LDL.LU R93, [R1+0xb0] ;  /* 0x0000b000015d7983 */ /* 0x000f220000300800 */
[----:B-1----:R-:W-:Y:S01]  /*61ce0*/  IMAD.WIDE R4, R0, 0x2, R10 ;  /* 0x0000000200047825 */ /* 0x002fe200078e020a */
[----:B------:R-:W-:-:S03]  /*61cf0*/  PRMT R14, R12, 0x7632, R14 ;  /* 0x000076320c0e7816 */ /* 0x000fc6000000000e */
[C---:B------:R-:W-:Y:S02]  /*61d00*/  IMAD.WIDE R6, R0.reuse, 0x2, R8 ;  /* 0x0000000200067825 */ /* 0x040fe400078e0208 */
[----:B------:R0:W-:Y:S01]  /*61d10*/  @P1 STG.E.U16 desc[UR6][R4.64], R12 ;  /* 0x0000000c04001986 */ /* 0x0001e2000c101506 */
[----:B------:R-:W-:Y:S01]  /*61d20*/  ISETP.GE.AND P1, PT, R13, R20, PT ;  /* 0x000000140d00720c */ /* 0x000fe20003f26270 */
[----:B------:R-:W-:Y:S02]  /*61d30*/  IMAD.IADD R0, R0, 0x1, R71 ;  /* 0x0000000100007824 */ /* 0x000fe400078e0247 */
[----:B------:R1:W-:Y:S01]  /*61d40*/  @P2 STG.E.U16 desc[UR6][R6.64], R14 ;  /* 0x0000000e06002986 */ /* 0x0003e2000c101506 */
[----:B------:R-:W-:Y:S01]  /*61d50*/  ISETP.LT.AND P2, PT, R66, R18, !P1 ;  /* 0x000000124200720c */ /* 0x000fe20004f41270 */
[----:B------:R-:W2:Y:S01]  /*61d60*/  LDC R20, c[0x0][0x39c] ;  /* 0x0000e700ff147b82 */ /* 0x000ea20000000800 */
[----:B0-----:R-:W-:-:S07]  /*61d70*/  IMAD.WIDE R4, R0, 0x2, R16 ;  /* 0x0000000200047825 */ /* 0x001fce00078e0210 */
[----:B------:R-:W0:Y:S08]  /*61d80*/  LDC R12, c[0x0][0x398] ;  /* 0x0000e600ff0c7b82 */ /* 0x000e300000000800 */
[----:B-1----:R-:W1:Y:S08]  /*61d90*/  LDC R7, c[0x0][0x398] ;  /* 0x0000e600ff077b82 */ /* 0x002e700000000800 */
[----:B------:R-:W0:Y:S01]  /*61da0*/  LDC R6, c[0x0][0x398] ;  /* 0x0000e600ff067b82 */ /* 0x000e220000000800 */
[----:B--2---:R-:W-:-:S02]  /*61db0*/  PRMT R18, R70, 0x7610, R18 ;  /* 0x0000761046127816 */ /* 0x004fc40000000012 */
[----:B------:R-:W2:Y:S04]  /*61dc0*/  LDL.S16 R70, [R1+0x3a0] ;  /* 0x0003a00001467983 */ /* 0x000ea80000100600 */
[----:B------:R0:W-:Y:S01]  /*61dd0*/  @P2 STG.E.U16 desc[UR6][R4.64], R18 ;  /* 0x0000001204002986 */ /* 0x0001e2000c101506 */
[----:B------:R-:W-:Y:S01]  /*61de0*/  ISETP.LT.AND P2, PT, R74, R15, !P1 ;  /* 0x0000000f4a00720c */ /* 0x000fe20004f41270 */
[----:B0-----:R-:W-:-:S04]  /*61df0*/  IMAD.WIDE R4, R0, 0x2, R2 ;  /* 0x0000000200047825 */ /* 0x001fc800078e0202 */
[----:B------:R-:W-:Y:S01]  /*61e00*/  VIADD R15, R86, 0x6c ;  /* 0x0000006c560f7836 */ /* 0x000fe20000000000 */
[----:B------:R-:W-:Y:S02]  /*61e10*/  PRMT R13, R76, 0x7610, R13 ;  /* 0x000076104c0d7816 */ /* 0x000fe4000000000d */
[----:B------:R-:W2:Y:S05]  /*61e20*/  LDL.LU.S16 R76, [R1+0x3a2] ;  /* 0x0003a200014c7983 */ /* 0x000eaa0000300600 */
[----:B------:R0:W-:Y:S01]  /*61e30*/  @P2 STG.E.U16 desc[UR6][R4.64], R13 ;  /* 0x0000000d04002986 */ /* 0x0001e2000c101506 */
[----:B-1----:R-:W-:Y:S02]  /*61e40*/  ISETP.LT.AND P2, PT, R72, R7, !P1 ;  /* 0x000000074800720c */ /* 0x002fe40004f41270 */
[----:B------:R-:W-:-:S02]  /*61e50*/  F2FP.F16.F32.PACK_AB R14, R47, R75 ;  /* 0x0000004b2f0e723e */ /* 0x000fc400000000ff */
[----:B------:R-:W2:Y:S01]  /*61e60*/  LDL.LU R75, [R1+0xb4] ;  /* 0x0000b400014b7983 */ /* 0x000ea20000300800 */
[----:B------:R-:W-:Y:S01]  /*61e70*/  ISETP.LT.AND P1, PT, R91, R6, !P1 ;  /* 0x000000065b00720c */ /* 0x000fe20004f21270 */
[----:B0-----:R-:W-:Y:S01]  /*61e80*/  IMAD.WIDE R4, R0, 0x2, R10 ;  /* 0x0000000200047825 */ /* 0x001fe200078e020a */
[----:B------:R-:W-:Y:S01]  /*61e90*/  PRMT R18, R14, 0x7632, R18 ;  /* 0x000076320e127816 */ /* 0x000fe20000000012 */
[----:B------:R-:W0:Y:S05]  /*61ea0*/  LDC R13, c[0x0][0x398] ;  /* 0x0000e600ff0d7b82 */ /* 0x000e2a0000000800 */
[----:B------:R1:W-:Y:S01]  /*61eb0*/  @P2 STG.E.U16 desc[UR6][R4.64], R14 ;  /* 0x0000000e04002986 */ /* 0x0003e2000c101506 */
[----:B------:R-:W-:Y:S01]  /*61ec0*/  ISETP.GE.AND P2, PT, R15, R20, PT ;  /* 0x000000140f00720c */ /* 0x000fe20003f46270 */
[----:B------:R-:W-:-:S05]  /*61ed0*/  IMAD.WIDE R6, R0, 0x2, R8 ;  /* 0x0000000200067825 */ /* 0x000fca00078e0208 */
[----:B------:R4:W-:Y:S01]  /*61ee0*/  @P1 STG.E.U16 desc[UR6][R6.64], R18 ;  /* 0x0000001206001986 */ /* 0x0009e2000c101506 */
[----:B-1----:R-:W1:Y:S01]  /*61ef0*/  LDC R14, c[0x0][0x398] ;  /* 0x0000e600ff0e7b82 */ /* 0x002e620000000800 */
[----:B---3--:R-:W-:Y:S01]  /*61f00*/  PRMT R15, R73, 0x7610, R15 ;  /* 0x00007610490f7816 */ /* 0x008fe2000000000f */
[----:B------:R-:W-:Y:S01]  /*61f10*/  IMAD.IADD R0, R0, 0x1, R71 ;  /* 0x0000000100007824 */ /* 0x000fe200078e0247 */
[----:B------:R-:W3:Y:S01]  /*61f20*/  LDL.S16 R73, [R1+0x3a4] ;  /* 0x0003a40001497983 */ /* 0x000ee20000100600 */
[----:B----4-:R-:W-:-:S04]  /*61f30*/  PRMT R18, R89, 0x7610, R18 ;  /* 0x0000761059127816 */ /* 0x010fc80000000012 */
[----:B------:R-:W4:Y:S01]  /*61f40*/  LDC R6, c[0x0][0x398] ;  /* 0x0000e600ff067b82 */ /* 0x000f220000000800 */
[----:B------:R-:W3:Y:S01]  /*61f50*/  LDL.LU.S16 R89, [R1+0x3a6] ;  /* 0x0003a60001597983 */ /* 0x000ee20000300600 */
[----:B------:R-:W-:Y:S01]  /*61f60*/  ISETP.LT.AND P1, PT, R66, R12, !P2 ;  /* 0x0000000c4200720c */ /* 0x000fe20005721270 */
[----:B------:R-:W-:-:S05]  /*61f70*/  IMAD.WIDE R4, R0, 0x2, R16 ;  /* 0x0000000200047825 */ /* 0x000fca00078e0210 */
[----:B------:R-:W1:Y:S07]  /*61f80*/  LDC R7, c[0x0][0x398] ;  /* 0x0000e600ff077b82 */ /* 0x000e6e0000000800 */
[----:B------:R0:W-:Y:S02]  /*61f90*/  @P1 STG.E.U16 desc[UR6][R4.64], R15 ;  /* 0x0000000f04001986 */ /* 0x0001e4000c101506 */
[----:B0-----:R-:W-:Y:S01]  /*61fa0*/  ISETP.LT.AND P1, PT, R74, R13, !P2 ;  /* 0x0000000d4a00720c */ /* 0x001fe20005721270 */
[----:B------:R-:W0:Y:S01]  /*61fb0*/  LDC R12, c[0x0][0x39c] ;  /* 0x0000e700ff0c7b82 */ /* 0x000e220000000800 */
[----:B------:R-:W-:-:S02]  /*61fc0*/  F2FP.F16.F32.PACK_AB R48, R48, R93 ;  /* 0x0000005d3030723e */ /* 0x000fc400000000ff */
[----:B------:R-:W3:Y:S01]  /*61fd0*/  LDL.LU R93, [R1+0xb8] ;  /* 0x0000b800015d7983 */ /* 0x000ee20000300800 */
[----:B------:R-:W-:-:S04]  /*61fe0*/  IMAD.WIDE R4, R0, 0x2, R2 ;  /* 0x0000000200047825 */ /* 0x000fc800078e0202 */
[----:B------:R-:W0:Y:S04]  /*61ff0*/  LDC R13, c[0x0][0x398] ;  /* 0x0000e600ff0d7b82 */ /* 0x000e280000000800 */
[----:B------:R1:W-:Y:S01]  /*62000*/  @P1 STG.E.U16 desc[UR6][R4.64], R18 ;  /* 0x0000001204001986 */ /* 0x0003e2000c101506 */
[----:B----4-:R-:W-:Y:S02]  /*62010*/  ISETP.LT.AND P1, PT, R72, R6, !P2 ;  /* 0x000000064800720c */ /* 0x010fe40005721270 */
[----:B-1----:R-:W-:Y:S01]  /*62020*/  ISETP.LT.AND P2, PT, R91, R7, !P2 ;  /* 0x000000075b00720c */ /* 0x002fe20005741270 */
[----:B------:R-:W-:Y:S01]  /*62030*/  IMAD.WIDE R6, R0, 0x2, R8 ;  /* 0x0000000200067825 */ /* 0x000fe200078e0208 */
[----:B------:R-:W-:-:S03]  /*62040*/  PRMT R20, R48, 0x7632, R20 ;  /* 0x0000763230147816 */ /* 0x000fc60000000014 */
[----:B------:R-:W-:Y:S01]  /*62050*/  IMAD.WIDE R4, R0, 0x2, R10 ;  /* 0x0000000200047825 */ /* 0x000fe200078e020a */
[----:B------:R-:W1:Y:S05]  /*62060*/  LDC R18, c[0x0][0x398] ;  /* 0x0000e600ff127b82 */ /* 0x000e6a0000000800 */
[----:B------:R-:W-:Y:S04]  /*62070*/  @P1 STG.E.U16 desc[UR6][R4.64], R48 ;  /* 0x0000003004001986 */ /* 0x000fe8000c101506 */
[----:B------:R2:W-:Y:S01]  /*62080*/  @P2 STG.E.U16 desc[UR6][R6.64], R20 ;  /* 0x0000001406002986 */ /* 0x0005e2000c101506 */
[----:B------:R-:W-:Y:S01]  /*62090*/  VIADD R15, R86, 0x6d ;  /* 0x0000006d560f7836 */ /* 0x000fe20000000000 */
[----:B--2---:R-:W-:-:S02]  /*620a0*/  PRMT R7, R70, 0x7610, R7 ;  /* 0x0000761046077816 */ /* 0x004fc40000000007 */
[----:B------:R-:W2:Y:S02]  /*620b0*/  LDL.S16 R70, [R1+0x3a8] ;  /* 0x0003a80001467983 */ /* 0x000ea40000100600 */
[----:B0-----:R-:W-:Y:S02]  /*620c0*/  ISETP.GE.AND P1, PT, R15, R12, PT ;  /* 0x0000000c0f00720c */ /* 0x001fe40003f26270 */
[----:B------:R-:W0:Y:S02]  /*620d0*/  LDC R15, c[0x0][0x398] ;  /* 0x0000e600ff0f7b82 */ /* 0x000e240000000800 */
[----:B------:R-:W-:Y:S01]  /*620e0*/  ISETP.LT.AND P2, PT, R66, R13, !P1 ;  /* 0x0000000d4200720c */ /* 0x000fe20004f41270 */
[----:B------:R-:W-:-:S04]  /*620f0*/  IMAD.IADD R13, R0, 0x1, R71 ;  /* 0x00000001000d7824 */ /* 0x000fc800078e0247 */
[C---:B------:R-:W-:Y:S01]  /*62100*/  IMAD.WIDE R4, R13.reuse, 0x2, R16 ;  /* 0x000000020d047825 */ /* 0x040fe200078e0210 */
[----:B------:R-:W4:Y:S07]  /*62110*/  LDC R0, c[0x0][0x39c] ;  /* 0x0000e700ff007b82 */ /* 0x000f2e0000000800 */
[----:B------:R1:W-:Y:S01]  /*62120*/  @P2 STG.E.U16 desc[UR6][R4.64], R7 ;  /* 0x0000000704002986 */ /* 0x0003e2000c101506 */
[----:B------:R-:W-:Y:S01]  /*62130*/  ISETP.LT.AND P2, PT, R74, R14, !P1 ;  /* 0x0000000e4a00720c */ /* 0x000fe20004f41270 */
[----:B------:R-:W0:Y:S08]  /*62140*/  LDC R12, c[0x0][0x398] ;  /* 0x0000e600ff0c7b82 */ /* 0x000e300000000800 */
[----:B------:R-:W3:Y:S01]  /*62150*/  LDC R14, c[0x0][0x398] ;  /* 0x0000e600ff0e7b82 */ /* 0x000ee20000000800 */
[----:B-1----:R-:W-:-:S04]  /*62160*/  IMAD.WIDE R4, R13, 0x2, R2 ;  /* 0x000000020d047825 */ /* 0x002fc800078e0202 */
[----:B------:R-:W-:Y:S01]  /*62170*/  IMAD.WIDE R6, R13, 0x2, R8 ;  /* 0x000000020d067825 */ /* 0x000fe200078e0208 */
[----:B------:R-:W-:Y:S02]  /*62180*/  PRMT R20, R76, 0x7610, R20 ;  /* 0x000076104c147816 */ /* 0x000fe40000000014 */
[----:B------:R-:W2:Y:S04]  /*62190*/  LDL.LU.S16 R76, [R1+0x3aa] ;  /* 0x0003aa00014c7983 */ /* 0x000ea80000300600 */
[----:B------:R1:W-:Y:S01]  /*621a0*/  @P2 STG.E.U16 desc[UR6][R4.64], R20 ;  /* 0x0000001404002986 */ /* 0x0003e2000c101506 */
[----:B------:R-:W-:Y:S02]  /*621b0*/  ISETP.LT.AND P2, PT, R72, R18, !P1 ;  /* 0x000000124800720c */ /* 0x000fe40004f41270 */
[----:B------:R-:W-:Y:S01]  /*621c0*/  F2FP.F16.F32.PACK_AB R49, R49, R75 ;  /* 0x0000004b3131723e */ /* 0x000fe200000000ff */
[----:B------:R-:W3:Y:S01]  /*621d0*/  LDC R18, c[0x0][0x398] ;  /* 0x0000e600ff127b82 */ /* 0x000ee20000000800 */
[----:B------:R-:W2:Y:S01]  /*621e0*/  LDL.LU R75, [R1+0xbc] ;  /* 0x0000bc00014b7983 */ /* 0x000ea20000300800 */
[----:B0-----:R-:W-:-:S02]  /*621f0*/  ISETP.LT.AND P1, PT, R91, R15, !P1 ;  /* 0x0000000f5b00720c */ /* 0x001fc40004f21270 */
[----:B------:R-:W-:Y:S01]  /*62200*/  PRMT R22, R49, 0x7632, R22 ;  /* 0x0000763231167816 */ /* 0x000fe20000000016 */
[----:B-1----:R-:W-:-:S05]  /*62210*/  IMAD.WIDE R4, R13, 0x2, R10 ;  /* 0x000000020d047825 */ /* 0x002fca00078e020a */
[----:B------:R-:W-:Y:S05]  /*62220*/  @P2 STG.E.U16 desc[UR6][R4.64], R49 ;  /* 0x0000003104002986 */ /* 0x000fea000c101506 */
[----:B------:R3:W-:Y:S02]  /*62230*/  @P1 STG.E.U16 desc[UR6][R6.64], R22 ;  /* 0x0000001606001986 */ /* 0x0007e4000c101506 */
[----:B---3--:R-:W-:Y:S02]  /*62240*/  PRMT R7, R73, 0x7610, R7 ;  /* 0x0000761049077816 */ /* 0x008fe40000000007 */
[----:B------:R-:W3:Y:S01]  /*62250*/  LDL.S16 R73, [R1+0x3ac] ;  /* 0x0003ac0001497983 */ /* 0x000ee20000100600 */
[----:B------:R-:W-:-:S03]  /*62260*/  PRMT R20, R89, 0x7610, R20 ;  /* 0x0000761059147816 */ /* 0x000fc60000000014 */
[----:B------:R-:W3:Y:S01]  /*62270*/  LDL.LU.S16 R89, [R1+0x3ae] ;  /* 0x0003ae0001597983 */ /* 0x000ee20000300600 */
[----:B------:R-:W-:-:S05]  /*62280*/  VIADD R15, R86, 0x6e ;  /* 0x0000006e560f7836 */ /* 0x000fca0000000000 */
[----:B----4-:R-:W-:Y:S01]  /*62290*/  ISETP.GE.AND P2, PT, R15, R0, PT ;  /* 0x000000000f00720c */ /* 0x010fe20003f46270 */
[----:B------:R-:W-:Y:S01]  /*622a0*/  IMAD.IADD R13, R13, 0x1, R71 ;  /* 0x000000010d0d7824 */ /* 0x000fe200078e0247 */
[----:B------:R-:W0:Y:S02]  /*622b0*/  LDC R15, c[0x0][0x398] ;  /* 0x0000e600ff0f7b82 */ /* 0x000e240000000800 */
[----:B------:R-:W-:Y:S01]  /*622c0*/  ISETP.LT.AND P1, PT, R66, R12, !P2 ;  /* 0x0000000c4200720c */ /* 0x000fe20005721270 */
[----:B------:R-:W-:-:S05]  /*622d0*/  IMAD.WIDE R4, R13, 0x2, R16 ;  /* 0x000000020d047825 */ /* 0x000fca00078e0210 */
[----:B------:R-:W1:Y:S07]  /*622e0*/  LDC R12, c[0x0][0x39c] ;  /* 0x0000e700ff0c7b82 */ /* 0x000e6e0000000800 */
[----:B------:R4:W-:Y:S01]  /*622f0*/  @P1 STG.E.U16 desc[UR6][R4.64], R7 ;  /* 0x0000000704001986 */ /* 0x0009e2000c101506 */
[----:B------:R-:W-:Y:S01]  /*62300*/  ISETP.LT.AND P1, PT, R74, R14, !P2 ;  /* 0x0000000e4a00720c */ /* 0x000fe20005721270 */
[----:B------:R-:W1:Y:S01]  /*62310*/  LDC R0, c[0x0][0x398] ;  /* 0x0000e600ff007b82 */ /* 0x000e620000000800 */
[----:B------:R-:W-:-:S02]  /*62320*/  F2FP.F16.F32.PACK_AB R50, R50, R93 ;  /* 0x0000005d3232723e */ /* 0x000fc400000000ff */
[----:B------:R-:W3:Y:S05]  /*62330*/  LDL.LU R93, [R1+0xc0] ;  /* 0x0000c000015d7983 */ /* 0x000eea0000300800 */
[----:B------:R-:W1:Y:S01]  /*62340*/  LDC R14, c[0x0][0x398] ;  /* 0x0000e600ff0e7b82 */ /* 0x000e620000000800 */
[----:B----4-:R-:W-:-:S05]  /*62350*/  IMAD.WIDE R4, R13, 0x2, R2 ;  /* 0x000000020d047825 */ /* 0x010fca00078e0202 */
[----:B------:R4:W-:Y:S01]  /*62360*/  @P1 STG.E.U16 desc[UR6][R4.64], R20 ;  /* 0x0000001404001986 */ /* 0x0009e2000c101506 */
[----:B0-----:R-:W-:Y:S02]  /*62370*/  ISETP.LT.AND P1, PT, R72, R15, !P2 ;  /* 0x0000000f4800720c */ /* 0x001fe40005721270 */
[----:B------:R-:W-:Y:S01]  /*62380*/  ISETP.LT.AND P2, PT, R91, R18, !P2 ;  /* 0x000000125b00720c */ /* 0x000fe20005741270 */
[----:B------:R-:W-:Y:S01]  /*62390*/  IMAD.WIDE R6, R13, 0x2, R8 ;  /* 0x000000020d067825 */ /* 0x000fe200078e0208 */
[----:B------:R-:W-:-:S03]  /*623a0*/  PRMT R18, R50, 0x7632, R18 ;  /* 0x0000763232127816 */ /* 0x000fc60000000012 */
[----:B----4-:R-:W-:-:S06]  /*623b0*/  IMAD.WIDE R4, R13, 0x2, R10 ;  /* 0x000000020d047825 */ /* 0x010fcc00078e020a */
[----:B------:R-:W-:Y:S04]  /*623c0*/  @P1 STG.E.U16 desc[UR6][R4.64], R50 ;  /* 0x0000003204001986 */ /* 0x000fe8000c101506 */
[----:B------:R2:W-:Y:S01]  /*623d0*/  @P2 STG.E.U16 desc[UR6][R6.64], R18 ;  /* 0x0000001206002986 */ /* 0x0005e2000c101506 */
[----:B------:R-:W-:Y:S01]  /*623e0*/  VIADD R15, R86, 0x6f ;  /* 0x0000006f560f7836 */ /* 0x000fe20000000000 */
[----:B--2---:R-:W-:Y:S02]  /*623f0*/  PRMT R7, R70, 0x7610, R7 ;  /* 0x0000761046077816 */ /* 0x004fe40000000007 */
[----:B------:R-:W2:Y:S02]  /*62400*/  LDL.S16 R70, [R1+0x3b0] ;  /* 0x0003b00001467983 */ /* 0x000ea40000100600 */
[----:B-1----:R-:W-:Y:S01]  /*62410*/  ISETP.GE.AND P1, PT, R15, R12, PT ;  /* 0x0000000c0f00720c */ /* 0x002fe20003f26270 */
[----:B------:R-:W-:Y:S01]  /*62420*/  IMAD.IADD R13, R13, 0x1, R71 ;  /* 0x000000010d0d7824 */ /* 0x000fe200078e0247 */
[----:B------:R-:W0:Y:S02]  /*62430*/  LDC R12, c[0x0][0x398] ;  /* 0x0000e600ff0c7b82 */ /* 0x000e240000000800 */
[----:B------:R-:W-:Y:S01]  /*62440*/  ISETP.LT.AND P2, PT, R66, R0, !P1 ;  /* 0x000000004200720c */ /* 0x000fe20004f41270 */
[----:B------:R-:W-:-:S05]  /*62450*/  IMAD.WIDE R4, R13, 0x2, R16 ;  /* 0x000000020d047825 */ /* 0x000fca00078e0210 */
[----:B------:R-:W1:Y:S07]  /*62460*/  LDC R15, c[0x0][0x398] ;  /* 0x0000e600ff0f7b82 */ /* 0x000e6e0000000800 */
[----:B------:R4:W-:Y:S01]  /*62470*/  @P2 STG.E.U16 desc[UR6][R4.64], R7 ;  /* 0x0000000704002986 */ /* 0x0009e2000c101506 */
[----:B------:R-:W-:Y:S01]  /*62480*/  ISETP.LT.AND P2, PT, R74, R14, !P1 ;  /* 0x0000000e4a00720c */ /* 0x000fe20004f41270 */
[----:B------:R-:W1:Y:S08]  /*62490*/  LDC R0, c[0x0][0x39c] ;  /* 0x0000e700ff007b82 */ /* 0x000e700000000800 */
[----:B------:R-:W3:Y:S01]  /*624a0*/  LDC R14, c[0x0][0x398] ;  /* 0x0000e600ff0e7b82 */ /* 0x000ee20000000800 */
[----:B----4-:R-:W-:-:S04]  /*624b0*/  IMAD.WIDE R4, R13, 0x2, R2 ;  /* 0x000000020d047825 */ /* 0x010fc800078e0202 */
[----:B------:R-:W-:Y:S01]  /*624c0*/  IMAD.WIDE R6, R13, 0x2, R8 ;  /* 0x000000020d067825 */ /* 0x000fe200078e0208 */
[----:B------:R-:W-:Y:S02]  /*624d0*/  PRMT R18, R76, 0x7610, R18 ;  /* 0x000076104c127816 */ /* 0x000fe40000000012 */
[----:B------:R-:W4:Y:S04]  /*624e0*/  LDL.LU.S16 R76, [R1+0x3b2] ;  /* 0x0003b200014c7983 */ /* 0x000f280000300600 */
[----:B------:R1:W-:Y:S01]  /*624f0*/  @P2 STG.E.U16 desc[UR6][R4.64], R18 ;  /* 0x0000001204002986 */ /* 0x0003e2000c101506 */
[----:B0-----:R-:W-:Y:S02]  /*62500*/  ISETP.LT.AND P2, PT, R72, R12, !P1 ;  /* 0x0000000c4800720c */ /* 0x001fe40004f41270 */
[----:B------:R-:W-:Y:S01]  /*62510*/  F2FP.F16.F32.PACK_AB R51, R51, R75 ;  /* 0x0000004b3333723e */ /* 0x000fe200000000ff */
[----:B------:R-:W0:Y:S01]  /*62520*/  LDC R12, c[0x0][0x398] ;  /* 0x0000e600ff0c7b82 */ /* 0x000e220000000800 */
[----:B------:R-:W4:Y:S01]  /*62530*/  LDL.LU R75, [R1+0xc4] ;  /* 0x0000c400014b7983 */ /* 0x000f220000300800 */
[----:B-1----:R-:W-:-:S02]  /*62540*/  ISETP.LT.AND P1, PT, R91, R15, !P1 ;  /* 0x0000000f5b00720c */ /* 0x002fc40004f21270 */
[----:B------:R-:W-:Y:S01]  /*62550*/  PRMT R20, R51, 0x7632, R20 ;  /* 0x0000763233147816 */ /* 0x000fe20000000014 */
[----:B------:R-:W-:-:S05]  /*62560*/  IMAD.WIDE R4, R13, 0x2, R10 ;  /* 0x000000020d047825 */ /* 0x000fca00078e020a */
[----:B------:R-:W-:Y:S05]  /*62570*/  @P2 STG.E.U16 desc[UR6][R4.64], R51 ;  /* 0x0000003304002986 */ /* 0x000fea000c101506 */
[----:B------:R3:W-:Y:S02]  /*62580*/  @P1 STG.E.U16 desc[UR6][R6.64], R20 ;  /* 0x0000001406001986 */ /* 0x0007e4000c101506 */
[----:B---3--:R-:W-:Y:S02]  /*62590*/  PRMT R7, R73, 0x7610, R7 ;  /* 0x0000761049077816 */ /* 0x008fe40000000007 */
[----:B------:R-:W3:Y:S01]  /*625a0*/  LDL.S16 R73, [R1+0x3b4] ;  /* 0x0003b40001497983 */ /* 0x000ee20000100600 */
[----:B------:R-:W-:-:S03]  /*625b0*/  PRMT R18, R89, 0x7610, R18 ;  /* 0x0000761059127816 */ /* 0x000fc60000000012 */
[----:B------:R-:W3:Y:S01]  /*625c0*/  LDL.LU.S16 R89, [R1+0x3b6] ;  /* 0x0003b60001597983 */ /* 0x000ee20000300600 */
[----:B------:R-:W-:-:S05]  /*625d0*/  VIADD R15, R86, 0x70 ;  /* 0x00000070560f7836 */ /* 0x000fca0000000000 */
[----:B------:R-:W-:Y:S01]  /*625e0*/  ISETP.GE.AND P2, PT, R15, R0, PT ;  /* 0x000000000f00720c */ /* 0x000fe20003f46270 */
[----:B------:R-:W-:Y:S01]  /*625f0*/  IMAD.IADD R13, R13, 0x1, R71 ;  /* 0x000000010d0d7824 */ /* 0x000fe200078e0247 */
[----:B------:R-:W1:Y:S02]  /*62600*/  LDC R15, c[0x0][0x398] ;  /* 0x0000e600ff0f7b82 */ /* 0x000e640000000800 */
        /* <DEDUP_REMOVED lines=10> */
[----:B------:R1:W-:Y:S02]  /*626b0*/  @P1 STG.E.U16 desc[UR6][R4.64], R18 ;  /* 0x0000001204001986 */ /* 0x0003e4000c101506 */
[----:B-1----:R-:W-:Y:S02]  /*626c0*/  ISETP.LT.AND P1, PT, R72, R14, !P2 ;  /* 0x0000000e4800720c */ /* 0x002fe40005721270 */
[----:B------:R-:W-:Y:S01]  /*626d0*/  ISETP.LT.AND P2, PT, R91, R15, !P2 ;  /* 0x0000000f5b00720c */ /* 0x000fe20005741270 */
[C---:B------:R-:W-:Y:S01]  /*626e0*/  IMAD.WIDE R6, R13.reuse, 0x2, R8 ;  /* 0x000000020d067825 */ /* 0x040fe200078e0208 */
[----:B------:R-:W-:Y:S01]  /*626f0*/  PRMT R20, R52, 0x7632, R20 ;  /* 0x0000763234147816 */ /* 0x000fe20000000014 */
[----:B------:R-:W1:Y:S02]  /*62700*/  LDC R14, c[0x0][0x398] ;  /* 0x0000e600ff0e7b82 */ /* 0x000e640000000800 */
[----:B------:R-:W-:-:S06]  /*62710*/  IMAD.WIDE R4, R13, 0x2, R10 ;  /* 0x000000020d047825 */ /* 0x000fcc00078e020a */
[----:B------:R-:W-:Y:S04]  /*62720*/  @P1 STG.E.U16 desc[UR6][R4.64], R52 ;  /* 0x0000003404001986 */ /* 0x000fe8000c101506 */
[----:B------:R2:W-:Y:S01]  /*62730*/  @P2 STG.E.U16 desc[UR6][R6.64], R20 ;  /* 0x0000001406002986 */ /* 0x0005e2000c101506 */
[----:B------:R-:W-:Y:S01]  /*62740*/  VIADD R15, R86, 0x71 ;  /* 0x00000071560f7836 */ /* 0x000fe20000000000 */
[----:B--2---:R-:W-:Y:S02]  /*62750*/  PRMT R7, R70, 0x7610, R7 ;  /* 0x0000761046077816 */ /* 0x004fe40000000007 */
[----:B------:R-:W2:Y:S02]  /*62760*/  LDL.S16 R70, [R1+0x3b8] ;  /* 0x0003b80001467983 */ /* 0x000ea40000100600 */
[----:B0-----:R-:W-:Y:S01]  /*62770*/  ISETP.GE.AND P1, PT, R15, R0, PT ;  /* 0x000000000f00720c */ /* 0x001fe20003f26270 */
[----:B------:R-:W-:Y:S01]  /*62780*/  IMAD.IADD R13, R13, 0x1, R71 ;  /* 0x000000010d0d7824 */ /* 0x000fe200078e0247 */
[----:B------:R-:W0:Y:S02]  /*62790*/  LDC R15, c[0x0][0x398] ;  /* 0x0000e600ff0f7b82 */ /* 0x000e240000000800 */
[----:B------:R-:W-:Y:S01]  /*627a0*/  ISETP.LT.AND P2, PT, R66, R12, !P1 ;  /* 0x0000000c4200720c */ /* 0x000fe20004f41270 */
[----:B------:R-:W-:-:S05]  /*627b0*/  IMAD.WIDE R4, R13, 0x2, R16 ;  /* 0x000000020d047825 */ /* 0x000fca00078e0210 */
[----:B------:R-:W0:Y:S07]  /*627c0*/  LDC R12, c[0x0][0x398] ;  /* 0x0000e600ff0c7b82 */ /* 0x000e2e0000000800 */
[----:B------:R1:W-:Y:S02]  /*627d0*/  @P2 STG.E.U16 desc[UR6][R4.64], R7 ;  /* 0x0000000704002986 */ /* 0x0003e4000c101506 */
[----:B-1----:R-:W-:Y:S01]  /*627e0*/  ISETP.LT.AND P2, PT, R74, R14, !P1 ;  /* 0x0000000e4a00720c */ /* 0x002fe20004f41270 */
[----:B------:R-:W1:Y:S08]  /*627f0*/  LDC R0, c[0x0][0x39c] ;  /* 0x0000e700ff007b82 */ /* 0x000e700000000800 */
[----:B------:R-:W1:Y:S01]  /*62800*/  LDC R14, c[0x0][0x398] ;  /* 0x0000e600ff0e7b82 */ /* 0x000e620000000800 */
[----:B------:R-:W-:-:S04]  /*62810*/  IMAD.WIDE R4, R13, 0x2, R2 ;  /* 0x000000020d047825 */ /* 0x000fc800078e0202 */
[----:B------:R-:W-:Y:S01]  /*62820*/  IMAD.WIDE R6, R13, 0x2, R8 ;  /* 0x000000020d067825 */ /* 0x000fe200078e0208 */
[----:B----4-:R-:W-:Y:S02]  /*62830*/  PRMT R18, R76, 0x7610, R18 ;  /* 0x000076104c127816 */ /* 0x010fe40000000012 */
[----:B------:R-:W4:Y:S04]  /*62840*/  LDL.LU.S16 R76, [R1+0x3ba] ;  /* 0x0003ba00014c7983 */ /* 0x000f280000300600 */
[----:B------:R1:W-:Y:S01]  /*62850*/  @P2 STG.E.U16 desc[UR6][R4.64], R18 ;  /* 0x0000001204002986 */ /* 0x0003e2000c101506 */
[----:B0-----:R-:W-:Y:S02]  /*62860*/  ISETP.LT.AND P2, PT, R72, R12, !P1 ;  /* 0x0000000c4800720c */ /* 0x001fe40004f41270 */
[----:B------:R-:W-:Y:S01]  /*62870*/  F2FP.F16.F32.PACK_AB R53, R53, R75 ;  /* 0x0000004b3535723e */ /* 0x000fe200000000ff */
[----:B------:R-:W0:Y:S01]  /*62880*/  LDC R12, c[0x0][0x398] ;  /* 0x0000e600ff0c7b82 */ /* 0x000e220000000800 */
[----:B------:R-:W4:Y:S01]  /*62890*/  LDL.LU R75, [R1+0xcc] ;  /* 0x0000cc00014b7983 */ /* 0x000f220000300800 */
[----:B------:R-:W-:-:S02]  /*628a0*/  ISETP.LT.AND P1, PT, R91, R15, !P1 ;  /* 0x0000000f5b00720c */ /* 0x000fc40004f21270 */
        /* <DEDUP_REMOVED lines=18> */
[----:B------:R-:W-:-:S07]  /*629d0*/  F2FP.F16.F32.PACK_AB R54, R54, R93 ;  /* 0x0000005d3636723e */ /* 0x000fce00000000ff */
[----:B------:R-:W0:Y:S01]  /*629e0*/  LDC R12, c[0x0][0x398] ;  /* 0x0000e600ff0c7b82 */ /* 0x000e220000000800 */
[----:B------:R-:W-:-:S05]  /*629f0*/  IMAD.WIDE R4, R13, 0x2, R2 ;  /* 0x000000020d047825 */ /* 0x000fca00078e0202 */
[----:B------:R1:W-:Y:S02]  /*62a00*/  @P1 STG.E.U16 desc[UR6][R4.64], R18 ;  /* 0x0000001204001986 */ /* 0x0003e4000c101506 */
[----:B-1----:R-:W-:Y:S02]  /*62a10*/  ISETP.LT.AND P1, PT, R72, R14, !P2 ;  /* 0x0000000e4800720c */ /* 0x002fe40005721270 */
[----:B------:R-:W-:Y:S01]  /*62a20*/  ISETP.LT.AND P2, PT, R91, R15, !P2 ;  /* 0x0000000f5b00720c */ /* 0x000fe20005741270 */
[C---:B------:R-:W-:Y:S01]  /*62a30*/  IMAD.WIDE R6, R13.reuse, 0x2, R8 ;  /* 0x000000020d067825 */ /* 0x040fe200078e0208 */
[----:B------:R-:W-:Y:S01]  /*62a40*/  PRMT R20, R54, 0x7632, R20 ;  /* 0x0000763236147816 */ /* 0x000fe20000000014 */
[----:B------:R-:W1:Y:S02]  /*62a50*/  LDC R14, c[0x0][0x398] ;  /* 0x0000e600ff0e7b82 */ /* 0x000e640000000800 */
[----:B------:R-:W-:-:S06]  /*62a60*/  IMAD.WIDE R4, R13, 0x2, R10 ;  /* 0x000000020d047825 */ /* 0x000fcc00078e020a */
[----:B------:R-:W-:Y:S01]  /*62a70*/  @P1 STG.E.U16 desc[UR6][R4.64], R54 ;  /* 0x0000003604001986 */ /* 0x000fe2000c101506 */
[----:B------:R-:W-:-:S03]  /*62a80*/  VIADD R15, R86, 0x73 ;  /* 0x00000073560f7836 */ /* 0x000fc60000000000 */
[----:B------:R2:W-:Y:S02]  /*62a90*/  @P2 STG.E.U16 desc[UR6][R6.64], R20 ;  /* 0x0000001406002986 */ /* 0x0005e4000c101506 */
[----:B0-----:R-:W-:Y:S01]  /*62aa0*/  ISETP.GE.AND P1, PT, R15, R0, PT ;  /* 0x000000000f00720c */ /* 0x001fe20003f26270 */
[----:B------:R-:W-:Y:S01]  /*62ab0*/  IMAD.IADD R13, R13, 0x1, R71 ;  /* 0x000000010d0d7824 */ /* 0x000fe200078e0247 */
[----:B------:R-:W0:Y:S01]  /*62ac0*/  LDC R15, c[0x0][0x398] ;  /* 0x0000e600ff0f7b82 */ /* 0x000e220000000800 */
[----:B--2---:R-:W-:-:S07]  /*62ad0*/  PRMT R7, R70, 0x7610, R7 ;  /* 0x0000761046077816 */ /* 0x004fce0000000007 */
[----:B------:R-:W2:Y:S01]  /*62ae0*/  LDC R0, c[0x0][0x39c] ;  /* 0x0000e700ff007b82 */ /* 0x000ea20000000800 */
[----:B------:R-:W3:Y:S01]  /*62af0*/  LDL.LU R70, [R1+0xd0] ;  /* 0x0000d00001467983 */ /* 0x000ee20000300800 */
[----:B------:R-:W-:Y:S01]  /*62b00*/  ISETP.LT.AND P2, PT, R66, R12, !P1 ;  /* 0x0000000c4200720c */ /* 0x000fe20004f41270 */
[----:B------:R-:W-:Y:S02]  /*62b10*/  IMAD.WIDE R4, R13, 0x2, R16 ;  /* 0x000000020d047825 */ /* 0x000fe400078e0210 */
[----:B------:R-:W3:Y:S03]  /*62b20*/  LDL.S16 R93, [R1+0x3c0] ;  /* 0x0003c000015d7983 */ /* 0x000ee60000100600 */
[----:B------:R-:W0:Y:S07]  /*62b30*/  LDC R12, c[0x0][0x398] ;  /* 0x0000e600ff0c7b82 */ /* 0x000e2e0000000800 */
[----:B------:R1:W-:Y:S02]  /*62b40*/  @P2 STG.E.U16 desc[UR6][R4.64], R7 ;  /* 0x0000000704002986 */ /* 0x0003e4000c101506 */
[----:B-1----:R-:W-:-:S02]  /*62b50*/  ISETP.LT.AND P2, PT, R74, R14, !P1 ;  /* 0x0000000e4a00720c */ /* 0x002fc40004f41270 */
[----:B------:R-:W1:Y:S01]  /*62b60*/  LDC R14, c[0x0][0x398] ;  /* 0x0000e600ff0e7b82 */ /* 0x000e620000000800 */
[----:B------:R-:W-:-:S04]  /*62b70*/  IMAD.WIDE R4, R13, 0x2, R2 ;  /* 0x000000020d047825 */ /* 0x000fc800078e0202 */
[----:B------:R-:W-:Y:S01]  /*62b80*/  IMAD.WIDE R6, R13, 0x2, R8 ;  /* 0x000000020d067825 */ /* 0x000fe200078e0208 */
[----:B----4-:R-:W-:Y:S02]  /*62b90*/  PRMT R18, R76, 0x7610, R18 ;  /* 0x000076104c127816 */ /* 0x010fe40000000012 */
[----:B------:R-:W4:Y:S04]  /*62ba0*/  LDL.LU.S16 R76, [R1+0x3c2] ;  /* 0x0003c200014c7983 */ /* 0x000f280000300600 */
[----:B------:R1:W-:Y:S01]  /*62bb0*/  @P2 STG.E.U16 desc[UR6][R4.64], R18 ;  /* 0x0000001204002986 */ /* 0x0003e2000c101506 */
[----:B0-----:R-:W-:Y:S02]  /*62bc0*/  ISETP.LT.AND P2, PT, R72, R12, !P1 ;  /* 0x0000000c4800720c */ /* 0x001fe40004f41270 */
[----:B------:R-:W-:Y:S01]  /*62bd0*/  ISETP.LT.AND P1, PT, R91, R15, !P1 ;  /* 0x0000000f5b00720c */ /* 0x000fe20004f21270 */
[----:B------:R-:W-:Y:S01]  /*62be0*/  VIADD R15, R86, 0x74 ;  /* 0x00000074560f7836 */ /* 0x000fe20000000000 */
[----:B------:R-:W-:Y:S01]  /*62bf0*/  F2FP.F16.F32.PACK_AB R55, R55, R75 ;  /* 0x0000004b3737723e */ /* 0x000fe200000000ff */
[----:B------:R-:W0:Y:S01]  /*62c00*/  LDC R12, c[0x0][0x398] ;  /* 0x0000e600ff0c7b82 */ /* 0x000e220000000800 */
[----:B-1----:R-:W-:-:S02]  /*62c10*/  IMAD.WIDE R4, R13, 0x2, R10 ;  /* 0x000000020d047825 */ /* 0x002fc400078e020a */
[----:B------:R-:W-:-:S05]  /*62c20*/  PRMT R20, R55, 0x7632, R20 ;  /* 0x0000763237147816 */ /* 0x000fca0000000014 */
[----:B------:R-:W1:Y:S01]  /*62c30*/  LDC R18, c[0x0][0x398] ;  /* 0x0000e600ff127b82 */ /* 0x000e620000000800 */
[----:B------:R2:W-:Y:S02]  /*62c40*/  @P2 STG.E.U16 desc[UR6][R4.64], R55 ;  /* 0x0000003704002986 */ /* 0x0005e4000c101506 */
[----:B--2---:R-:W-:Y:S02]  /*62c50*/  ISETP.GE.AND P2, PT, R15, R0, PT ;  /* 0x000000000f00720c */ /* 0x004fe40003f46270 */
[----:B------:R3:W-:Y:S02]  /*62c60*/  @P1 STG.E.U16 desc[UR6][R6.64], R20 ;  /* 0x0000001406001986 */ /* 0x0007e4000c101506 */
[----:B------:R-:W-:Y:S01]  /*62c70*/  ISETP.LT.AND P1, PT, R66, R14, !P2 ;  /* 0x0000000e4200720c */ /* 0x000fe20005721270 */
[----:B------:R-:W-:Y:S01]  /*62c80*/  IMAD.IADD R15, R13, 0x1, R71 ;  /* 0x000000010d0f7824 */ /* 0x000fe200078e0247 */
[----:B------:R-:W2:Y:S03]  /*62c90*/  LDC R0, c[0x0][0x398] ;  /* 0x0000e600ff007b82 */ /* 0x000ea60000000800 */
[----:B------:R-:W-:-:S05]  /*62ca0*/  IMAD.WIDE R4, R15, 0x2, R16 ;  /* 0x000000020f047825 */ /* 0x000fca00078e0210 */
[----:B------:R-:W0:Y:S01]  /*62cb0*/  LDC R14, c[0x0][0x398] ;  /* 0x0000e600ff0e7b82 */ /* 0x000e220000000800 */
[----:B---3--:R-:W-:-:S05]  /*62cc0*/  PRMT R7, R73, 0x7610, R7 ;  /* 0x0000761049077816 */ /* 0x008fca0000000007 */
[----:B------:R3:W-:Y:S02]  /*62cd0*/  @P1 STG.E.U16 desc[UR6][R4.64], R7 ;  /* 0x0000000704001986 */ /* 0x0007e4000c101506 */
[----:B---3--:R-:W-:Y:S02]  /*62ce0*/  PRMT R5, R89, 0x7610, R5 ;  /* 0x0000761059057816 */ /* 0x008fe40000000005 */
[----:B------:R-:W3:Y:S01]  /*62cf0*/  LDL.LU R89, [R1+0xd4] ;  /* 0x0000d40001597983 */ /* 0x000ee20000300800 */
[----:B0-----:R-:W-:Y:S01]  /*62d00*/  ISETP.LT.AND P1, PT, R74, R12, !P2 ;  /* 0x0000000c4a00720c */ /* 0x001fe20005721270 */
[----:B------:R-:W-:-:S12]  /*62d10*/  IMAD.WIDE R12, R15, 0x2, R2 ;  /* 0x000000020f0c7825 */ /* 0x000fd800078e0202 */
[----:B------:R0:W-:Y:S01]  /*62d20*/  @P1 STG.E.U16 desc[UR6][R12.64], R5 ;  /* 0x000000050c001986 */ /* 0x0001e2000c101506 */
[----:B--2---:R-:W-:Y:S02]  /*62d30*/  ISETP.LT.AND P1, PT, R72, R0, !P2 ;  /* 0x000000004800720c */ /* 0x004fe40005721270 */
[----:B------:R-:W-:Y:S01]  /*62d40*/  ISETP.LT.AND P2, PT, R91, R14, !P2 ;  /* 0x0000000e5b00720c */ /* 0x000fe20005741270 */
[----:B------:R-:W-:Y:S01]  /*62d50*/  VIADD R14, R86, 0x75 ;  /* 0x00000075560e7836 */ /* 0x000fe20000000000 */
[----:B------:R-:W2:Y:S01]  /*62d60*/  LDC R0, c[0x0][0x398] ;  /* 0x0000e600ff007b82 */ /* 0x000ea20000000800 */
[----:B0-----:R-:W-:-:S04]  /*62d70*/  IMAD.WIDE R4, R15, 0x2, R10 ;  /* 0x000000020f047825 */ /* 0x001fc800078e020a */
[----:B------:R-:W-:-:S04]  /*62d80*/  IMAD.WIDE R6, R15, 0x2, R8 ;  /* 0x000000020f067825 */ /* 0x000fc800078e0208 */
[----:B------:R-:W-:Y:S01]  /*62d90*/  IMAD.IADD R15, R15, 0x1, R71 ;  /* 0x000000010f0f7824 */ /* 0x000fe200078e0247 */
[----:B------:R-:W-:-:S05]  /*62da0*/  F2FP.F16.F32.PACK_AB R56, R56, R70 ;  /* 0x000000463838723e */ /* 0x000fca00000000ff */
[----:B------:R0:W-:Y:S01]  /*62db0*/  @P1 STG.E.U16 desc[UR6][R4.64], R56 ;  /* 0x0000003804001986 */ /* 0x0001e2000c101506 */
[----:B------:R-:W-:Y:S02]  /*62dc0*/  ISETP.GE.AND P1, PT, R14, R60, PT ;  /* 0x0000003c0e00720c */ /* 0x000fe40003f26270 */
[----:B------:R-:W-:Y:S01]  /*62dd0*/  PRMT R13, R56, 0x7632, R13 ;  /* 0x00007632380d7816 */ /* 0x000fe2000000000d */
[----:B------:R-:W3:Y:S01]  /*62de0*/  LDL.LU R60, [R1+0x2120] ;  /* 0x00212000013c7983 */ /* 0x000ee20000300800 */
[----:B------:R-:W4:Y:S03]  /*62df0*/  LDC R14, c[0x0][0x398] ;  /* 0x0000e600ff0e7b82 */ /* 0x000f260000000800 */
[----:B------:R-:W3:Y:S04]  /*62e00*/  LDL.S16 R73, [R1+0x3c4] ;  /* 0x0003c40001497983 */ /* 0x000ee80000100600 */
[----:B------:R-:W3:Y:S04]  /*62e10*/  LDL.LU.S16 R70, [R1+0x3c6] ;  /* 0x0003c60001467983 */ /* 0x000ee80000300600 */
[----:B------:R2:W-:Y:S01]  /*62e20*/  @P2 STG.E.U16 desc[UR6][R6.64], R13 ;  /* 0x0000000d06002986 */ /* 0x0005e2000c101506 */
[----:B-1----:R-:W-:-:S02]  /*62e30*/  ISETP.LT.AND P2, PT, R66, R18, !P1 ;  /* 0x000000124200720c */ /* 0x002fc40004f41270 */
[----:B0-----:R-:W-:Y:S01]  /*62e40*/  PRMT R5, R93, 0x7610, R5 ;  /* 0x000076105d057816 */ /* 0x001fe20000000005 */
[----:B------:R-:W0:Y:S01]  /*62e50*/  LDC R18, c[0x0][0x398] ;  /* 0x0000e600ff127b82 */ /* 0x000e220000000800 */
[----:B--2---:R-:W-:-:S09]  /*62e60*/  IMAD.WIDE R12, R15, 0x2, R16 ;  /* 0x000000020f0c7825 */ /* 0x004fd200078e0210 */
[----:B------:R1:W-:Y:S01]  /*62e70*/  @P2 STG.E.U16 desc[UR6][R12.64], R5 ;  /* 0x000000050c002986 */ /* 0x0003e2000c101506 */
[----:B------:R-:W-:Y:S02]  /*62e80*/  ISETP.LT.AND P2, PT, R74, R0, !P1 ;  /* 0x000000004a00720c */ /* 0x000fe40004f41270 */
[----:B------:R-:W2:Y:S01]  /*62e90*/  LDC R0, c[0x0][0x398] ;  /* 0x0000e600ff007b82 */ /* 0x000ea20000000800 */
[----:B-1----:R-:W-:Y:S01]  /*62ea0*/  IMAD.WIDE R4, R15, 0x2, R2 ;  /* 0x000000020f047825 */ /* 0x002fe200078e0202 */
[----:B----4-:R-:W-:Y:S02]  /*62eb0*/  PRMT R7, R76, 0x7610, R7 ;  /* 0x000076104c077816 */ /* 0x010fe40000000007 */
[----:B------:R-:W4:Y:S07]  /*62ec0*/  LDL.LU R76, [R1+0xd8] ;  /* 0x0000d800014c7983 */ /* 0x000f2e0000300800 */
[----:B------:R1:W-:Y:S01]  /*62ed0*/  @P2 STG.E.U16 desc[UR6][R4.64], R7 ;  /* 0x0000000704002986 */ /* 0x0003e2000c101506 */
[----:B------:R-:W-:-:S02]  /*62ee0*/  ISETP.LT.AND P2, PT, R72, R14, !P1 ;  /* 0x0000000e4800720c */ /* 0x000fc40004f41270 */
[----:B0-----:R-:W-:Y:S01]  /*62ef0*/  ISETP.LT.AND P1, PT, R91, R18, !P1 ;  /* 0x000000125b00720c */ /* 0x001fe20004f21270 */
[----:B------:R-:W-:Y:S01]  /*62f00*/  VIADD R18, R86, 0x76 ;  /* 0x0000007656127836 */ /* 0x000fe20000000000 */
[----:B------:R-:W0:Y:S01]  /*62f10*/  LDC R14, c[0x0][0x398] ;  /* 0x0000e600ff0e7b82 */ /* 0x000e220000000800 */
[----:B-1----:R-:W-:Y:S01]  /*62f20*/  IMAD.WIDE R6, R15, 0x2, R10 ;  /* 0x000000020f067825 */ /* 0x002fe200078e020a */
[----:B---3--:R-:W-:-:S07]  /*62f30*/  F2FP.F16.F32.PACK_AB R57, R57, R89 ;  /* 0x000000593939723e */ /* 0x008fce00000000ff */
[----:B------:R-:W-:Y:S01]  /*62f40*/  @P2 STG.E.U16 desc[UR6][R6.64], R57 ;  /* 0x0000003906002986 */ /* 0x000fe2000c101506 */
[----:B------:R-:W-:Y:S01]  /*62f50*/  ISETP.GE.AND P2, PT, R18, R61, PT ;  /* 0x0000003d1200720c */ /* 0x000fe20003f46270 */
[----:B------:R-:W-:Y:S01]  /*62f60*/  IMAD.WIDE R12, R15, 0x2, R8 ;  /* 0x000000020f0c7825 */ /* 0x000fe200078e0208 */
[----:B------:R-:W-:Y:S01]  /*62f70*/  PRMT R5, R57, 0x7632, R5 ;  /* 0x0000763239057816 */ /* 0x000fe20000000005 */
[----:B------:R-:W3:Y:S01]  /*62f80*/  LDL.LU R61, [R1+0x211c] ;  /* 0x00211c00013d7983 */ /* 0x000ee20000300800 */
[----:B------:R-:W1:Y:S03]  /*62f90*/  LDC R18, c[0x0][0x398] ;  /* 0x0000e600ff127b82 */ /* 0x000e660000000800 */
[----:B------:R-:W3:Y:S04]  /*62fa0*/  LDL.S16 R93, [R1+0x3c8] ;  /* 0x0003c800015d7983 */ /* 0x000ee80000100600 */
[----:B------:R-:W3:Y:S04]  /*62fb0*/  LDL.LU.S16 R89, [R1+0x3ca] ;  /* 0x0003ca0001597983 */ /* 0x000ee80000300600 */
[----:B------:R0:W-:Y:S01]  /*62fc0*/  @P1 STG.E.U16 desc[UR6][R12.64], R5 ;  /* 0x000000050c001986 */ /* 0x0001e2000c101506 */
[----:B--2---:R-:W-:Y:S01]  /*62fd0*/  ISETP.LT.AND P1, PT, R66, R0, !P2 ;  /* 0x000000004200720c */ /* 0x004fe20005721270 */
[----:B------:R-:W-:Y:S01]  /*62fe0*/  IMAD.IADD R15, R15, 0x1, R71 ;  /* 0x000000010f0f7824 */ /* 0x000fe200078e0247 */
[----:B------:R-:W2:Y:S03]  /*62ff0*/  LDC R0, c[0x0][0x398] ;  /* 0x0000e600ff007b82 */ /* 0x000ea60000000800 */
[----:B0-----:R-:W-:-:S04]  /*63000*/  IMAD.WIDE R4, R15, 0x2, R16 ;  /* 0x000000020f047825 */ /* 0x001fc800078e0210 */
[----:B------:R-:W-:Y:S01]  /*63010*/  IMAD.WIDE R12, R15, 0x2, R2 ;  /* 0x000000020f0c7825 */ /* 0x000fe200078e0202 */
[----:B------:R-:W-:Y:S02]  /*63020*/  PRMT R7, R73, 0x7610, R7 ;  /* 0x0000761049077816 */ /* 0x000fe40000000007 */
[----:B------:R-:W-:Y:S02]  /*63030*/  PRMT R20, R70, 0x7610, R20 ;  /* 0x0000761046147816 */ /* 0x000fe40000000014 */
[----:B------:R-:W3:Y:S04]  /*63040*/  LDL.LU R70, [R1+0xdc] ;  /* 0x0000dc0001467983 */ /* 0x000ee80000300800 */
[----:B------:R0:W-:Y:S01]  /*63050*/  @P1 STG.E.U16 desc[UR6][R4.64], R7 ;  /* 0x0000000704001986 */ /* 0x0001e2000c101506 */
[----:B------:R-:W-:-:S02]  /*63060*/  ISETP.LT.AND P1, PT, R74, R14, !P2 ;  /* 0x0000000e4a00720c */ /* 0x000fc40005721270 */
[----:B------:R-:W3:Y:S11]  /*63070*/  LDC R14, c[0x0][0x398] ;  /* 0x0000e600ff0e7b82 */ /* 0x000ef60000000800 */
[----:B------:R4:W-:Y:S01]  /*63080*/  @P1 STG.E.U16 desc[UR6][R12.64], R20 ;  /* 0x000000140c001986 */ /* 0x0009e2000c101506 */
[----:B--2---:R-:W-:Y:S01]  /*63090*/  ISETP.LT.AND P1, PT, R72, R0, !P2 ;  /* 0x000000004800720c */ /* 0x004fe20005721270 */
[----:B0-----:R-:W-:Y:S01]  /*630a0*/  IMAD.WIDE R4, R15, 0x2, R10 ;  /* 0x000000020f047825 */ /* 0x001fe200078e020a */
[----:B-1----:R-:W-:Y:S01]  /*630b0*/  ISETP.LT.AND P2, PT, R91, R18, !P2 ;  /* 0x000000125b00720c */ /* 0x002fe20005741270 */
[----:B------:R-:W0:Y:S02]  /*630c0*/  LDC R0, c[0x0][0x398] ;  /* 0x0000e600ff007b82 */ /* 0x000e240000000800 */
[----:B------:R-:W-:-:S02]  /*630d0*/  VIADD R18, R86, 0x77 ;  /* 0x0000007756127836 */ /* 0x000fc40000000000 */
[----:B------:R-:W-:Y:S01]  /*630e0*/  IMAD.WIDE R6, R15, 0x2, R8 ;  /* 0x000000020f067825 */ /* 0x000fe200078e0208 */
[----:B----4-:R-:W-:-:S05]  /*630f0*/  F2FP.F16.F32.PACK_AB R58, R58, R76 ;  /* 0x0000004c3a3a723e */ /* 0x010fca00000000ff */
[----:B------:R-:W-:Y:S01]  /*63100*/  @P1 STG.E.U16 desc[UR6][R4.64], R58 ;  /* 0x0000003a04001986 */ /* 0x000fe2000c101506 */
[----:B------:R-:W-:Y:S02]  /*63110*/  ISETP.GE.AND P1, PT, R18, R62, PT ;  /* 0x0000003e1200720c */ /* 0x000fe40003f26270 */
[----:B------:R-:W-:Y:S01]  /*63120*/  PRMT R13, R58, 0x7632, R13 ;  /* 0x000076323a0d7816 */ /* 0x000fe2000000000d */
[----:B------:R-:W2:Y:S01]  /*63130*/  LDL.LU R62, [R1+0x2118] ;  /* 0x00211800013e7983 */ /* 0x000ea20000300800 */
[----:B------:R-:W-:Y:S01]  /*63140*/  IMAD.IADD R15, R15, 0x1, R71 ;  /* 0x000000010f0f7824 */ /* 0x000fe200078e0247 */
[----:B------:R-:W1:Y:S02]  /*63150*/  LDC R18, c[0x0][0x398] ;  /* 0x0000e600ff127b82 */ /* 0x000e640000000800 */
[----:B------:R-:W4:Y:S04]  /*63160*/  LDL.S16 R73, [R1+0x3cc] ;  /* 0x0003cc0001497983 */ /* 0x000f280000100600 */
[----:B------:R-:W2:Y:S04]  /*63170*/  LDL.LU.S16 R76, [R1+0x3ce] ;  /* 0x0003ce00014c7983 */ /* 0x000ea80000300600 */
[----:B------:R3:W-:Y:S02]  /*63180*/  @P2 STG.E.U16 desc[UR6][R6.64], R13 ;  /* 0x0000000d06002986 */ /* 0x0007e4000c101506 */
[----:B---3--:R-:W-:-:S02]  /*63190*/  PRMT R7, R89, 0x7610, R7 ;  /* 0x0000761059077816 */ /* 0x008fc40000000007 */
[----:B------:R-:W3:Y:S01]  /*631a0*/  LDL.LU R89, [R1+0xe0] ;  /* 0x0000e00001597983 */ /* 0x000ee20000300800 */
[----:B------:R-:W-:Y:S02]  /*631b0*/  ISETP.LT.AND P2, PT, R66, R14, !P1 ;  /* 0x0000000e4200720c */ /* 0x000fe40004f41270 */
[----:B------:R-:W1:Y:S01]  /*631c0*/  LDC R14, c[0x0][0x398] ;  /* 0x0000e600ff0e7b82 */ /* 0x000e620000000800 */
[----:B------:R-:W-:Y:S01]  /*631d0*/  PRMT R5, R93, 0x7610, R5 ;  /* 0x000076105d057816 */ /* 0x000fe20000000005 */
[----:B------:R-:W-:-:S09]  /*631e0*/  IMAD.WIDE R12, R15, 0x2, R16 ;  /* 0x000000020f0c7825 */ /* 0x000fd200078e0210 */
[----:B------:R0:W-:Y:S02]  /*631f0*/  @P2 STG.E.U16 desc[UR6][R12.64], R5 ;  /* 0x000000050c002986 */ /* 0x0001e4000c101506 */
[----:B0-----:R-:W-:Y:S02]  /*63200*/  ISETP.LT.AND P2, PT, R74, R0, !P1 ;  /* 0x000000004a00720c */ /* 0x001fe40004f41270 */
[----:B------:R-:W0:Y:S01]  /*63210*/  LDC R0, c[0x0][0x398] ;  /* 0x0000e600ff007b82 */ /* 0x000e220000000800 */
[----:B------:R-:W-:-:S10]  /*63220*/  IMAD.WIDE R4, R15, 0x2, R2 ;  /* 0x000000020f047825 */ /* 0x000fd400078e0202 */
[----:B------:R1:W-:Y:S02]  /*63230*/  @P2 STG.E.U16 desc[UR6][R4.64], R7 ;  /* 0x0000000704002986 */ /* 0x0003e4000c101506 */
[----:B-1----:R-:W-:Y:S02]  /*63240*/  ISETP.LT.AND P2, PT, R72, R14, !P1 ;  /* 0x0000000e4800720c */ /* 0x002fe40004f41270 */
[----:B------:R-:W-:Y:S01]  /*63250*/  ISETP.LT.AND P1, PT, R91, R18, !P1 ;  /* 0x000000125b00720c */ /* 0x000fe20004f21270 */
[----:B------:R-:W-:Y:S01]  /*63260*/  VIADD R18, R86, 0x78 ;  /* 0x0000007856127836 */ /* 0x000fe20000000000 */
[----:B------:R-:W1:Y:S01]  /*63270*/  LDC R14, c[0x0][0x398] ;  /* 0x0000e600ff0e7b82 */ /* 0x000e620000000800 */
[----:B------:R-:W-:Y:S01]  /*63280*/  IMAD.WIDE R6, R15, 0x2, R10 ;  /* 0x000000020f067825 */ /* 0x000fe200078e020a */
[----:B------:R-:W-:-:S07]  /*63290*/  F2FP.F16.F32.PACK_AB R59, R59, R70 ;  /* 0x000000463b3b723e */ /* 0x000fce00000000ff */
        /* <DEDUP_REMOVED lines=8> */
[----:B------:R0:W-:Y:S02]  /*63320*/  @P1 STG.E.U16 desc[UR6][R12.64], R5 ;  /* 0x000000050c001986 */ /* 0x0001e4000c101506 */
[----:B0-----:R-:W-:Y:S01]  /*63330*/  ISETP.LT.AND P1, PT, R66, R0, !P2 ;  /* 0x000000004200720c */ /* 0x001fe20005721270 */
[----:B------:R-:W-:Y:S01]  /*63340*/  IMAD.IADD R15, R15, 0x1, R71 ;  /* 0x000000010f0f7824 */ /* 0x000fe200078e0247 */
[----:B------:R-:W0:Y:S03]  /*63350*/  LDC R0, c[0x0][0x398] ;  /* 0x0000e600ff007b82 */ /* 0x000e260000000800 */
[----:B------:R-:W-:Y:S01]  /*63360*/  IMAD.WIDE R4, R15, 0x2, R16 ;  /* 0x000000020f047825 */ /* 0x000fe200078e0210 */
[----:B--2---:R-:W-:-:S02]  /*63370*/  PRMT R13, R76, 0x7610, R13 ;  /* 0x000076104c0d7816 */ /* 0x004fc4000000000d */
[----:B------:R-:W2:Y:S01]  /*63380*/  LDL.LU R76, [R1+0xe4] ;  /* 0x0000e400014c7983 */ /* 0x000ea20000300800 */
[----:B----4-:R-:W-:-:S05]  /*63390*/  PRMT R7, R73, 0x7610, R7 ;  /* 0x0000761049077816 */ /* 0x010fca0000000007 */
[----:B------:R4:W-:Y:S01]  /*633a0*/  @P1 STG.E.U16 desc[UR6][R4.64], R7 ;  /* 0x0000000704001986 */ /* 0x0009e2000c101506 */
[----:B-1----:R-:W-:Y:S02]  /*633b0*/  ISETP.LT.AND P1, PT, R74, R14, !P2 ;  /* 0x0000000e4a00720c */ /* 0x002fe40005721270 */
[----:B------:R-:W1:Y:S01]  /*633c0*/  LDC R14, c[0x0][0x398] ;  /* 0x0000e600ff0e7b82 */ /* 0x000e620000000800 */
[----:B----4-:R-:W-:-:S10]  /*633d0*/  IMAD.WIDE R6, R15, 0x2, R2 ;  /* 0x000000020f067825 */ /* 0x010fd400078e0202 */
[----:B------:R4:W-:Y:S01]  /*633e0*/  @P1 STG.E.U16 desc[UR6][R6.64], R13 ;  /* 0x0000000d06001986 */ /* 0x0009e2000c101506 */
[----:B0-----:R-:W-:Y:S01]  /*633f0*/  ISETP.LT.AND P1, PT, R72, R0, !P2 ;  /* 0x000000004800720c */ /* 0x001fe20005721270 */
[----:B------:R-:W-:Y:S01]  /*63400*/  IMAD.WIDE R4, R15, 0x2, R10 ;  /* 0x000000020f047825 */ /* 0x000fe200078e020a */
[----:B------:R-:W-:Y:S01]  /*63410*/  ISETP.LT.AND P2, PT, R91, R18, !P2 ;  /* 0x000000125b00720c */ /* 0x000fe20005741270 */
[----:B------:R-:W0:Y:S02]  /*63420*/  LDC R0, c[0x0][0x398] ;  /* 0x0000e600ff007b82 */ /* 0x000e240000000800 */
[----:B------:R-:W-:Y:S01]  /*63430*/  VIADD R18, R86, 0x79 ;  /* 0x0000007956127836 */ /* 0x000fe20000000000 */
[----:B---3--:R-:W-:-:S07]  /*63440*/  F2FP.F16.F32.PACK_AB R60, R60, R89 ;  /* 0x000000593c3c723e */ /* 0x008fce00000000ff */
[----:B------:R-:W-:Y:S01]  /*63450*/  @P1 STG.E.U16 desc[UR6][R4.64], R60 ;  /* 0x0000003c04001986 */ /* 0x000fe2000c101506 */
[----:B------:R-:W-:Y:S01]  /*63460*/  ISETP.GE.AND P1, PT, R18, R64, PT ;  /* 0x000000401200720c */ /* 0x000fe20003f26270 */
[C---:B----4-:R-:W-:Y:S01]  /*63470*/  IMAD.WIDE R12, R15.reuse, 0x2, R8 ;  /* 0x000000020f0c7825 */ /* 0x050fe200078e0208 */
[----:B------:R-:W-:Y:S01]  /*63480*/  PRMT R7, R60, 0x7632, R7 ;  /* 0x000076323c077816 */ /* 0x000fe20000000007 */
[----:B------:R-:W3:Y:S01]  /*63490*/  LDL.LU R64, [R1+0x2110] ;  /* 0x0021100001407983 */ /* 0x000ee20000300800 */
[----:B------:R-:W4:Y:S03]  /*634a0*/  LDC R18, c[0x0][0x398] ;  /* 0x0000e600ff127b82 */ /* 0x000f260000000800 */
[----:B------:R-:W3:Y:S04]  /*634b0*/  LDL.S16 R73, [R1+0x3d4] ;  /* 0x0003d40001497983 */ /* 0x000ee80000100600 */
[----:B------:R-:W3:Y:S04]  /*634c0*/  LDL.LU.S16 R89, [R1+0x3d6] ;  /* 0x0003d60001597983 */ /* 0x000ee80000300600 */
[----:B------:R0:W-:Y:S01]  /*634d0*/  @P2 STG.E.U16 desc[UR6][R12.64], R7 ;  /* 0x000000070c002986 */ /* 0x0001e2000c101506 */
[----:B-1----:R-:W-:Y:S01]  /*634e0*/  ISETP.LT.AND P2, PT, R66, R14, !P1 ;  /* 0x0000000e4200720c */ /* 0x002fe20004f41270 */
[----:B------:R-:W-:Y:S01]  /*634f0*/  IMAD.IADD R15, R15, 0x1, R71 ;  /* 0x000000010f0f7824 */ /* 0x000fe200078e0247 */
[----:B------:R-:W1:Y:S03]  /*63500*/  LDC R14, c[0x0][0x398] ;  /* 0x0000e600ff0e7b82 */ /* 0x000e660000000800 */
[----:B0-----:R-:W-:Y:S01]  /*63510*/  IMAD.WIDE R6, R15, 0x2, R16 ;  /* 0x000000020f067825 */ /* 0x001fe200078e0210 */
[----:B------:R-:W-:-:S02]  /*63520*/  PRMT R5, R93, 0x7610, R5 ;  /* 0x000076105d057816 */ /* 0x000fc40000000005 */
[----:B------:R-:W3:Y:S05]  /*63530*/  LDL.LU R93, [R1+0xe8] ;  /* 0x0000e800015d7983 */ /* 0x000eea0000300800 */
[----:B------:R0:W-:Y:S01]  /*63540*/  @P2 STG.E.U16 desc[UR6][R6.64], R5 ;  /* 0x0000000506002986 */ /* 0x0001e2000c101506 */
[----:B------:R-:W-:Y:S02]  /*63550*/  ISETP.LT.AND P2, PT, R74, R0, !P1 ;  /* 0x000000004a00720c */ /* 0x000fe40004f41270 */
[----:B------:R-:W-:Y:S01]  /*63560*/  PRMT R13, R70, 0x7610, R13 ;  /* 0x00007610460d7816 */ /* 0x000fe2000000000d */
[----:B------:R-:W3:Y:S01]  /*63570*/  LDC R0, c[0x0][0x398] ;  /* 0x0000e600ff007b82 */ /* 0x000ee20000000800 */
[----:B0-----:R-:W-:-:S09]  /*63580*/  IMAD.WIDE R4, R15, 0x2, R2 ;  /* 0x000000020f047825 */ /* 0x001fd200078e0202 */
[----:B------:R0:W-:Y:S01]  /*63590*/  @P2 STG.E.U16 desc[UR6][R4.64], R13 ;  /* 0x0000000d04002986 */ /* 0x0001e2000c101506 */
[----:B-1----:R-:W-:Y:S01]  /*635a0*/  ISETP.LT.AND P2, PT, R72, R14, !P1 ;  /* 0x0000000e4800720c */ /* 0x002fe20004f41270 */
[----:B------:R-:W-:Y:S01]  /*635b0*/  IMAD.WIDE R6, R15, 0x2, R10 ;  /* 0x000000020f067825 */ /* 0x000fe200078e020a */
[----:B----4-:R-:W-:Y:S01]  /*635c0*/  ISETP.LT.AND P1, PT, R91, R18, !P1 ;  /* 0x000000125b00720c */ /* 0x010fe20004f21270 */
[----:B------:R-:W1:Y:S02]  /*635d0*/  LDC R14, c[0x0][0x398] ;  /* 0x0000e600ff0e7b82 */ /* 0x000e640000000800 */
[----:B------:R-:W-:Y:S02]  /*635e0*/  VIADD R18, R86, 0x7a ;  /* 0x0000007a56127836 */ /* 0x000fe40000000000 */
[----:B0-----:R-:W-:Y:S01]  /*635f0*/  IMAD.WIDE R12, R15, 0x2, R8 ;  /* 0x000000020f0c7825 */ /* 0x001fe200078e0208 */
[----:B--2---:R-:W-:-:S05]  /*63600*/  F2FP.F16.F32.PACK_AB R61, R61, R76 ;  /* 0x0000004c3d3d723e */ /* 0x004fca00000000ff */
[----:B------:R3:W-:Y:S01]  /*63610*/  @P2 STG.E.U16 desc[UR6][R6.64], R61 ;  /* 0x0000003d06002986 */ /* 0x0007e2000c101506 */
[----:B------:R-:W-:Y:S02]  /*63620*/  ISETP.GE.AND P2, PT, R18, R65, PT ;  /* 0x000000411200720c */ /* 0x000fe40003f46270 */
[----:B------:R-:W-:Y:S01]  /*63630*/  PRMT R5, R61, 0x7632, R5 ;  /* 0x000076323d057816 */ /* 0x000fe20000000005 */
[----:B------:R-:W2:Y:S01]  /*63640*/  LDL.LU R65, [R1+0x210c] ;  /* 0x00210c0001417983 */ /* 0x000ea20000300800 */
[----:B------:R-:W-:Y:S01]  /*63650*/  IMAD.IADD R15, R15, 0x1, R71 ;  /* 0x000000010f0f7824 */ /* 0x000fe200078e0247 */
[----:B------:R-:W0:Y:S02]  /*63660*/  LDC R18, c[0x0][0x398] ;  /* 0x0000e600ff127b82 */ /* 0x000e240000000800 */
[----:B------:R-:W4:Y:S04]  /*63670*/  LDL.S16 R70, [R1+0x3d8] ;  /* 0x0003d80001467983 */ /* 0x000f280000100600 */
[----:B------:R-:W2:Y:S04]  /*63680*/  LDL.LU.S16 R76, [R1+0x3da] ;  /* 0x0003da00014c7983 */ /* 0x000ea80000300600 */
[----:B------:R-:W2:Y:S04]  /*63690*/  LDL.LU R75, [R1+0xec] ;  /* 0x0000ec00014b7983 */ /* 0x000ea80000300800 */
[----:B------:R0:W-:Y:S01]  /*636a0*/  @P1 STG.E.U16 desc[UR6][R12.64], R5 ;  /* 0x000000050c001986 */ /* 0x0001e2000c101506 */
[----:B---3--:R-:W-:-:S03]  /*636b0*/  PRMT R7, R73, 0x7610, R7 ;  /* 0x0000761049077816 */ /* 0x008fc60000000007 */
[----:B------:R-:W3:Y:S01]  /*636c0*/  LDL.S16 R73, [R1+0x3dc] ;  /* 0x0003dc0001497983 */ /* 0x000ee20000100600 */
[----:B0-----:R-:W-:-:S03]  /*636d0*/  PRMT R13, R89, 0x7610, R13 ;  /* 0x00007610590d7816 */ /* 0x001fc6000000000d */
[----:B------:R-:W3:Y:S01]  /*636e0*/  LDL.LU.S16 R89, [R1+0x3de] ;  /* 0x0003de0001597983 */ /* 0x000ee20000300600 */
[----:B------:R-:W-:Y:S02]  /*636f0*/  ISETP.LT.AND P1, PT, R66, R0, !P2 ;  /* 0x000000004200720c */ /* 0x000fe40005721270 */
[----:B------:R-:W0:Y:S01]  /*63700*/  LDC R0, c[0x0][0x398] ;  /* 0x0000e600ff007b82 */ /* 0x000e220000000800 */
[----:B------:R-:W-:-:S10]  /*63710*/  IMAD.WIDE R4, R15, 0x2, R16 ;  /* 0x000000020f047825 */ /* 0x000fd400078e0210 */
[----:B------:R1:W-:Y:S02]  /*63720*/  @P1 STG.E.U16 desc[UR6][R4.64], R7 ;  /* 0x0000000704001986 */ /* 0x0003e4000c101506 */
[----:B-1----:R-:W-:Y:S02]  /*63730*/  ISETP.LT.AND P1, PT, R74, R14, !P2 ;  /* 0x0000000e4a00720c */ /* 0x002fe40005721270 */
[----:B------:R-:W1:Y:S01]  /*63740*/  LDC R14, c[0x0][0x398] ;  /* 0x0000e600ff0e7b82 */ /* 0x000e620000000800 */
[----:B------:R-:W-:-:S10]  /*63750*/  IMAD.WIDE R6, R15, 0x2, R2 ;  /* 0x000000020f067825 */ /* 0x000fd400078e0202 */
[----:B------:R0:W-:Y:S02]  /*63760*/  @P1 STG.E.U16 desc[UR6][R6.64], R13 ;  /* 0x0000000d06001986 */ /* 0x0001e4000c101506 */
[----:B0-----:R-:W-:Y:S02]  /*63770*/  ISETP.LT.AND P1, PT, R72, R0, !P2 ;  /* 0x000000004800720c */ /* 0x001fe40005721270 */
[----:B------:R-:W-:Y:S01]  /*63780*/  ISETP.LT.AND P2, PT, R91, R18, !P2 ;  /* 0x000000125b00720c */ /* 0x000fe20005741270 */
[----:B------:R-:W0:Y:S01]  /*63790*/  LDC R0, c[0x0][0x398] ;  /* 0x0000e600ff007b82 */ /* 0x000e220000000800 */
[----:B------:R-:W-:-:S04]  /*637a0*/  IMAD.WIDE R4, R15, 0x2, R10 ;  /* 0x000000020f047825 */ /* 0x000fc800078e020a */
[----:B------:R-:W-:Y:S02]  /*637b0*/  VIADD R18, R86, 0x7b ;  /* 0x0000007b56127836 */ /* 0x000fe40000000000 */
[----:B------:R-:W-:-:S04]  /*637c0*/  IMAD.WIDE R12, R15, 0x2, R8 ;  /* 0x000000020f0c7825 */ /* 0x000fc800078e0208 */
[----:B------:R-:W-:Y:S01]  /*637d0*/  IMAD.IADD R15, R15, 0x1, R71 ;  /* 0x000000010f0f7824 */ /* 0x000fe200078e0247 */
[----:B------:R-:W-:Y:S02]  /*637e0*/  F2FP.F16.F32.PACK_AB R62, R62, R93 ;  /* 0x0000005d3e3e723e */ /* 0x000fe400000000ff */
[----:B------:R-:W3:Y:S02]  /*637f0*/  LDL.LU R93, [R1+0xf0] ;  /* 0x0000f000015d7983 */ /* 0x000ee40000300800 */
[----:B------:R-:W-:Y:S02]  /*63800*/  PRMT R7, R62, 0x7632, R7 ;  /* 0x000076323e077816 */ /* 0x000fe40000000007 */
[----:B------:R-:W-:Y:S01]  /*63810*/  @P1 STG.E.U16 desc[UR6][R4.64], R62 ;  /* 0x0000003e04001986 */ /* 0x000fe2000c101506 */
[----:B------:R-:W-:Y:S02]  /*63820*/  ISETP.GE.AND P1, PT, R18, R87, PT ;  /* 0x000000571200720c */ /* 0x000fe40003f26270 */
[----:B------:R-:W0:Y:S01]  /*63830*/  LDC R18, c[0x0][0x398] ;  /* 0x0000e600ff127b82 */ /* 0x000e220000000800 */
[----:B------:R1:W-:Y:S02]  /*63840*/  @P2 STG.E.U16 desc[UR6][R12.64], R7 ;  /* 0x000000070c002986 */ /* 0x0003e4000c101506 */
[----:B-1----:R-:W-:-:S05]  /*63850*/  ISETP.LT.AND P2, PT, R66, R14, !P1 ;  /* 0x0000000e4200720c */ /* 0x002fca0004f41270 */
[----:B------:R-:W1:Y:S01]  /*63860*/  LDC R14, c[0x0][0x398] ;  /* 0x0000e600ff0e7b82 */ /* 0x000e620000000800 */
[C---:B------:R-:W-:Y:S01]  /*63870*/  IMAD.WIDE R6, R15.reuse, 0x2, R16 ;  /* 0x000000020f067825 */ /* 0x040fe200078e0210 */
[----:B----4-:R-:W-:Y:S02]  /*63880*/  PRMT R5, R70, 0x7610, R5 ;  /* 0x0000761046057816 */ /* 0x010fe40000000005 */
[----:B------:R-:W4:Y:S04]  /*63890*/  LDL.S16 R70, [R1+0x3e0] ;  /* 0x0003e00001467983 */ /* 0x000f280000100600 */
[----:B------:R1:W-:Y:S01]  /*638a0*/  @P2 STG.E.U16 desc[UR6][R6.64], R5 ;  /* 0x0000000506002986 */ /* 0x0003e2000c101506 */
[----:B0-----:R-:W-:Y:S02]  /*638b0*/  ISETP.LT.AND P2, PT, R74, R0, !P1 ;  /* 0x000000004a00720c */ /* 0x001fe40004f41270 */
[----:B--2---:R-:W-:Y:S01]  /*638c0*/  PRMT R13, R76, 0x7610, R13 ;  /* 0x000076104c0d7816 */ /* 0x004fe2000000000d */
[----:B------:R-:W0:Y:S01]  /*638d0*/  LDC R0, c[0x0][0x398] ;  /* 0x0000e600ff007b82 */ /* 0x000e220000000800 */
[----:B------:R-:W2:Y:S01]  /*638e0*/  LDL.LU.S16 R76, [R1+0x3e2] ;  /* 0x0003e200014c7983 */ /* 0x000ea20000300600 */
[----:B-1----:R-:W-:-:S08]  /*638f0*/  IMAD.WIDE R4, R15, 0x2, R2 ;  /* 0x000000020f047825 */ /* 0x002fd000078e0202 */
[----:B------:R1:W-:Y:S01]  /*63900*/  @P2 STG.E.U16 desc[UR6][R4.64], R13 ;  /* 0x0000000d04002986 */ /* 0x0003e2000c101506 */
[----:B------:R-:W-:Y:S02]  /*63910*/  ISETP.LT.AND P2, PT, R72, R14, !P1 ;  /* 0x0000000e4800720c */ /* 0x000fe40004f41270 */
[----:B------:R-:W-:Y:S02]  /*63920*/  ISETP.LT.AND P1, PT, R91, R18, !P1 ;  /* 0x000000125b00720c */ /* 0x000fe40004f21270 */
[----:B------:R-:W-:Y:S01]  /*63930*/  F2FP.F16.F32.PACK_AB R63, R63, R75 ;  /* 0x0000004b3f3f723e */ /* 0x000fe200000000ff */
[----:B------:R-:W-:Y:S01]  /*63940*/  IMAD.WIDE R6, R15, 0x2, R10 ;  /* 0x000000020f067825 */ /* 0x000fe200078e020a */
[----:B------:R-:W0:Y:S02]  /*63950*/  LDC R14, c[0x0][0x398] ;  /* 0x0000e600ff0e7b82 */ /* 0x000e240000000800 */
[----:B-1----:R-:W-:Y:S01]  /*63960*/  PRMT R5, R63, 0x7632, R5 ;  /* 0x000076323f057816 */ /* 0x002fe20000000005 */
[----:B------:R-:W-:-:S04]  /*63970*/  IMAD.WIDE R12, R15, 0x2, R8 ;  /* 0x000000020f0c7825 */ /* 0x000fc800078e0208 */
[----:B------:R-:W-:Y:S04]  /*63980*/  @P2 STG.E.U16 desc[UR6][R6.64], R63 ;  /* 0x0000003f06002986 */ /* 0x000fe8000c101506 */
[----:B------:R3:W-:Y:S02]  /*63990*/  @P1 STG.E.U16 desc[UR6][R12.64], R5 ;  /* 0x000000050c001986 */ /* 0x0007e4000c101506 */
[----:B---3--:R-:W-:Y:S02]  /*639a0*/  PRMT R13, R89, 0x7610, R13 ;  /* 0x00007610590d7816 */ /* 0x008fe4000000000d */
[----:B------:R-:W3:Y:S01]  /*639b0*/  LDL.LU R89, [R1+0xf4] ;  /* 0x0000f40001597983 */ /* 0x000ee20000300800 */
[----:B------:R-:W-:Y:S02]  /*639c0*/  VIADD R18, R86, 0x7c ;  /* 0x0000007c56127836 */ /* 0x000fe40000000000 */
[----:B------:R-:W-:Y:S01]  /*639d0*/  IMAD.IADD R15, R15, 0x1, R71 ;  /* 0x000000010f0f7824 */ /* 0x000fe200078e0247 */
[----:B------:R-:W-:Y:S01]  /*639e0*/  PRMT R7, R73, 0x7610, R7 ;  /* 0x0000761049077816 */ /* 0x000fe20000000007 */
[----:B------:R-:W3:Y:S01]  /*639f0*/  LDL.S16 R75, [R1+0x3e4] ;  /* 0x0003e400014b7983 */ /* 0x000ee20000100600 */
[----:B------:R-:W-:Y:S01]  /*63a00*/  ISETP.GE.AND P2, PT, R18, R69, PT ;  /* 0x000000451200720c */ /* 0x000fe20003f46270 */
[----:B------:R-:W-:Y:S01]  /*63a10*/  IMAD.WIDE R4, R15, 0x2, R16 ;  /* 0x000000020f047825 */ /* 0x000fe200078e0210 */
[----:B------:R-:W1:Y:S01]  /*63a20*/  LDC R18, c[0x0][0x398] ;  /* 0x0000e600ff127b82 */ /* 0x000e620000000800 */
[----:B------:R-:W3:Y:S01]  /*63a30*/  LDL.LU.S16 R73, [R1+0x3e6] ;  /* 0x0003e60001497983 */ /* 0x000ee20000300600 */
[----:B0-----:R-:W-:-:S06]  /*63a40*/  ISETP.LT.AND P1, PT, R66, R0, !P2 ;  /* 0x000000004200720c */ /* 0x001fcc0005721270 */
[----:B------:R-:W0:Y:S07]  /*63a50*/  LDC R0, c[0x0][0x398] ;  /* 0x0000e600ff007b82 */ /* 0x000e2e0000000800 */
[----:B------:R1:W-:Y:S01]  /*63a60*/  @P1 STG.E.U16 desc[UR6][R4.64], R7 ;  /* 0x0000000704001986 */ /* 0x0003e2000c101506 */
[----:B------:R-:W-:Y:S02]  /*63a70*/  ISETP.LT.AND P1, PT, R74, R14, !P2 ;  /* 0x0000000e4a00720c */ /* 0x000fe40005721270 */
[----:B------:R-:W0:Y:S01]  /*63a80*/  LDC R14, c[0x0][0x398] ;  /* 0x0000e600ff0e7b82 */ /* 0x000e220000000800 */
[----:B-1----:R-:W-:-:S10]  /*63a90*/  IMAD.WIDE R6, R15, 0x2, R2 ;  /* 0x000000020f067825 */ /* 0x002fd400078e0202 */
[----:B------:R1:W-:Y:S01]  /*63aa0*/  @P1 STG.E.U16 desc[UR6][R6.64], R13 ;  /* 0x0000000d06001986 */ /* 0x0003e2000c101506 */
[----:B0-----:R-:W-:Y:S02]  /*63ab0*/  ISETP.LT.AND P1, PT, R72, R0, !P2 ;  /* 0x000000004800720c */ /* 0x001fe40005721270 */
[----:B------:R-:W-:Y:S01]  /*63ac0*/  ISETP.LT.AND P2, PT, R91, R18, !P2 ;  /* 0x000000125b00720c */ /* 0x000fe20005741270 */
[----:B------:R-:W0:Y:S01]  /*63ad0*/  LDC R0, c[0x0][0x398] ;  /* 0x0000e600ff007b82 */ /* 0x000e220000000800 */
[----:B------:R-:W-:-:S04]  /*63ae0*/  IMAD.WIDE R4, R15, 0x2, R10 ;  /* 0x000000020f047825 */ /* 0x000fc800078e020a */
[----:B------:R-:W-:Y:S02]  /*63af0*/  VIADD R18, R86, 0x7d ;  /* 0x0000007d56127836 */ /* 0x000fe40000000000 */
[----:B-1----:R-:W-:Y:S01]  /*63b00*/  IMAD.WIDE R12, R15, 0x2, R8 ;  /* 0x000000020f0c7825 */ /* 0x002fe200078e0208 */
[----:B------:R-:W-:-:S03]  /*63b10*/  F2FP.F16.F32.PACK_AB R64, R64, R93 ;  /* 0x0000005d4040723e */ /* 0x000fc600000000ff */
[----:B------:R-:W-:Y:S01]  /*63b20*/  IMAD.IADD R15, R15, 0x1, R71 ;  /* 0x000000010f0f7824 */ /* 0x000fe200078e0247 */
[----:B------:R-:W3:Y:S01]  /*63b30*/  LDL.LU R93, [R1+0xf8] ;  /* 0x0000f800015d7983 */ /* 0x000ee20000300800 */
[----:B------:R-:W-:-:S03]  /*63b40*/  PRMT R7, R64, 0x7632, R7 ;  /* 0x0000763240077816 */ /* 0x000fc60000000007 */
[----:B------:R-:W-:Y:S01]  /*63b50*/  @P1 STG.E.U16 desc[UR6][R4.64], R64 ;  /* 0x0000004004001986 */ /* 0x000fe2000c101506 */
[----:B------:R-:W-:Y:S02]  /*63b60*/  ISETP.GE.AND P1, PT, R18, R21, PT ;  /* 0x000000151200720c */ /* 0x000fe40003f26270 */
[----:B------:R-:W1:Y:S01]  /*63b70*/  LDC R18, c[0x0][0x398] ;  /* 0x0000e600ff127b82 */ /* 0x000e620000000800 */
[----:B------:R0:W-:Y:S01]  /*63b80*/  @P2 STG.E.U16 desc[UR6][R12.64], R7 ;  /* 0x000000070c002986 */ /* 0x0001e2000c101506 */
[----:B------:R-:W-:-:S06]  /*63b90*/  ISETP.LT.AND P2, PT, R66, R14, !P1 ;  /* 0x0000000e4200720c */ /* 0x000fcc0004f41270 */
[----:B------:R-:W1:Y:S01]  /*63ba0*/  LDC R14, c[0x0][0x398] ;  /* 0x0000e600ff0e7b82 */ /* 0x000e620000000800 */
[----:B0-----:R-:W-:Y:S01]  /*63bb0*/  IMAD.WIDE R6, R15, 0x2, R16 ;  /* 0x000000020f067825 */ /* 0x001fe200078e0210 */
[----:B----4-:R-:W-:Y:S02]  /*63bc0*/  PRMT R5, R70, 0x7610, R5 ;  /* 0x0000761046057816 */ /* 0x010fe40000000005 */
[----:B------:R-:W4:Y:S04]  /*63bd0*/  LDL.S16 R70, [R1+0x3e8] ;  /* 0x0003e80001467983 */ /* 0x000f280000100600 */
[----:B------:R0:W-:Y:S01]  /*63be0*/  @P2 STG.E.U16 desc[UR6][R6.64], R5 ;  /* 0x0000000506002986 */ /* 0x0001e2000c101506 */
[----:B------:R-:W-:Y:S02]  /*63bf0*/  ISETP.LT.AND P2, PT, R74, R0, !P1 ;  /* 0x000000004a00720c */ /* 0x000fe40004f41270 */
[----:B------:R-:W3:Y:S01]  /*63c00*/  LDC R0, c[0x0][0x398] ;  /* 0x0000e600ff007b82 */ /* 0x000ee20000000800 */
[----:B--2---:R-:W-:-:S02]  /*63c10*/  PRMT R13, R76, 0x7610, R13 ;  /* 0x000076104c0d7816 */ /* 0x004fc4000000000d */
[----:B------:R-:W2:Y:S01]  /*63c20*/  LDL.LU.S16 R76, [R1+0x3ea] ;  /* 0x0003ea00014c7983 */ /* 0x000ea20000300600 */
[----:B0-----:R-:W-:-:S07]  /*63c30*/  IMAD.WIDE R4, R15, 0x2, R2 ;  /* 0x000000020f047825 */ /* 0x001fce00078e0202 */
[----:B------:R0:W-:Y:S01]  /*63c40*/  @P2 STG.E.U16 desc[UR6][R4.64], R13 ;  /* 0x0000000d04002986 */ /* 0x0001e2000c101506 */
[----:B-1----:R-:W-:Y:S02]  /*63c50*/  ISETP.LT.AND P2, PT, R72, R14, !P1 ;  /* 0x0000000e4800720c */ /* 0x002fe40004f41270 */
[----:B------:R-:W-:Y:S01]  /*63c60*/  ISETP.LT.AND P1, PT, R91, R18, !P1 ;  /* 0x000000125b00720c */ /* 0x000fe20004f21270 */
[C---:B------:R-:W-:Y:S01]  /*63c70*/  IMAD.WIDE R6, R15.reuse, 0x2, R10 ;  /* 0x000000020f067825 */ /* 0x040fe200078e020a */
[----:B------:R-:W1:Y:S03]  /*63c80*/  LDC R14, c[0x0][0x398] ;  /* 0x0000e600ff0e7b82 */ /* 0x000e660000000800 */
[----:B------:R-:W-:Y:S02]  /*63c90*/  VIADD R18, R86, 0x7e ;  /* 0x0000007e56127836 */ /* 0x000fe40000000000 */
[----:B0-----:R-:W-:Y:S01]  /*63ca0*/  IMAD.WIDE R12, R15, 0x2, R8 ;  /* 0x000000020f0c7825 */ /* 0x001fe200078e0208 */
[----:B---3--:R-:W-:-:S02]  /*63cb0*/  F2FP.F16.F32.PACK_AB R65, R65, R89 ;  /* 0x000000594141723e */ /* 0x008fc400000000ff */
[----:B------:R-:W3:Y:S02]  /*63cc0*/  LDL.S16 R89, [R1+0x12c] ;  /* 0x00012c0001597983 */ /* 0x000ee40000100600 */
[----:B------:R-:W-:Y:S02]  /*63cd0*/  PRMT R5, R65, 0x7632, R5 ;  /* 0x0000763241057816 */ /* 0x000fe40000000005 */
[----:B------:R0:W-:Y:S01]  /*63ce0*/  @P2 STG.E.U16 desc[UR6][R6.64], R65 ;  /* 0x0000004106002986 */ /* 0x0001e2000c101506 */
[----:B------:R-:W-:Y:S01]  /*63cf0*/  ISETP.GE.AND P2, PT, R18, R19, PT ;  /* 0x000000131200720c */ /* 0x000fe20003f46270 */
[----:B------:R-:W-:Y:S01]  /*63d00*/  IMAD.IADD R15, R15, 0x1, R71 ;  /* 0x000000010f0f7824 */ /* 0x000fe200078e0247 */
[----:B------:R-:W1:Y:S01]  /*63d10*/  LDC R18, c[0x0][0x398] ;  /* 0x0000e600ff127b82 */ /* 0x000e620000000800 */
[----:B------:R0:W-:Y:S01]  /*63d20*/  @P1 STG.E.U16 desc[UR6][R12.64], R5 ;  /* 0x000000050c001986 */ /* 0x0001e2000c101506 */
[----:B------:R-:W-:-:S03]  /*63d30*/  ISETP.LT.AND P1, PT, R66, R0, !P2 ;  /* 0x000000004200720c */ /* 0x000fc60005721270 */
[----:B------:R-:W3:Y:S03]  /*63d40*/  LDL.LU.S16 R86, [R1+0x12e] ;  /* 0x00012e0001567983 */ /* 0x000ee60000300600 */
[----:B------:R-:W1:Y:S01]  /*63d50*/  LDC R0, c[0x0][0x398] ;  /* 0x0000e600ff007b82 */ /* 0x000e620000000800 */
[----:B------:R-:W3:Y:S01]  /*63d60*/  LDL.LU R66, [R1+0x2108] ;  /* 0x0021080001427983 */ /* 0x000ee20000300800 */
[----:B0-----:R-:W-:Y:S01]  /*63d70*/  PRMT R7, R75, 0x7610, R7 ;  /* 0x000076104b077816 */ /* 0x001fe20000000007 */
[----:B------:R-:W0:Y:S01]  /*63d80*/  S2R R20, SR_TID.X ;  /* 0x0000000000147919 */ /* 0x000e220000002100 */
[----:B------:R-:W-:-:S05]  /*63d90*/  IMAD.WIDE R4, R15, 0x2, R16 ;  /* 0x000000020f047825 */ /* 0x000fca00078e0210 */
[----:B------:R1:W-:Y:S02]  /*63da0*/  @P1 STG.E.U16 desc[UR6][R4.64], R7 ;  /* 0x0000000704001986 */ /* 0x0003e4000c101506 */
[----:B-1----:R-:W-:Y:S02]  /*63db0*/  ISETP.LT.AND P1, PT, R74, R14, !P2 ;  /* 0x0000000e4a00720c */ /* 0x002fe40005721270 */
[----:B------:R-:W-:Y:S01]  /*63dc0*/  PRMT R13, R73, 0x7610, R13 ;  /* 0x00007610490d7816 */ /* 0x000fe2000000000d */
[----:B------:R-:W-:-:S10]  /*63dd0*/  IMAD.WIDE R6, R15, 0x2, R2 ;  /* 0x000000020f067825 */ /* 0x000fd400078e0202 */
[----:B------:R1:W-:Y:S01]  /*63de0*/  @P1 STG.E.U16 desc[UR6][R6.64], R13 ;  /* 0x0000000d06001986 */ /* 0x0003e2000c101506 */
[----:B------:R-:W-:Y:S02]  /*63df0*/  ISETP.LT.AND P1, PT, R72, R0, !P2 ;  /* 0x000000004800720c */ /* 0x000fe40005721270 */
[----:B------:R-:W-:Y:S01]  /*63e00*/  ISETP.LT.AND P2, PT, R91, R18, !P2 ;  /* 0x000000125b00720c */ /* 0x000fe20005741270 */
[C---:B------:R-:W-:Y:S02]  /*63e10*/  IMAD.IADD R19, R15.reuse, 0x1, R71 ;  /* 0x000000010f137824 */ /* 0x040fe400078e0247 */
[----:B------:R-:W-:Y:S01]  /*63e20*/  IMAD.WIDE R4, R15, 0x2, R8 ;  /* 0x000000020f047825 */ /* 0x000fe200078e0208 */
[----:B0-----:R-:W-:-:S03]  /*63e30*/  ISETP.GE.U32.AND P6, PT, R20, 0x20, PT ;  /* 0x000000201400780c */ /* 0x001fc60003fc6070 */
[----:B-1----:R-:W-:-:S04]  /*63e40*/  IMAD.WIDE R12, R15, 0x2, R10 ;  /* 0x000000020f0c7825 */ /* 0x002fc800078e020a */
[----:B------:R-:W-:-:S04]  /*63e50*/  IMAD.WIDE R16, R19, 0x2, R16 ;  /* 0x0000000213107825 */ /* 0x000fc800078e0210 */
[----:B------:R-:W-:-:S04]  /*63e60*/  IMAD.WIDE R2, R19, 0x2, R2 ;  /* 0x0000000213027825 */ /* 0x000fc800078e0202 */
[----:B------:R-:W-:-:S04]  /*63e70*/  IMAD.WIDE R10, R19, 0x2, R10 ;  /* 0x00000002130a7825 */ /* 0x000fc800078e020a */
[----:B------:R-:W-:Y:S01]  /*63e80*/  IMAD.WIDE R8, R19, 0x2, R8 ;  /* 0x0000000213087825 */ /* 0x000fe200078e0208 */
[----:B----4-:R-:W-:Y:S02]  /*63e90*/  PRMT R6, R70, 0x7610, R6 ;  /* 0x0000761046067816 */ /* 0x010fe40000000006 */
[----:B--2---:R-:W-:Y:S02]  /*63ea0*/  PRMT R7, R76, 0x7610, R7 ;  /* 0x000076104c077816 */ /* 0x004fe40000000007 */
[----:B---3--:R-:W-:-:S04]  /*63eb0*/  F2FP.F16.F32.PACK_AB R66, R66, R93 ;  /* 0x0000005d4242723e */ /* 0x008fc800000000ff */
[----:B------:R-:W-:Y:S01]  /*63ec0*/  PRMT R0, R66, 0x7632, R0 ;  /* 0x0000763242007816 */ /* 0x000fe20000000000 */
[----:B------:R0:W-:Y:S01]  /*63ed0*/  @P1 STG.E.U16 desc[UR6][R12.64], R66 ;  /* 0x000000420c001986 */ /* 0x0001e2000c101506 */
[----:B------:R-:W-:-:S03]  /*63ee0*/  PRMT R14, R86, 0x7610, R14 ;  /* 0x00007610560e7816 */ /* 0x000fc6000000000e */
[----:B------:R1:W-:Y:S04]  /*63ef0*/  @P2 STG.E.U16 desc[UR6][R4.64], R0 ;  /* 0x0000000004002986 */ /* 0x0003e8000c101506 */
[----:B------:R1:W-:Y:S01]  /*63f00*/  @P3 STG.E.U16 desc[UR6][R16.64], R6 ;  /* 0x0000000610003986 */ /* 0x0003e2000c101506 */
[----:B0-----:R-:W-:-:S03]  /*63f10*/  PRMT R13, R89, 0x7610, R13 ;  /* 0x00007610590d7816 */ /* 0x001fc6000000000d */
[----:B------:R1:W-:Y:S04]  /*63f20*/  @P4 STG.E.U16 desc[UR6][R2.64], R7 ;  /* 0x0000000702004986 */ /* 0x0003e8000c101506 */
[----:B------:R1:W-:Y:S04]  /*63f30*/  @P5 STG.E.U16 desc[UR6][R10.64], R13 ;  /* 0x0000000d0a005986 */ /* 0x0003e8000c101506 */
[----:B------:R1:W-:Y:S01]  /*63f40*/  @P0 STG.E.U16 desc[UR6][R8.64], R14 ;  /* 0x0000000e08000986 */ /* 0x0003e2000c101506 */
[----:B------:R-:W-:Y:S06]  /*63f50*/  BAR.SYNC.DEFER_BLOCKING 0x0 ;  /* 0x0000000000007b1d */ /* 0x000fec0000010000 */
[----:B------:R-:W-:Y:S05]  /*63f60*/  @P6 BRA `(.L_x_13) ;  /* 0x0000000000a06947 */ /* 0x000fea0003800000 */
[----:B-1----:R-:W0:Y:S01]  /*63f70*/  S2R R3, SR_CgaCtaId ;  /* 0x0000000000037919 */ /* 0x002e220000008800 */
[----:B------:R-:W-:Y:S01]  /*63f80*/  NOP ;  /* 0x0000000000007918 */ /* 0x000fe20000000000 */
[----:B------:R-:W-:Y:S01]  /*63f90*/  MOV R0, 0x50 ;  /* 0x0000005000007802 */ /* 0x000fe20000000f00 */
[----:B------:R-:W-:-:S03]  /*63fa0*/  IMAD.MOV.U32 R7, RZ, RZ, 0x1 ;  /* 0x00000001ff077424 */ /* 0x000fc600078e00ff */
[----:B0-----:R-:W-:Y:S01]  /*63fb0*/  LEA R9, R3, R0, 0x18 ;  /* 0x0000000003097211 */ /* 0x001fe200078ec0ff */
[----:B------:R-:W-:Y:S02]  /*63fc0*/  IMAD.U32 R0, RZ, RZ, UR5 ;  /* 0x00000005ff007e24 */ /* 0x000fe4000f8e00ff */
[----:B------:R-:W-:Y:S02]  /*63fd0*/  IMAD.MOV.U32 R3, RZ, RZ, 0xffff ;  /* 0x0000ffffff037424 */ /* 0x000fe400078e00ff */
[----:B------:R-:W0:Y:S01]  /*63fe0*/  LDS R5, [R9] ;  /* 0x0000000009057984 */ /* 0x000e220000000800 */
[----:B------:R-:W-:-:S04]  /*63ff0*/  LOP3.LUT R0, R0, 0xffff, RZ, 0xc0, !PT ;  /* 0x0000ffff00007812 */ /* 0x000fc800078ec0ff */
[----:B------:R-:W-:-:S05]  /*64000*/  SHF.R.U32.HI R0, RZ, 0x5, R0 ;  /* 0x00000005ff007819 */ /* 0x000fca0000011600 */
[----:B------:R-:W-:Y:S01]  /*64010*/  VIADD R2, R0, 0x10 ;  /* 0x0000001000027836 */ /* 0x000fe20000000000 */
[----:B------:R-:W-:-:S04]  /*64020*/  SHF.L.U32 R0, R3, R0, RZ ;  /* 0x0000000003007219 */ /* 0x000fc800000006ff */
[----:B------:R-:W-:-:S04]  /*64030*/  SHF.L.U32 R3, R7, R2, RZ ;  /* 0x0000000207037219 */ /* 0x000fc800000006ff */
[----:B------:R-:W-:-:S04]  /*64040*/  LOP3.LUT R0, R3, R0, RZ, 0xfc, !PT ;  /* 0x0000000003007212 */ /* 0x000fc800078efcff */
[C---:B------:R-:W-:Y:S02]  /*64050*/  LOP3.LUT R2, R0.reuse, 0xffff, RZ, 0xc0, !PT ;  /* 0x0000ffff00027812 */ /* 0x040fe400078ec0ff */
[----:B0-----:R-:W-:-:S04]  /*64060*/  LOP3.LUT R3, R0, 0xffff, R5, 0x80, !PT ;  /* 0x0000ffff00037812 */ /* 0x001fc800078e8005 */
[----:B------:R-:W-:-:S13]  /*64070*/  ISETP.NE.AND P0, PT, R3, R2, PT ;  /* 0x000000020300720c */ /* 0x000fda0003f05270 */
[----:B------:R-:W-:Y:S05]  /*64080*/  @P0 BRA `(.L_x_14) ;  /* 0x0000000000500947 */ /* 0x000fea0003800000 */
[----:B------:R-:W-:Y:S02]  /*64090*/  SHF.R.U32.HI R5, RZ, 0x10, R5 ;  /* 0x00000010ff057819 */ /* 0x000fe40000011605 */
[----:B------:R-:W-:-:S04]  /*640a0*/  SHF.R.U32.HI R2, RZ, 0x10, R0 ;  /* 0x00000010ff027819 */ /* 0x000fc80000011600 */
[----:B------:R-:W-:-:S04]  /*640b0*/  LOP3.LUT R5, R5, R2, RZ, 0xc0, !PT ;  /* 0x0000000205057212 */ /* 0x000fc800078ec0ff */
[----:B------:R-:W-:-:S13]  /*640c0*/  ISETP.NE.AND P0, PT, R5, R2, PT ;  /* 0x000000020500720c */ /* 0x000fda0003f05270 */
[----:B------:R-:W-:Y:S05]  /*640d0*/  @P0 BRA `(.L_x_15) ;  /* 0x0000000000300947 */ /* 0x000fea0003800000 */
[----:B------:R-:W-:Y:S01]  /*640e0*/  R2UR UR4, R0 ;  /* 0x00000000000472ca */ /* 0x000fe200000e0000 */
[----:B------:R-:W0:Y:S01]  /*640f0*/  S2R R3, SR_LANEID ;  /* 0x0000000000037919 */ /* 0x000e220000000000 */
[----:B------:R-:W-:-:S06]  /*64100*/  VOTE.ANY R2, PT, PT ;  /* 0x0000000000027806 */ /* 0x000fcc00038e0100 */
[----:B------:R-:W0:Y:S05]  /*64110*/  FLO.U32 R2, R2 ;  /* 0x0000000200027300 */ /* 0x000e2a00000e0000 */
[----:B------:R-:W-:-:S06]  /*64120*/  ULOP3.LUT UR4, URZ, UR4, URZ, 0x33, !UPT ;  /* 0x00000004ff047292 */ /* 0x000fcc000f8e33ff */
[----:B------:R-:W-:-:S04]  /*64130*/  IMAD.U32 R4, RZ, RZ, UR4 ;  /* 0x00000004ff047e24 */ /* 0x000fc8000f8e00ff */
[----:B------:R-:W1:Y:S02]  /*64140*/  REDUX UR5, R4 ;  /* 0x00000000040573c4 */ /* 0x000e640000000000 */
[----:B------:R2:W-:Y:S01]  /*64150*/  UTCATOMSWS.AND URZ, UR4 ;  /* 0x0000000400ff79e3 */ /* 0x0005e20008000000 */
[----:B0-----:R-:W-:Y:S01]  /*64160*/  ISETP.EQ.U32.AND P0, PT, R2, R3, PT ;  /* 0x000000030200720c */ /* 0x001fe20003f02070 */
[----:B-1----:R-:W-:-:S12]  /*64170*/  IMAD.U32 R0, RZ, RZ, UR5 ;  /* 0x00000005ff007e24 */ /* 0x002fd8000f8e00ff */
[----:B------:R2:W-:Y:S01]  /*64180*/  @P0 ATOMS.AND RZ, [R9], R0 ;  /* 0x0000000009ff038c */ /* 0x0005e20002800000 */
[----:B------:R-:W-:Y:S05]  /*64190*/  BRA `(.L_x_13) ;  /* 0x0000000000147947 */ /* 0x000fea0003800000 */
.L_x_15:
[----:B------:R-:W-:-:S07]  /*641a0*/  MOV R2, 0x641c0 ;  /* 0x000641c000027802 */ /* 0x000fce0000000f00 */
[----:B------:R-:W-:Y:S05]  /*641b0*/  CALL.REL.NOINC `($__internal_0_$__cuda_sm10x_tcgen05_guardrail_trap_col_being_dealloced_not_returned_by_alloc) ;  /* 0x0000000000387944 */ /* 0x000fea0003c00000 */
[----:B------:R-:W-:Y:S05]  /*641c0*/  BRA `(.L_x_13) ;  /* 0x0000000000087947 */ /* 0x000fea0003800000 */
.L_x_14:
[----:B------:R-:W-:-:S07]  /*641d0*/  MOV R2, 0x641f0 ;  /* 0x000641f000027802 */ /* 0x000fce0000000f00 */
[----:B------:R-:W-:Y:S05]  /*641e0*/  CALL.REL.NOINC `($__internal_2_$__cuda_sm10x_tcgen05_guardrail_trap_unallocated_columns_being_dealloced) ;  /* 0x0000000000447944 */ /* 0x000fea0003c00000 */
.L_x_13:
[----:B------:R-:W-:Y:S01]  /*641f0*/  NOP ;  /* 0x0000000000007918 */ /* 0x000fe20000000000 */
[----:B--2---:R-:W-:Y:S05]  /*64200*/  EXIT ;  /* 0x000000000000794d */ /* 0x004fea0003800000 */
.L_x_8:
[----:B-----5:R1:W-:Y:S04]  /*64210*/  STL [R1+0x2108], R0 ;  /* 0x0021080001007387 */ /* 0x0203e80000100800 */
[----:B-1----:R-:W2:Y:S02]  /*64220*/  LDL R0, [R1+0xea8] ;  /* 0x000ea80001007983 */ /* 0x002ea40000100800 */
[----:B--2---:R1:W2:Y:S02]  /*64230*/  SYNCS.PHASECHK.TRANS64.TRYWAIT P1, [UR4], R0 ;  /* 0x00000000ff0075a7 */ /* 0x0042a40008021104 */
[----:B-1----:R1:W5:Y:S02]  /*64240*/  LDL.LU R0, [R1+0x2108] ;  /* 0x0021080001007983 */ /* 0x0023640000300800 */
[----:B-12---:R-:W-:Y:S05]  /*64250*/  @!P1 BRA `(.L_x_8) ;  /* 0xfffffffc00ec9947 */ /* 0x006fea000383ffff */
[----:B------:R-:W-:Y:S05]  /*64260*/  BRA `(.L_x_16) ;  /* 0xfffffbfc00ec7947 */ /* 0x000fea000383ffff */
.L_x_12:
[----:B------:R-:W4:Y:S02]  /*64270*/  SYNCS.PHASECHK.TRANS64.TRYWAIT P0, [UR4], R0 ;  /* 0x00000000ff0075a7 */ /* 0x000f240008001104 */
[----:B----4-:R-:W-:Y:S05]  /*64280*/  @!P0 BRA `(.L_x_12) ;  /* 0xfffffffc00f88947 */ /* 0x010fea000383ffff */
[----:B------:R-:W-:Y:S05]  /*64290*/  BRA `(.L_x_11) ;  /* 0xfffffed0007c7947 */ /* 0x000fea000383ffff */
        .weak           $__internal_0_$__cuda_sm10x_tcgen05_guardrail_trap_col_being_dealloced_not_returned_by_alloc
        .type           $__internal_0_$__cuda_sm10x_tcgen05_guardrail_trap_col_being_dealloced_not_returned_by_alloc,@function
        .size           $__internal_0_$__cuda_sm10x_tcgen05_guardrail_trap_col_being_dealloced_not_returned_by_alloc,($__internal_1_$__cuda_sm10x_tcgen05_guardrail_trap_phase_invalid_during_alloc - $__internal_0_$__cuda_sm10x_tcgen05_guardrail_trap_col_being_dealloced_not_returned_by_alloc)
$__internal_0_$__cuda_sm10x_tcgen05_guardrail_trap_col_being_dealloced_not_returned_by_alloc:
[----:B------:R-:W-:Y:S05]  /*642a0*/  BPT.TRAP 0x1 ;  /* 0x000000040000795c */ /* 0x000fea0000300000 */
[----:B------:R-:W-:-:S04]  /*642b0*/  IMAD.MOV.U32 R3, RZ, RZ, 0x0 ;  /* 0x00000000ff037424 */ /* 0x000fc800078e00ff */
[----:B------:R-:W-:Y:S05]  /*642c0*/  RET.REL.NODEC R2 `(matmul_kernel) ;  /* 0xfffff9bc024c7950 */ /* 0x000fea0003c3ffff */
        .weak           $__internal_1_$__cuda_sm10x_tcgen05_guardrail_trap_phase_invalid_during_alloc
        .type           $__internal_1_$__cuda_sm10x_tcgen05_guardrail_trap_phase_invalid_during_alloc,@function
        .size           $__internal_1_$__cuda_sm10x_tcgen05_guardrail_trap_phase_invalid_during_alloc,($__internal_2_$__cuda_sm10x_tcgen05_guardrail_trap_unallocated_columns_being_dealloced - $__internal_1_$__cuda_sm10x_tcgen05_guardrail_trap_phase_invalid_during_alloc)
$__internal_1_$__cuda_sm10x_tcgen05_guardrail_trap_phase_invalid_during_alloc:
[----:B------:R-:W-:Y:S05]  /*642d0*/  BPT.TRAP 0x1 ;  /* 0x000000040000795c */ /* 0x000fea0000300000 */
[----:B------:R-:W-:-:S04]  /*642e0*/  IMAD.MOV.U32 R3, RZ, RZ, 0x0 ;  /* 0x00000000ff037424 */ /* 0x000fc800078e00ff */
[----:B------:R-:W-:Y:S05]  /*642f0*/  RET.REL.NODEC R2 `(matmul_kernel) ;  /* 0xfffff9bc02407950 */ /* 0x000fea0003c3ffff */
        .weak           $__internal_2_$__cuda_sm10x_tcgen05_guardrail_trap_unallocated_columns_being_dealloced
        .type           $__internal_2_$__cuda_sm10x_tcgen05_guardrail_trap_unallocated_columns_being_dealloced,@function
        .size           $__internal_2_$__cuda_sm10x_tcgen05_guardrail_trap_unallocated_columns_being_dealloced,(.L_x_20 - $__internal_2_$__cuda_sm10x_tcgen05_guardrail_trap_unallocated_columns_being_dealloced)
$__internal_2_$__cuda_sm10x_tcgen05_guardrail_trap_unallocated_columns_being_dealloced:
[----:B------:R-:W-:Y:S05]  /*64300*/  BPT.TRAP 0x1 ;  /* 0x000000040000795c */ /* 0x000fea0000300000 */
[----:B------:R-:W-:-:S04]  /*64310*/  IMAD.MOV.U32 R3, RZ, RZ, 0x0 ;  /* 0x00000000ff037424 */ /* 0x000fc800078e00ff */
[----:B------:R-:W-:Y:S05]  /*64320*/  RET.REL.NODEC R2 `(matmul_kernel) ;  /* 0xfffff9bc02347950 */ /* 0x000fea0003c3ffff */
.L_x_17:
[----:B------:R-:W-:-:S00]  /*64330*/  BRA `(.L_x_17) ;  /* 0xfffffffc00fc7947 */ /* 0x000fc0000383ffff */
[----:B------:R-:W-:-:S00]  /*64340*/  NOP ;  /* 0x0000000000007918 */ /* 0x000fc00000000000 */
        /* <DEDUP_REMOVED lines=11> */
.L_x_20:


//--------------------- .nv.shared.matmul_kernel  --------------------------
	.section	.nv.shared.matmul_kernel,"aw",@nobits
	.sectionflags	@""
	.align	16
	.zero		1024


//--------------------- .nv.shared.reserved.0     --------------------------
	.section	.nv.shared.reserved.0,"aw",@nobits
	.align	8
	.weak		__nv_reservedSMEM_offset_0_alias
	.size		__nv_reservedSMEM_offset_0_alias, 0, 64
	.other		__nv_reservedSMEM_offset_0_alias,@"STO_CUDA_RESERVED_SHARED STV_DEFAULT"
__nv_reservedSMEM_offset_0_alias:
	.zero		0
.nv.shared.reserved.0:
	.zero		64
	.weak		__nv_reservedSMEM_allocation_phase
	.type		__nv_reservedSMEM_allocation_phase,@object
	.size		__nv_reservedSMEM_allocation_phase,(.L_0 - __nv_reservedSMEM_allocation_phase)
__nv_reservedSMEM_allocation_phase:
	.zero		1
.L_0:
	.zero		7
	.weak		__nv_reservedSMEM_devtool_atexit_pc
	.type		__nv_reservedSMEM_devtool_atexit_pc,@object
	.size		__nv_reservedSMEM_devtool_atexit_pc,(__nv_reservedSMEM_allocation_mask - __nv_reservedSMEM_devtool_atexit_pc)
__nv_reservedSMEM_devtool_atexit_pc:
	.zero		8
	.weak		__nv_reservedSMEM_allocation_mask
	.type		__nv_reservedSMEM_allocation_mask,@object
	.size		__nv_reservedSMEM_allocation_mask,(.L_2 - __nv_reservedSMEM_allocation_mask)
__nv_reservedSMEM_allocation_mask:
	.zero		4
.L_2:


//--------------------- .nv.constant0.matmul_kernel --------------------------
	.section	.nv.constant0.matmul_kernel,"a",@progbits
	.sectionflags	@""
	.align	4
.nv.constant0.matmul_kernel:
	.zero		976


//--------------------- SYMBOLS --------------------------

	.type		.nv.reservedSmem.offset0,@object
	.size		.nv.reservedSmem.offset0,0x4
	.type		.nv.reservedSmem.cap,@object
	.size		.nv.reservedSmem.cap,0x4
